//
// Generated by NVIDIA NVVM Compiler
//
// Compiler Build ID: CL-36424714
// Cuda compilation tools, release 13.0, V13.0.88
// Based on NVVM 20.0.0
//

.version 9.0
.target sm_100
.address_size 64

	// .globl	_Z10computeKNNPKdS0_PdPii
.func  (.param .align 16 .b8 func_retval0[16]) __internal_trig_reduction_slowpathd
(
	.param .b64 __internal_trig_reduction_slowpathd_param_0
)
;
// _ZZN3cub18CUB_300001_SM_10006detail10radix_sort31DeviceRadixSortSingleTileKernelINS1_5radix10policy_hubIdiyE10Policy1000ELNS0_9SortOrderE0EdiyNS1_21identity_decomposer_tEEEvPKT1_PSA_PKT2_PSE_T3_iiT4_E12temp_storage has been demoted
// _ZZN3cub18CUB_300001_SM_10006detail10radix_sort30DeviceRadixSortHistogramKernelINS1_5radix10policy_hubIdiyE10Policy1000ELNS0_9SortOrderE0EdyNS1_21identity_decomposer_tEEEvPT2_PKT1_SA_iiT3_E12temp_storage has been demoted
// _ZZN3cub18CUB_300001_SM_10006detail10radix_sort33DeviceRadixSortExclusiveSumKernelINS1_5radix10policy_hubIdiyE10Policy1000EyEEvPT0_E12temp_storage has been demoted
// _ZZN3cub18CUB_300001_SM_10006detail10radix_sort29DeviceRadixSortOnesweepKernelINS1_5radix10policy_hubIdiyE10Policy1000ELNS0_9SortOrderE0EdiyiiNS1_21identity_decomposer_tEEEvPT5_SB_PT3_PKSC_PT1_PKSG_PT2_PKSK_T4_iiT6_E1s has been demoted
// _ZZN3cub18CUB_300001_SM_10006detail10radix_sort31DeviceRadixSortSingleTileKernelINS1_5radix10policy_hubIddyE10Policy1000ELNS0_9SortOrderE0EddyNS1_21identity_decomposer_tEEEvPKT1_PSA_PKT2_PSE_T3_iiT4_E12temp_storage has been demoted
// _ZZN3cub18CUB_300001_SM_10006detail10radix_sort30DeviceRadixSortHistogramKernelINS1_5radix10policy_hubIddyE10Policy1000ELNS0_9SortOrderE0EdyNS1_21identity_decomposer_tEEEvPT2_PKT1_SA_iiT3_E12temp_storage has been demoted
// _ZZN3cub18CUB_300001_SM_10006detail10radix_sort33DeviceRadixSortExclusiveSumKernelINS1_5radix10policy_hubIddyE10Policy1000EyEEvPT0_E12temp_storage has been demoted
// _ZZN3cub18CUB_300001_SM_10006detail10radix_sort29DeviceRadixSortOnesweepKernelINS1_5radix10policy_hubIddyE10Policy1000ELNS0_9SortOrderE0EddyiiNS1_21identity_decomposer_tEEEvPT5_SB_PT3_PKSC_PT1_PKSG_PT2_PKSK_T4_iiT6_E1s has been demoted
.global .align 1 .b8 _ZN34_INTERNAL_c866c115_4_k_cu_714ef1654cuda3std3__45__cpo5beginE[1];
.global .align 1 .b8 _ZN34_INTERNAL_c866c115_4_k_cu_714ef1654cuda3std3__45__cpo3endE[1];
.global .align 1 .b8 _ZN34_INTERNAL_c866c115_4_k_cu_714ef1654cuda3std3__45__cpo6cbeginE[1];
.global .align 1 .b8 _ZN34_INTERNAL_c866c115_4_k_cu_714ef1654cuda3std3__45__cpo4cendE[1];
.global .align 1 .b8 _ZN34_INTERNAL_c866c115_4_k_cu_714ef1654cuda3std3__45__cpo6rbeginE[1];
.global .align 1 .b8 _ZN34_INTERNAL_c866c115_4_k_cu_714ef1654cuda3std3__45__cpo4rendE[1];
.global .align 1 .b8 _ZN34_INTERNAL_c866c115_4_k_cu_714ef1654cuda3std3__45__cpo7crbeginE[1];
.global .align 1 .b8 _ZN34_INTERNAL_c866c115_4_k_cu_714ef1654cuda3std3__45__cpo5crendE[1];
.global .align 1 .b8 _ZN34_INTERNAL_c866c115_4_k_cu_714ef1654cuda3std3__436_GLOBAL__N__c866c115_4_k_cu_714ef1656ignoreE[1];
.global .align 1 .b8 _ZN34_INTERNAL_c866c115_4_k_cu_714ef1654cuda3std3__419piecewise_constructE[1];
.global .align 1 .b8 _ZN34_INTERNAL_c866c115_4_k_cu_714ef1654cuda3std3__48in_placeE[1];
.global .align 1 .b8 _ZN34_INTERNAL_c866c115_4_k_cu_714ef1654cuda3std3__420unreachable_sentinelE[1];
.global .align 1 .b8 _ZN34_INTERNAL_c866c115_4_k_cu_714ef1654cuda3std3__47nulloptE[1];
.global .align 1 .b8 _ZN34_INTERNAL_c866c115_4_k_cu_714ef1654cuda3std3__48unexpectE[1];
.global .align 1 .b8 _ZN34_INTERNAL_c866c115_4_k_cu_714ef1654cuda3std6ranges3__45__cpo4swapE[1];
.global .align 1 .b8 _ZN34_INTERNAL_c866c115_4_k_cu_714ef1654cuda3std6ranges3__45__cpo9iter_moveE[1];
.global .align 1 .b8 _ZN34_INTERNAL_c866c115_4_k_cu_714ef1654cuda3std6ranges3__45__cpo5beginE[1];
.global .align 1 .b8 _ZN34_INTERNAL_c866c115_4_k_cu_714ef1654cuda3std6ranges3__45__cpo3endE[1];
.global .align 1 .b8 _ZN34_INTERNAL_c866c115_4_k_cu_714ef1654cuda3std6ranges3__45__cpo6cbeginE[1];
.global .align 1 .b8 _ZN34_INTERNAL_c866c115_4_k_cu_714ef1654cuda3std6ranges3__45__cpo4cendE[1];
.global .align 1 .b8 _ZN34_INTERNAL_c866c115_4_k_cu_714ef1654cuda3std6ranges3__45__cpo7advanceE[1];
.global .align 1 .b8 _ZN34_INTERNAL_c866c115_4_k_cu_714ef1654cuda3std6ranges3__45__cpo9iter_swapE[1];
.global .align 1 .b8 _ZN34_INTERNAL_c866c115_4_k_cu_714ef1654cuda3std6ranges3__45__cpo4nextE[1];
.global .align 1 .b8 _ZN34_INTERNAL_c866c115_4_k_cu_714ef1654cuda3std6ranges3__45__cpo4prevE[1];
.global .align 1 .b8 _ZN34_INTERNAL_c866c115_4_k_cu_714ef1654cuda3std6ranges3__45__cpo4dataE[1];
.global .align 1 .b8 _ZN34_INTERNAL_c866c115_4_k_cu_714ef1654cuda3std6ranges3__45__cpo5cdataE[1];
.global .align 1 .b8 _ZN34_INTERNAL_c866c115_4_k_cu_714ef1654cuda3std6ranges3__45__cpo4sizeE[1];
.global .align 1 .b8 _ZN34_INTERNAL_c866c115_4_k_cu_714ef1654cuda3std6ranges3__45__cpo5ssizeE[1];
.global .align 1 .b8 _ZN34_INTERNAL_c866c115_4_k_cu_714ef1654cuda3std6ranges3__45__cpo8distanceE[1];
.global .align 1 .b8 _ZN34_INTERNAL_c866c115_4_k_cu_714ef1656thrust24THRUST_300001_SM_1000_NS8cuda_cub3parE[1];
.global .align 1 .b8 _ZN34_INTERNAL_c866c115_4_k_cu_714ef1656thrust24THRUST_300001_SM_1000_NS8cuda_cub10par_nosyncE[1];
.global .align 1 .b8 _ZN34_INTERNAL_c866c115_4_k_cu_714ef1656thrust24THRUST_300001_SM_1000_NS6system6detail10sequential3seqE[1];
.global .align 1 .b8 _ZN34_INTERNAL_c866c115_4_k_cu_714ef1656thrust24THRUST_300001_SM_1000_NS6system3cpp3parE[1];
.global .align 1 .b8 _ZN34_INTERNAL_c866c115_4_k_cu_714ef1656thrust24THRUST_300001_SM_1000_NS12placeholders2_1E[1];
.global .align 1 .b8 _ZN34_INTERNAL_c866c115_4_k_cu_714ef1656thrust24THRUST_300001_SM_1000_NS12placeholders2_2E[1];
.global .align 1 .b8 _ZN34_INTERNAL_c866c115_4_k_cu_714ef1656thrust24THRUST_300001_SM_1000_NS12placeholders2_3E[1];
.global .align 1 .b8 _ZN34_INTERNAL_c866c115_4_k_cu_714ef1656thrust24THRUST_300001_SM_1000_NS12placeholders2_4E[1];
.global .align 1 .b8 _ZN34_INTERNAL_c866c115_4_k_cu_714ef1656thrust24THRUST_300001_SM_1000_NS12placeholders2_5E[1];
.global .align 1 .b8 _ZN34_INTERNAL_c866c115_4_k_cu_714ef1656thrust24THRUST_300001_SM_1000_NS12placeholders2_6E[1];
.global .align 1 .b8 _ZN34_INTERNAL_c866c115_4_k_cu_714ef1656thrust24THRUST_300001_SM_1000_NS12placeholders2_7E[1];
.global .align 1 .b8 _ZN34_INTERNAL_c866c115_4_k_cu_714ef1656thrust24THRUST_300001_SM_1000_NS12placeholders2_8E[1];
.global .align 1 .b8 _ZN34_INTERNAL_c866c115_4_k_cu_714ef1656thrust24THRUST_300001_SM_1000_NS12placeholders2_9E[1];
.global .align 1 .b8 _ZN34_INTERNAL_c866c115_4_k_cu_714ef1656thrust24THRUST_300001_SM_1000_NS12placeholders3_10E[1];
.global .align 1 .b8 _ZN34_INTERNAL_c866c115_4_k_cu_714ef1656thrust24THRUST_300001_SM_1000_NS3seqE[1];
.global .align 1 .b8 _ZN34_INTERNAL_c866c115_4_k_cu_714ef1656thrust24THRUST_300001_SM_1000_NS6deviceE[1];
.extern .shared .align 16 .b8 sharedDistances[];
.global .align 8 .b8 __cudart_i2opi_d[144] = {8, 93, 141, 31, 177, 95, 251, 107, 234, 146, 82, 138, 247, 57, 7, 61, 123, 241, 229, 235, 199, 186, 39, 117, 45, 234, 95, 158, 102, 63, 70, 79, 183, 9, 203, 39, 207, 126, 54, 109, 31, 109, 10, 90, 139, 17, 47, 239, 15, 152, 5, 222, 255, 151, 248, 31, 59, 40, 249, 189, 139, 95, 132, 156, 244, 57, 83, 131, 57, 214, 145, 57, 65, 126, 95, 180, 38, 112, 156, 233, 132, 68, 187, 46, 245, 53, 130, 232, 62, 167, 41, 177, 28, 235, 29, 254, 28, 146, 209, 9, 234, 46, 73, 6, 224, 210, 77, 66, 58, 110, 36, 183, 97, 197, 187, 222, 171, 99, 81, 254, 65, 144, 67, 60, 153, 149, 98, 219, 192, 221, 52, 245, 209, 87, 39, 252, 41, 21, 68, 78, 110, 131, 249, 162};
.global .align 16 .b8 __cudart_sin_cos_coeffs[128] = {70, 210, 176, 44, 241, 229, 90, 190, 146, 227, 172, 105, 227, 29, 199, 62, 161, 98, 219, 25, 160, 1, 42, 191, 24, 8, 17, 17, 17, 17, 129, 63, 84, 85, 85, 85, 85, 85, 197, 191, 0, 0, 0, 0, 0, 0, 0, 0, 0, 0, 0, 0, 0, 0, 0, 0, 100, 129, 253, 32, 131, 255, 168, 189, 40, 133, 239, 193, 167, 238, 33, 62, 217, 230, 6, 142, 79, 126, 146, 190, 233, 188, 221, 25, 160, 1, 250, 62, 71, 93, 193, 22, 108, 193, 86, 191, 81, 85, 85, 85, 85, 85, 165, 63, 0, 0, 0, 0, 0, 0, 224, 191, 0, 0, 0, 0, 0, 0, 240, 63};

.visible .entry _Z10computeKNNPKdS0_PdPii(
	.param .u64 .ptr .align 1 _Z10computeKNNPKdS0_PdPii_param_0,
	.param .u64 .ptr .align 1 _Z10computeKNNPKdS0_PdPii_param_1,
	.param .u64 .ptr .align 1 _Z10computeKNNPKdS0_PdPii_param_2,
	.param .u64 .ptr .align 1 _Z10computeKNNPKdS0_PdPii_param_3,
	.param .u32 _Z10computeKNNPKdS0_PdPii_param_4
)
{
	.reg .pred 	%p<17>;
	.reg .b32 	%r<46>;
	.reg .b64 	%rd<34>;
	.reg .b64 	%fd<123>;

	ld.param.u64 	%rd7, [_Z10computeKNNPKdS0_PdPii_param_0];
	ld.param.u64 	%rd8, [_Z10computeKNNPKdS0_PdPii_param_1];
	ld.param.u64 	%rd10, [_Z10computeKNNPKdS0_PdPii_param_3];
	ld.param.u32 	%r18, [_Z10computeKNNPKdS0_PdPii_param_4];
	mov.u32 	%r1, %tid.x;
	mov.u32 	%r2, %ctaid.x;
	mov.u32 	%r19, %ntid.x;
	mad.lo.s32 	%r3, %r2, %r19, %r1;
	setp.ge.s32 	%p1, %r3, %r18;
	mov.f64 	%fd122, 0d7FEFFFFFFFFFFFFF;
	@%p1 bra 	$L__BB0_19;
	cvta.to.global.u64 	%rd11, %rd7;
	mul.lo.s32 	%r21, %r3, 50;
	mul.wide.s32 	%rd12, %r21, 8;
	add.s64 	%rd32, %rd11, %rd12;
	cvta.to.global.u64 	%rd33, %rd8;
	mov.b32 	%r41, 0;
	mov.f64 	%fd115, 0d0000000000000000;
	mov.u64 	%rd15, __cudart_sin_cos_coeffs;
	mov.f64 	%fd116, %fd115;
$L__BB0_2:
	mov.f64 	%fd31, 0d0000000000000000;
	mov.f64 	%fd32, 0d7FF0000000000000;
	mul.rn.f64 	%fd117, %fd32, %fd31;
	mul.f64 	%fd33, %fd115, 0d400921FB54442D18;
	div.rn.f64 	%fd4, %fd33, 0d4049000000000000;
	setp.eq.f64 	%p2, %fd4, 0d7FF0000000000000;
	mov.b32 	%r42, 0;
	@%p2 bra 	$L__BB0_5;
	mul.f64 	%fd34, %fd4, 0d3FE45F306DC9C883;
	cvt.rni.s32.f64 	%r42, %fd34;
	cvt.rn.f64.s32 	%fd35, %r42;
	fma.rn.f64 	%fd36, %fd35, 0dBFF921FB54442D18, %fd4;
	fma.rn.f64 	%fd37, %fd35, 0dBC91A62633145C00, %fd36;
	fma.rn.f64 	%fd117, %fd35, 0dB97B839A252049C0, %fd37;
	setp.ltu.f64 	%p3, %fd4, 0d41E0000000000000;
	@%p3 bra 	$L__BB0_5;
	{ // callseq 0, 0
	.param .b64 param0;
	st.param.f64 	[param0], %fd4;
	.param .align 16 .b8 retval0[16];
	call.uni (retval0), 
	__internal_trig_reduction_slowpathd, 
	(
	param0
	);
	ld.param.f64 	%fd117, [retval0];
	ld.param.b32 	%r42, [retval0+8];
	} // callseq 0
$L__BB0_5:
	shl.b32 	%r24, %r42, 6;
	cvt.u64.u32 	%rd13, %r24;
	and.b64  	%rd14, %rd13, 64;
	add.s64 	%rd16, %rd15, %rd14;
	mul.rn.f64 	%fd39, %fd117, %fd117;
	and.b32  	%r25, %r42, 1;
	setp.eq.b32 	%p4, %r25, 1;
	selp.f64 	%fd40, 0dBDA8FF8320FD8164, 0d3DE5DB65F9785EBA, %p4;
	ld.global.nc.v2.f64 	{%fd41, %fd42}, [%rd16];
	fma.rn.f64 	%fd43, %fd40, %fd39, %fd41;
	fma.rn.f64 	%fd44, %fd43, %fd39, %fd42;
	ld.global.nc.v2.f64 	{%fd45, %fd46}, [%rd16+16];
	fma.rn.f64 	%fd47, %fd44, %fd39, %fd45;
	fma.rn.f64 	%fd48, %fd47, %fd39, %fd46;
	ld.global.nc.v2.f64 	{%fd49, %fd50}, [%rd16+32];
	fma.rn.f64 	%fd51, %fd48, %fd39, %fd49;
	fma.rn.f64 	%fd52, %fd51, %fd39, %fd50;
	fma.rn.f64 	%fd53, %fd52, %fd117, %fd117;
	fma.rn.f64 	%fd54, %fd52, %fd39, 0d3FF0000000000000;
	selp.f64 	%fd55, %fd54, %fd53, %p4;
	and.b32  	%r26, %r42, 2;
	setp.eq.s32 	%p5, %r26, 0;
	mov.f64 	%fd56, 0d0000000000000000;
	sub.f64 	%fd57, %fd56, %fd55;
	selp.f64 	%fd58, %fd55, %fd57, %p5;
	add.f64 	%fd8, %fd58, 0d3FF0000000000000;
	ld.global.f64 	%fd59, [%rd32];
	ld.global.f64 	%fd60, [%rd33];
	sub.f64 	%fd9, %fd59, %fd60;
	mul.f64 	%fd61, %fd9, %fd9;
	fma.rn.f64 	%fd10, %fd61, %fd8, %fd116;
	and.b32  	%r27, %r41, 1;
	setp.eq.b32 	%p6, %r27, 1;
	@%p6 bra 	$L__BB0_11;
	abs.f64 	%fd11, %fd9;
	setp.neu.f64 	%p11, %fd11, 0d7FF0000000000000;
	@%p11 bra 	$L__BB0_8;
	mov.f64 	%fd93, 0d0000000000000000;
	mul.rn.f64 	%fd118, %fd9, %fd93;
	mov.b32 	%r43, 0;
	bra.uni 	$L__BB0_10;
$L__BB0_8:
	mul.f64 	%fd88, %fd9, 0d3FE45F306DC9C883;
	cvt.rni.s32.f64 	%r43, %fd88;
	cvt.rn.f64.s32 	%fd89, %r43;
	fma.rn.f64 	%fd90, %fd89, 0dBFF921FB54442D18, %fd9;
	fma.rn.f64 	%fd91, %fd89, 0dBC91A62633145C00, %fd90;
	fma.rn.f64 	%fd118, %fd89, 0dB97B839A252049C0, %fd91;
	setp.ltu.f64 	%p12, %fd11, 0d41E0000000000000;
	@%p12 bra 	$L__BB0_10;
	{ // callseq 2, 0
	.param .b64 param0;
	st.param.f64 	[param0], %fd9;
	.param .align 16 .b8 retval0[16];
	call.uni (retval0), 
	__internal_trig_reduction_slowpathd, 
	(
	param0
	);
	ld.param.f64 	%fd118, [retval0];
	ld.param.b32 	%r43, [retval0+8];
	} // callseq 2
$L__BB0_10:
	shl.b32 	%r35, %r43, 6;
	cvt.u64.u32 	%rd21, %r35;
	and.b64  	%rd22, %rd21, 64;
	mov.u64 	%rd23, __cudart_sin_cos_coeffs;
	add.s64 	%rd24, %rd23, %rd22;
	mul.rn.f64 	%fd94, %fd118, %fd118;
	and.b32  	%r36, %r43, 1;
	setp.eq.b32 	%p13, %r36, 1;
	selp.f64 	%fd95, 0dBDA8FF8320FD8164, 0d3DE5DB65F9785EBA, %p13;
	ld.global.nc.v2.f64 	{%fd96, %fd97}, [%rd24];
	fma.rn.f64 	%fd98, %fd95, %fd94, %fd96;
	fma.rn.f64 	%fd99, %fd98, %fd94, %fd97;
	ld.global.nc.v2.f64 	{%fd100, %fd101}, [%rd24+16];
	fma.rn.f64 	%fd102, %fd99, %fd94, %fd100;
	fma.rn.f64 	%fd103, %fd102, %fd94, %fd101;
	ld.global.nc.v2.f64 	{%fd104, %fd105}, [%rd24+32];
	fma.rn.f64 	%fd106, %fd103, %fd94, %fd104;
	fma.rn.f64 	%fd107, %fd106, %fd94, %fd105;
	fma.rn.f64 	%fd108, %fd107, %fd118, %fd118;
	fma.rn.f64 	%fd109, %fd107, %fd94, 0d3FF0000000000000;
	selp.f64 	%fd110, %fd109, %fd108, %p13;
	and.b32  	%r37, %r43, 2;
	setp.eq.s32 	%p14, %r37, 0;
	mov.f64 	%fd111, 0d0000000000000000;
	sub.f64 	%fd112, %fd111, %fd110;
	selp.f64 	%fd113, %fd110, %fd112, %p14;
	abs.f64 	%fd121, %fd113;
	bra.uni 	$L__BB0_17;
$L__BB0_11:
	abs.f64 	%fd17, %fd9;
	setp.neu.f64 	%p7, %fd17, 0d7FF0000000000000;
	@%p7 bra 	$L__BB0_13;
	mov.f64 	%fd67, 0d0000000000000000;
	mul.rn.f64 	%fd120, %fd9, %fd67;
	mov.b32 	%r45, 1;
	bra.uni 	$L__BB0_16;
$L__BB0_13:
	mul.f64 	%fd62, %fd9, 0d3FE45F306DC9C883;
	cvt.rni.s32.f64 	%r44, %fd62;
	cvt.rn.f64.s32 	%fd63, %r44;
	fma.rn.f64 	%fd64, %fd63, 0dBFF921FB54442D18, %fd9;
	fma.rn.f64 	%fd65, %fd63, 0dBC91A62633145C00, %fd64;
	fma.rn.f64 	%fd120, %fd63, 0dB97B839A252049C0, %fd65;
	setp.ltu.f64 	%p8, %fd17, 0d41E0000000000000;
	@%p8 bra 	$L__BB0_15;
	{ // callseq 1, 0
	.param .b64 param0;
	st.param.f64 	[param0], %fd9;
	.param .align 16 .b8 retval0[16];
	call.uni (retval0), 
	__internal_trig_reduction_slowpathd, 
	(
	param0
	);
	ld.param.f64 	%fd120, [retval0];
	ld.param.b32 	%r44, [retval0+8];
	} // callseq 1
$L__BB0_15:
	add.s32 	%r45, %r44, 1;
$L__BB0_16:
	shl.b32 	%r30, %r45, 6;
	cvt.u64.u32 	%rd17, %r30;
	and.b64  	%rd18, %rd17, 64;
	mov.u64 	%rd19, __cudart_sin_cos_coeffs;
	add.s64 	%rd20, %rd19, %rd18;
	mul.rn.f64 	%fd68, %fd120, %fd120;
	and.b32  	%r31, %r45, 1;
	setp.eq.b32 	%p9, %r31, 1;
	selp.f64 	%fd69, 0dBDA8FF8320FD8164, 0d3DE5DB65F9785EBA, %p9;
	ld.global.nc.v2.f64 	{%fd70, %fd71}, [%rd20];
	fma.rn.f64 	%fd72, %fd69, %fd68, %fd70;
	fma.rn.f64 	%fd73, %fd72, %fd68, %fd71;
	ld.global.nc.v2.f64 	{%fd74, %fd75}, [%rd20+16];
	fma.rn.f64 	%fd76, %fd73, %fd68, %fd74;
	fma.rn.f64 	%fd77, %fd76, %fd68, %fd75;
	ld.global.nc.v2.f64 	{%fd78, %fd79}, [%rd20+32];
	fma.rn.f64 	%fd80, %fd77, %fd68, %fd78;
	fma.rn.f64 	%fd81, %fd80, %fd68, %fd79;
	fma.rn.f64 	%fd82, %fd81, %fd120, %fd120;
	fma.rn.f64 	%fd83, %fd81, %fd68, 0d3FF0000000000000;
	selp.f64 	%fd84, %fd83, %fd82, %p9;
	and.b32  	%r32, %r45, 2;
	setp.eq.s32 	%p10, %r32, 0;
	mov.f64 	%fd85, 0d0000000000000000;
	sub.f64 	%fd86, %fd85, %fd84;
	selp.f64 	%fd87, %fd84, %fd86, %p10;
	abs.f64 	%fd121, %fd87;
$L__BB0_17:
	fma.rn.f64 	%fd116, %fd8, %fd121, %fd10;
	add.f64 	%fd115, %fd115, 0d3FF0000000000000;
	add.s32 	%r41, %r41, 1;
	add.s64 	%rd33, %rd33, 8;
	add.s64 	%rd32, %rd32, 8;
	setp.ne.s32 	%p15, %r41, 50;
	@%p15 bra 	$L__BB0_2;
	sqrt.rn.f64 	%fd122, %fd116;
$L__BB0_19:
	shl.b32 	%r38, %r1, 3;
	mov.u32 	%r39, sharedDistances;
	add.s32 	%r17, %r39, %r38;
	st.shared.f64 	[%r17], %fd122;
	bar.sync 	0;
	setp.gt.u32 	%p16, %r1, 49;
	@%p16 bra 	$L__BB0_21;
	ld.param.u64 	%rd31, [_Z10computeKNNPKdS0_PdPii_param_2];
	ld.shared.f64 	%fd114, [%r17];
	mad.lo.s32 	%r40, %r2, 50, %r1;
	cvta.to.global.u64 	%rd25, %rd31;
	mul.wide.u32 	%rd26, %r40, 8;
	add.s64 	%rd27, %rd25, %rd26;
	st.global.f64 	[%rd27], %fd114;
	cvta.to.global.u64 	%rd28, %rd10;
	mul.wide.u32 	%rd29, %r40, 4;
	add.s64 	%rd30, %rd28, %rd29;
	st.global.u32 	[%rd30], %r3;
$L__BB0_21:
	ret;

}
	// .globl	_ZN3cub18CUB_300001_SM_10006detail11EmptyKernelIvEEvv
.visible .entry _ZN3cub18CUB_300001_SM_10006detail11EmptyKernelIvEEvv()
{


	ret;

}
	// .globl	_ZN3cub18CUB_300001_SM_10006detail10radix_sort31DeviceRadixSortSingleTileKernelINS1_5radix10policy_hubIdiyE10Policy1000ELNS0_9SortOrderE0EdiyNS1_21identity_decomposer_tEEEvPKT1_PSA_PKT2_PSE_T3_iiT4_
.visible .entry _ZN3cub18CUB_300001_SM_10006detail10radix_sort31DeviceRadixSortSingleTileKernelINS1_5radix10policy_hubIdiyE10Policy1000ELNS0_9SortOrderE0EdiyNS1_21identity_decomposer_tEEEvPKT1_PSA_PKT2_PSE_T3_iiT4_(
	.param .u64 .ptr .align 1 _ZN3cub18CUB_300001_SM_10006detail10radix_sort31DeviceRadixSortSingleTileKernelINS1_5radix10policy_hubIdiyE10Policy1000ELNS0_9SortOrderE0EdiyNS1_21identity_decomposer_tEEEvPKT1_PSA_PKT2_PSE_T3_iiT4__param_0,
	.param .u64 .ptr .align 1 _ZN3cub18CUB_300001_SM_10006detail10radix_sort31DeviceRadixSortSingleTileKernelINS1_5radix10policy_hubIdiyE10Policy1000ELNS0_9SortOrderE0EdiyNS1_21identity_decomposer_tEEEvPKT1_PSA_PKT2_PSE_T3_iiT4__param_1,
	.param .u64 .ptr .align 1 _ZN3cub18CUB_300001_SM_10006detail10radix_sort31DeviceRadixSortSingleTileKernelINS1_5radix10policy_hubIdiyE10Policy1000ELNS0_9SortOrderE0EdiyNS1_21identity_decomposer_tEEEvPKT1_PSA_PKT2_PSE_T3_iiT4__param_2,
	.param .u64 .ptr .align 1 _ZN3cub18CUB_300001_SM_10006detail10radix_sort31DeviceRadixSortSingleTileKernelINS1_5radix10policy_hubIdiyE10Policy1000ELNS0_9SortOrderE0EdiyNS1_21identity_decomposer_tEEEvPKT1_PSA_PKT2_PSE_T3_iiT4__param_3,
	.param .u64 _ZN3cub18CUB_300001_SM_10006detail10radix_sort31DeviceRadixSortSingleTileKernelINS1_5radix10policy_hubIdiyE10Policy1000ELNS0_9SortOrderE0EdiyNS1_21identity_decomposer_tEEEvPKT1_PSA_PKT2_PSE_T3_iiT4__param_4,
	.param .u32 _ZN3cub18CUB_300001_SM_10006detail10radix_sort31DeviceRadixSortSingleTileKernelINS1_5radix10policy_hubIdiyE10Policy1000ELNS0_9SortOrderE0EdiyNS1_21identity_decomposer_tEEEvPKT1_PSA_PKT2_PSE_T3_iiT4__param_5,
	.param .u32 _ZN3cub18CUB_300001_SM_10006detail10radix_sort31DeviceRadixSortSingleTileKernelINS1_5radix10policy_hubIdiyE10Policy1000ELNS0_9SortOrderE0EdiyNS1_21identity_decomposer_tEEEvPKT1_PSA_PKT2_PSE_T3_iiT4__param_6,
	.param .align 1 .b8 _ZN3cub18CUB_300001_SM_10006detail10radix_sort31DeviceRadixSortSingleTileKernelINS1_5radix10policy_hubIdiyE10Policy1000ELNS0_9SortOrderE0EdiyNS1_21identity_decomposer_tEEEvPKT1_PSA_PKT2_PSE_T3_iiT4__param_7[1]
)
.maxntid 256
.minnctapersm 1
{
	.reg .pred 	%p<70>;
	.reg .b16 	%rs<19>;
	.reg .b32 	%r<470>;
	.reg .b64 	%rd<158>;
	// demoted variable
	.shared .align 16 .b8 _ZZN3cub18CUB_300001_SM_10006detail10radix_sort31DeviceRadixSortSingleTileKernelINS1_5radix10policy_hubIdiyE10Policy1000ELNS0_9SortOrderE0EdiyNS1_21identity_decomposer_tEEEvPKT1_PSA_PKT2_PSE_T3_iiT4_E12temp_storage[33856];
	ld.param.u64 	%rd65, [_ZN3cub18CUB_300001_SM_10006detail10radix_sort31DeviceRadixSortSingleTileKernelINS1_5radix10policy_hubIdiyE10Policy1000ELNS0_9SortOrderE0EdiyNS1_21identity_decomposer_tEEEvPKT1_PSA_PKT2_PSE_T3_iiT4__param_0];
	ld.param.u64 	%rd60, [_ZN3cub18CUB_300001_SM_10006detail10radix_sort31DeviceRadixSortSingleTileKernelINS1_5radix10policy_hubIdiyE10Policy1000ELNS0_9SortOrderE0EdiyNS1_21identity_decomposer_tEEEvPKT1_PSA_PKT2_PSE_T3_iiT4__param_1];
	ld.param.u64 	%rd61, [_ZN3cub18CUB_300001_SM_10006detail10radix_sort31DeviceRadixSortSingleTileKernelINS1_5radix10policy_hubIdiyE10Policy1000ELNS0_9SortOrderE0EdiyNS1_21identity_decomposer_tEEEvPKT1_PSA_PKT2_PSE_T3_iiT4__param_2];
	ld.param.u64 	%rd62, [_ZN3cub18CUB_300001_SM_10006detail10radix_sort31DeviceRadixSortSingleTileKernelINS1_5radix10policy_hubIdiyE10Policy1000ELNS0_9SortOrderE0EdiyNS1_21identity_decomposer_tEEEvPKT1_PSA_PKT2_PSE_T3_iiT4__param_3];
	ld.param.u64 	%rd63, [_ZN3cub18CUB_300001_SM_10006detail10radix_sort31DeviceRadixSortSingleTileKernelINS1_5radix10policy_hubIdiyE10Policy1000ELNS0_9SortOrderE0EdiyNS1_21identity_decomposer_tEEEvPKT1_PSA_PKT2_PSE_T3_iiT4__param_4];
	ld.param.u32 	%r129, [_ZN3cub18CUB_300001_SM_10006detail10radix_sort31DeviceRadixSortSingleTileKernelINS1_5radix10policy_hubIdiyE10Policy1000ELNS0_9SortOrderE0EdiyNS1_21identity_decomposer_tEEEvPKT1_PSA_PKT2_PSE_T3_iiT4__param_5];
	ld.param.u32 	%r130, [_ZN3cub18CUB_300001_SM_10006detail10radix_sort31DeviceRadixSortSingleTileKernelINS1_5radix10policy_hubIdiyE10Policy1000ELNS0_9SortOrderE0EdiyNS1_21identity_decomposer_tEEEvPKT1_PSA_PKT2_PSE_T3_iiT4__param_6];
	cvta.to.global.u64 	%rd66, %rd65;
	cvt.u32.u64 	%r1, %rd63;
	mov.u32 	%r2, %tid.x;
	mul.lo.s32 	%r3, %r2, 9;
	setp.ge.s32 	%p1, %r3, %r1;
	mul.wide.u32 	%rd67, %r3, 8;
	add.s64 	%rd1, %rd66, %rd67;
	mov.b64 	%rd140, 9223372036854775807;
	@%p1 bra 	$L__BB2_2;
	ld.global.u64 	%rd140, [%rd1];
$L__BB2_2:
	add.s32 	%r4, %r3, 1;
	setp.ge.s32 	%p2, %r4, %r1;
	mov.b64 	%rd141, 9223372036854775807;
	@%p2 bra 	$L__BB2_4;
	ld.global.u64 	%rd141, [%rd1+8];
$L__BB2_4:
	add.s32 	%r5, %r3, 2;
	setp.ge.s32 	%p3, %r5, %r1;
	mov.b64 	%rd142, 9223372036854775807;
	@%p3 bra 	$L__BB2_6;
	ld.global.u64 	%rd142, [%rd1+16];
$L__BB2_6:
	add.s32 	%r6, %r3, 3;
	setp.ge.s32 	%p4, %r6, %r1;
	mov.b64 	%rd143, 9223372036854775807;
	@%p4 bra 	$L__BB2_8;
	ld.global.u64 	%rd143, [%rd1+24];
$L__BB2_8:
	add.s32 	%r7, %r3, 4;
	setp.ge.s32 	%p5, %r7, %r1;
	mov.b64 	%rd144, 9223372036854775807;
	@%p5 bra 	$L__BB2_10;
	ld.global.u64 	%rd144, [%rd1+32];
$L__BB2_10:
	add.s32 	%r8, %r3, 5;
	setp.ge.s32 	%p6, %r8, %r1;
	mov.b64 	%rd145, 9223372036854775807;
	@%p6 bra 	$L__BB2_12;
	ld.global.u64 	%rd145, [%rd1+40];
$L__BB2_12:
	add.s32 	%r9, %r3, 6;
	setp.ge.s32 	%p7, %r9, %r1;
	mov.b64 	%rd146, 9223372036854775807;
	@%p7 bra 	$L__BB2_14;
	ld.global.u64 	%rd146, [%rd1+48];
$L__BB2_14:
	add.s32 	%r10, %r3, 7;
	setp.ge.s32 	%p8, %r10, %r1;
	mov.b64 	%rd147, 9223372036854775807;
	@%p8 bra 	$L__BB2_16;
	ld.global.u64 	%rd147, [%rd1+56];
$L__BB2_16:
	add.s32 	%r11, %r3, 8;
	setp.ge.s32 	%p9, %r11, %r1;
	mov.b64 	%rd148, 9223372036854775807;
	@%p9 bra 	$L__BB2_18;
	ld.global.u64 	%rd148, [%rd1+64];
$L__BB2_18:
	bar.sync 	0;
	mov.b64 	{%r132, %r133}, %rd63;
	shfl.sync.idx.b32	%r12|%p10, %r132, 0, 31, -1;
	shfl.sync.idx.b32	%r134|%p11, %r133, 0, 31, -1;
	mov.b64 	%rd20, {%r12, %r134};
	setp.ge.s32 	%p12, %r3, %r12;
	cvta.to.global.u64 	%rd76, %rd61;
	mul.wide.u32 	%rd77, %r3, 4;
	add.s64 	%rd21, %rd76, %rd77;
	@%p12 bra 	$L__BB2_20;
	ld.global.u32 	%r467, [%rd21];
$L__BB2_20:
	setp.ge.s32 	%p13, %r4, %r12;
	@%p13 bra 	$L__BB2_22;
	ld.global.u32 	%r466, [%rd21+4];
$L__BB2_22:
	setp.ge.s32 	%p14, %r5, %r12;
	@%p14 bra 	$L__BB2_24;
	ld.global.u32 	%r465, [%rd21+8];
$L__BB2_24:
	setp.ge.s32 	%p15, %r6, %r12;
	@%p15 bra 	$L__BB2_26;
	ld.global.u32 	%r464, [%rd21+12];
$L__BB2_26:
	setp.ge.s32 	%p16, %r7, %r12;
	@%p16 bra 	$L__BB2_28;
	ld.global.u32 	%r463, [%rd21+16];
$L__BB2_28:
	setp.ge.s32 	%p17, %r8, %r12;
	@%p17 bra 	$L__BB2_30;
	ld.global.u32 	%r462, [%rd21+20];
$L__BB2_30:
	setp.ge.s32 	%p18, %r9, %r12;
	@%p18 bra 	$L__BB2_32;
	ld.global.u32 	%r461, [%rd21+24];
$L__BB2_32:
	setp.ge.s32 	%p19, %r10, %r12;
	@%p19 bra 	$L__BB2_34;
	ld.global.u32 	%r460, [%rd21+28];
$L__BB2_34:
	setp.ge.s32 	%p20, %r11, %r12;
	@%p20 bra 	$L__BB2_36;
	ld.global.u32 	%r459, [%rd21+32];
$L__BB2_36:
	bar.sync 	0;
	setp.gt.s64 	%p21, %rd140, -1;
	selp.b64 	%rd78, -9223372036854775808, -1, %p21;
	xor.b64  	%rd157, %rd78, %rd140;
	setp.gt.s64 	%p22, %rd141, -1;
	selp.b64 	%rd79, -9223372036854775808, -1, %p22;
	xor.b64  	%rd156, %rd79, %rd141;
	setp.gt.s64 	%p23, %rd142, -1;
	selp.b64 	%rd80, -9223372036854775808, -1, %p23;
	xor.b64  	%rd155, %rd80, %rd142;
	setp.gt.s64 	%p24, %rd143, -1;
	selp.b64 	%rd81, -9223372036854775808, -1, %p24;
	xor.b64  	%rd154, %rd81, %rd143;
	setp.gt.s64 	%p25, %rd144, -1;
	selp.b64 	%rd82, -9223372036854775808, -1, %p25;
	xor.b64  	%rd153, %rd82, %rd144;
	setp.gt.s64 	%p26, %rd145, -1;
	selp.b64 	%rd83, -9223372036854775808, -1, %p26;
	xor.b64  	%rd152, %rd83, %rd145;
	setp.gt.s64 	%p27, %rd146, -1;
	selp.b64 	%rd84, -9223372036854775808, -1, %p27;
	xor.b64  	%rd151, %rd84, %rd146;
	setp.gt.s64 	%p28, %rd147, -1;
	selp.b64 	%rd85, -9223372036854775808, -1, %p28;
	xor.b64  	%rd150, %rd85, %rd147;
	setp.gt.s64 	%p29, %rd148, -1;
	selp.b64 	%rd86, -9223372036854775808, -1, %p29;
	xor.b64  	%rd149, %rd86, %rd148;
	shr.u32 	%r31, %r2, 5;
	shl.b32 	%r144, %r2, 2;
	mov.u32 	%r145, _ZZN3cub18CUB_300001_SM_10006detail10radix_sort31DeviceRadixSortSingleTileKernelINS1_5radix10policy_hubIdiyE10Policy1000ELNS0_9SortOrderE0EdiyNS1_21identity_decomposer_tEEEvPKT1_PSA_PKT2_PSE_T3_iiT4_E12temp_storage;
	add.s32 	%r32, %r145, %r144;
	shl.b32 	%r146, %r2, 7;
	add.s32 	%r33, %r32, %r146;
	shl.b32 	%r147, %r31, 2;
	add.s32 	%r148, %r145, %r147;
	add.s32 	%r34, %r148, 33792;
	mad.lo.s32 	%r35, %r2, -60, %r33;
	mad.lo.s32 	%r36, %r2, -36, %r35;
	add.s32 	%r458, %r129, 6;
	sub.s32 	%r457, %r130, %r129;
$L__BB2_37:
	add.s32 	%r159, %r458, -6;
	min.s32 	%r149, %r457, 6;
	mov.b32 	%r188, 0;
	st.shared.u32 	[%r32], %r188;
	st.shared.u32 	[%r32+1024], %r188;
	st.shared.u32 	[%r32+2048], %r188;
	st.shared.u32 	[%r32+3072], %r188;
	st.shared.u32 	[%r32+4096], %r188;
	st.shared.u32 	[%r32+5120], %r188;
	st.shared.u32 	[%r32+6144], %r188;
	st.shared.u32 	[%r32+7168], %r188;
	st.shared.u32 	[%r32+8192], %r188;
	st.shared.u32 	[%r32+9216], %r188;
	st.shared.u32 	[%r32+10240], %r188;
	st.shared.u32 	[%r32+11264], %r188;
	st.shared.u32 	[%r32+12288], %r188;
	st.shared.u32 	[%r32+13312], %r188;
	st.shared.u32 	[%r32+14336], %r188;
	st.shared.u32 	[%r32+15360], %r188;
	st.shared.u32 	[%r32+16384], %r188;
	st.shared.u32 	[%r32+17408], %r188;
	st.shared.u32 	[%r32+18432], %r188;
	st.shared.u32 	[%r32+19456], %r188;
	st.shared.u32 	[%r32+20480], %r188;
	st.shared.u32 	[%r32+21504], %r188;
	st.shared.u32 	[%r32+22528], %r188;
	st.shared.u32 	[%r32+23552], %r188;
	st.shared.u32 	[%r32+24576], %r188;
	st.shared.u32 	[%r32+25600], %r188;
	st.shared.u32 	[%r32+26624], %r188;
	st.shared.u32 	[%r32+27648], %r188;
	st.shared.u32 	[%r32+28672], %r188;
	st.shared.u32 	[%r32+29696], %r188;
	st.shared.u32 	[%r32+30720], %r188;
	st.shared.u32 	[%r32+31744], %r188;
	st.shared.u32 	[%r32+32768], %r188;
	mov.b64 	%rd88, 1;
	// begin inline asm
	shl.b64 %rd87, %rd88, %r149;
	// end inline asm
	add.s64 	%rd90, %rd87, -1;
	// begin inline asm
	shl.b64 %rd89, %rd90, %r188;
	// end inline asm
	setp.eq.s64 	%p30, %rd157, 9223372036854775807;
	selp.b64 	%rd92, -9223372036854775808, %rd157, %p30;
	// begin inline asm
	shr.b64 %rd91, %rd92, %r159;
	// end inline asm
	cvt.u32.u64 	%r191, %rd91;
	cvt.u32.u64 	%r192, %rd89;
	and.b32  	%r193, %r192, %r191;
	shl.b32 	%r194, %r193, 10;
	and.b32  	%r195, %r194, 31744;
	add.s32 	%r196, %r32, %r195;
	shr.u32 	%r197, %r193, 4;
	and.b32  	%r198, %r197, 268435454;
	add.s32 	%r51, %r196, %r198;
	ld.shared.u16 	%rs1, [%r51];
	add.s16 	%rs10, %rs1, 1;
	st.shared.u16 	[%r51], %rs10;
	setp.eq.s64 	%p31, %rd156, 9223372036854775807;
	selp.b64 	%rd94, -9223372036854775808, %rd156, %p31;
	// begin inline asm
	shr.b64 %rd93, %rd94, %r159;
	// end inline asm
	cvt.u32.u64 	%r199, %rd93;
	and.b32  	%r200, %r192, %r199;
	shl.b32 	%r201, %r200, 10;
	and.b32  	%r202, %r201, 31744;
	add.s32 	%r203, %r32, %r202;
	shr.u32 	%r204, %r200, 4;
	and.b32  	%r205, %r204, 268435454;
	add.s32 	%r52, %r203, %r205;
	ld.shared.u16 	%rs2, [%r52];
	add.s16 	%rs11, %rs2, 1;
	st.shared.u16 	[%r52], %rs11;
	setp.eq.s64 	%p32, %rd155, 9223372036854775807;
	selp.b64 	%rd96, -9223372036854775808, %rd155, %p32;
	// begin inline asm
	shr.b64 %rd95, %rd96, %r159;
	// end inline asm
	cvt.u32.u64 	%r206, %rd95;
	and.b32  	%r207, %r192, %r206;
	shl.b32 	%r208, %r207, 10;
	and.b32  	%r209, %r208, 31744;
	add.s32 	%r210, %r32, %r209;
	shr.u32 	%r211, %r207, 4;
	and.b32  	%r212, %r211, 268435454;
	add.s32 	%r53, %r210, %r212;
	ld.shared.u16 	%rs3, [%r53];
	add.s16 	%rs12, %rs3, 1;
	st.shared.u16 	[%r53], %rs12;
	setp.eq.s64 	%p33, %rd154, 9223372036854775807;
	selp.b64 	%rd98, -9223372036854775808, %rd154, %p33;
	// begin inline asm
	shr.b64 %rd97, %rd98, %r159;
	// end inline asm
	cvt.u32.u64 	%r213, %rd97;
	and.b32  	%r214, %r192, %r213;
	shl.b32 	%r215, %r214, 10;
	and.b32  	%r216, %r215, 31744;
	add.s32 	%r217, %r32, %r216;
	shr.u32 	%r218, %r214, 4;
	and.b32  	%r219, %r218, 268435454;
	add.s32 	%r54, %r217, %r219;
	ld.shared.u16 	%rs4, [%r54];
	add.s16 	%rs13, %rs4, 1;
	st.shared.u16 	[%r54], %rs13;
	setp.eq.s64 	%p34, %rd153, 9223372036854775807;
	selp.b64 	%rd100, -9223372036854775808, %rd153, %p34;
	// begin inline asm
	shr.b64 %rd99, %rd100, %r159;
	// end inline asm
	cvt.u32.u64 	%r220, %rd99;
	and.b32  	%r221, %r192, %r220;
	shl.b32 	%r222, %r221, 10;
	and.b32  	%r223, %r222, 31744;
	add.s32 	%r224, %r32, %r223;
	shr.u32 	%r225, %r221, 4;
	and.b32  	%r226, %r225, 268435454;
	add.s32 	%r55, %r224, %r226;
	ld.shared.u16 	%rs5, [%r55];
	add.s16 	%rs14, %rs5, 1;
	st.shared.u16 	[%r55], %rs14;
	setp.eq.s64 	%p35, %rd152, 9223372036854775807;
	selp.b64 	%rd102, -9223372036854775808, %rd152, %p35;
	// begin inline asm
	shr.b64 %rd101, %rd102, %r159;
	// end inline asm
	cvt.u32.u64 	%r227, %rd101;
	and.b32  	%r228, %r192, %r227;
	shl.b32 	%r229, %r228, 10;
	and.b32  	%r230, %r229, 31744;
	add.s32 	%r231, %r32, %r230;
	shr.u32 	%r232, %r228, 4;
	and.b32  	%r233, %r232, 268435454;
	add.s32 	%r56, %r231, %r233;
	ld.shared.u16 	%rs6, [%r56];
	add.s16 	%rs15, %rs6, 1;
	st.shared.u16 	[%r56], %rs15;
	setp.eq.s64 	%p36, %rd151, 9223372036854775807;
	selp.b64 	%rd104, -9223372036854775808, %rd151, %p36;
	// begin inline asm
	shr.b64 %rd103, %rd104, %r159;
	// end inline asm
	cvt.u32.u64 	%r234, %rd103;
	and.b32  	%r235, %r192, %r234;
	shl.b32 	%r236, %r235, 10;
	and.b32  	%r237, %r236, 31744;
	add.s32 	%r238, %r32, %r237;
	shr.u32 	%r239, %r235, 4;
	and.b32  	%r240, %r239, 268435454;
	add.s32 	%r57, %r238, %r240;
	ld.shared.u16 	%rs7, [%r57];
	add.s16 	%rs16, %rs7, 1;
	st.shared.u16 	[%r57], %rs16;
	setp.eq.s64 	%p37, %rd150, 9223372036854775807;
	selp.b64 	%rd106, -9223372036854775808, %rd150, %p37;
	// begin inline asm
	shr.b64 %rd105, %rd106, %r159;
	// end inline asm
	cvt.u32.u64 	%r241, %rd105;
	and.b32  	%r242, %r192, %r241;
	shl.b32 	%r243, %r242, 10;
	and.b32  	%r244, %r243, 31744;
	add.s32 	%r245, %r32, %r244;
	shr.u32 	%r246, %r242, 4;
	and.b32  	%r247, %r246, 268435454;
	add.s32 	%r58, %r245, %r247;
	ld.shared.u16 	%rs8, [%r58];
	add.s16 	%rs17, %rs8, 1;
	st.shared.u16 	[%r58], %rs17;
	setp.eq.s64 	%p38, %rd149, 9223372036854775807;
	selp.b64 	%rd108, -9223372036854775808, %rd149, %p38;
	// begin inline asm
	shr.b64 %rd107, %rd108, %r159;
	// end inline asm
	cvt.u32.u64 	%r248, %rd107;
	and.b32  	%r249, %r192, %r248;
	shl.b32 	%r250, %r249, 10;
	and.b32  	%r251, %r250, 31744;
	add.s32 	%r252, %r32, %r251;
	shr.u32 	%r253, %r249, 4;
	and.b32  	%r254, %r253, 268435454;
	add.s32 	%r59, %r252, %r254;
	ld.shared.u16 	%rs9, [%r59];
	add.s16 	%rs18, %rs9, 1;
	st.shared.u16 	[%r59], %rs18;
	bar.sync 	0;
	ld.shared.u32 	%r60, [%r33];
	ld.shared.u32 	%r255, [%r33+4];
	ld.shared.u32 	%r256, [%r33+8];
	ld.shared.u32 	%r257, [%r33+12];
	ld.shared.u32 	%r258, [%r33+16];
	ld.shared.u32 	%r259, [%r33+20];
	ld.shared.u32 	%r260, [%r33+24];
	ld.shared.u32 	%r261, [%r33+28];
	ld.shared.u32 	%r262, [%r33+32];
	ld.shared.u32 	%r263, [%r33+36];
	ld.shared.u32 	%r264, [%r33+40];
	ld.shared.u32 	%r265, [%r33+44];
	ld.shared.u32 	%r266, [%r33+48];
	ld.shared.u32 	%r267, [%r33+52];
	ld.shared.u32 	%r268, [%r33+56];
	ld.shared.u32 	%r269, [%r33+60];
	ld.shared.u32 	%r270, [%r33+64];
	ld.shared.u32 	%r271, [%r33+68];
	ld.shared.u32 	%r272, [%r33+72];
	ld.shared.u32 	%r273, [%r33+76];
	ld.shared.u32 	%r274, [%r33+80];
	ld.shared.u32 	%r275, [%r33+84];
	ld.shared.u32 	%r276, [%r33+88];
	ld.shared.u32 	%r277, [%r33+92];
	ld.shared.u32 	%r278, [%r33+96];
	ld.shared.u32 	%r279, [%r33+100];
	ld.shared.u32 	%r280, [%r33+104];
	ld.shared.u32 	%r281, [%r33+108];
	ld.shared.u32 	%r282, [%r33+112];
	ld.shared.u32 	%r283, [%r33+116];
	ld.shared.u32 	%r284, [%r33+120];
	ld.shared.u32 	%r285, [%r33+124];
	ld.shared.u32 	%r286, [%r33+128];
	add.s32 	%r61, %r255, %r60;
	add.s32 	%r62, %r256, %r61;
	add.s32 	%r63, %r257, %r62;
	add.s32 	%r64, %r258, %r63;
	add.s32 	%r65, %r259, %r64;
	add.s32 	%r66, %r260, %r65;
	add.s32 	%r67, %r261, %r66;
	add.s32 	%r68, %r262, %r67;
	add.s32 	%r69, %r263, %r68;
	add.s32 	%r70, %r264, %r69;
	add.s32 	%r71, %r265, %r70;
	add.s32 	%r72, %r266, %r71;
	add.s32 	%r73, %r267, %r72;
	add.s32 	%r74, %r268, %r73;
	add.s32 	%r75, %r269, %r74;
	add.s32 	%r76, %r270, %r75;
	add.s32 	%r77, %r271, %r76;
	add.s32 	%r78, %r272, %r77;
	add.s32 	%r79, %r273, %r78;
	add.s32 	%r80, %r274, %r79;
	add.s32 	%r81, %r275, %r80;
	add.s32 	%r82, %r276, %r81;
	add.s32 	%r83, %r277, %r82;
	add.s32 	%r84, %r278, %r83;
	add.s32 	%r85, %r279, %r84;
	add.s32 	%r86, %r280, %r85;
	add.s32 	%r87, %r281, %r86;
	add.s32 	%r88, %r282, %r87;
	add.s32 	%r89, %r283, %r88;
	add.s32 	%r90, %r284, %r89;
	add.s32 	%r91, %r285, %r90;
	add.s32 	%r165, %r286, %r91;
	// begin inline asm
	mov.u32 %r160, %laneid;
	// end inline asm
	mov.b32 	%r163, 1;
	mov.b32 	%r190, -1;
	// begin inline asm
	{  .reg .u32 r0;  .reg .pred p;  shfl.sync.up.b32 r0|p, %r165, %r163, %r188, %r190;  @p add.u32 r0, r0, %r165;  mov.u32 %r161, r0;}
	// end inline asm
	mov.b32 	%r169, 2;
	// begin inline asm
	{  .reg .u32 r0;  .reg .pred p;  shfl.sync.up.b32 r0|p, %r161, %r169, %r188, %r190;  @p add.u32 r0, r0, %r161;  mov.u32 %r167, r0;}
	// end inline asm
	mov.b32 	%r175, 4;
	// begin inline asm
	{  .reg .u32 r0;  .reg .pred p;  shfl.sync.up.b32 r0|p, %r167, %r175, %r188, %r190;  @p add.u32 r0, r0, %r167;  mov.u32 %r173, r0;}
	// end inline asm
	mov.b32 	%r181, 8;
	// begin inline asm
	{  .reg .u32 r0;  .reg .pred p;  shfl.sync.up.b32 r0|p, %r173, %r181, %r188, %r190;  @p add.u32 r0, r0, %r173;  mov.u32 %r179, r0;}
	// end inline asm
	mov.b32 	%r187, 16;
	// begin inline asm
	{  .reg .u32 r0;  .reg .pred p;  shfl.sync.up.b32 r0|p, %r179, %r187, %r188, %r190;  @p add.u32 r0, r0, %r179;  mov.u32 %r185, r0;}
	// end inline asm
	setp.ne.s32 	%p39, %r160, 31;
	@%p39 bra 	$L__BB2_39;
	st.shared.u32 	[%r34], %r185;
$L__BB2_39:
	sub.s32 	%r287, %r185, %r165;
	setp.gt.u32 	%p40, %r2, 31;
	setp.eq.s32 	%p41, %r31, 7;
	setp.eq.s32 	%p42, %r31, 6;
	setp.eq.s32 	%p43, %r31, 5;
	setp.eq.s32 	%p44, %r31, 4;
	setp.eq.s32 	%p45, %r31, 3;
	setp.eq.s32 	%p46, %r31, 2;
	setp.eq.s32 	%p47, %r31, 1;
	bar.sync 	0;
	ld.shared.v4.u32 	{%r288, %r289, %r290, %r291}, [_ZZN3cub18CUB_300001_SM_10006detail10radix_sort31DeviceRadixSortSingleTileKernelINS1_5radix10policy_hubIdiyE10Policy1000ELNS0_9SortOrderE0EdiyNS1_21identity_decomposer_tEEEvPKT1_PSA_PKT2_PSE_T3_iiT4_E12temp_storage+33792];
	selp.b32 	%r292, %r288, %r468, %p47;
	add.s32 	%r293, %r289, %r288;
	selp.b32 	%r294, %r293, %r292, %p46;
	add.s32 	%r295, %r293, %r290;
	selp.b32 	%r296, %r295, %r294, %p45;
	add.s32 	%r297, %r295, %r291;
	selp.b32 	%r298, %r297, %r296, %p44;
	ld.shared.v4.u32 	{%r299, %r300, %r301, %r302}, [_ZZN3cub18CUB_300001_SM_10006detail10radix_sort31DeviceRadixSortSingleTileKernelINS1_5radix10policy_hubIdiyE10Policy1000ELNS0_9SortOrderE0EdiyNS1_21identity_decomposer_tEEEvPKT1_PSA_PKT2_PSE_T3_iiT4_E12temp_storage+33808];
	add.s32 	%r303, %r297, %r299;
	selp.b32 	%r304, %r303, %r298, %p43;
	add.s32 	%r305, %r303, %r300;
	selp.b32 	%r306, %r305, %r304, %p42;
	add.s32 	%r307, %r305, %r301;
	selp.b32 	%r468, %r307, %r306, %p41;
	add.s32 	%r96, %r307, %r302;
	setp.ne.s32 	%p48, %r160, 0;
	selp.b32 	%r308, %r287, 0, %p48;
	add.s32 	%r309, %r468, %r308;
	or.pred  	%p49, %p40, %p48;
	selp.b32 	%r469, %r309, %r287, %p40;
	@%p49 bra 	$L__BB2_41;
	shl.b32 	%r469, %r96, 16;
	st.shared.u32 	[_ZZN3cub18CUB_300001_SM_10006detail10radix_sort31DeviceRadixSortSingleTileKernelINS1_5radix10policy_hubIdiyE10Policy1000ELNS0_9SortOrderE0EdiyNS1_21identity_decomposer_tEEEvPKT1_PSA_PKT2_PSE_T3_iiT4_E12temp_storage+33832], %r469;
$L__BB2_41:
	setp.eq.s32 	%p50, %r2, 0;
	bar.sync 	0;
	ld.shared.u32 	%r310, [_ZZN3cub18CUB_300001_SM_10006detail10radix_sort31DeviceRadixSortSingleTileKernelINS1_5radix10policy_hubIdiyE10Policy1000ELNS0_9SortOrderE0EdiyNS1_21identity_decomposer_tEEEvPKT1_PSA_PKT2_PSE_T3_iiT4_E12temp_storage+33832];
	selp.b32 	%r311, 0, %r310, %p50;
	add.s32 	%r312, %r469, %r311;
	add.s32 	%r313, %r60, %r312;
	add.s32 	%r314, %r61, %r312;
	add.s32 	%r315, %r62, %r312;
	add.s32 	%r316, %r63, %r312;
	add.s32 	%r317, %r64, %r312;
	add.s32 	%r318, %r65, %r312;
	add.s32 	%r319, %r66, %r312;
	add.s32 	%r320, %r67, %r312;
	add.s32 	%r321, %r68, %r312;
	add.s32 	%r322, %r69, %r312;
	add.s32 	%r323, %r70, %r312;
	add.s32 	%r324, %r71, %r312;
	add.s32 	%r325, %r72, %r312;
	add.s32 	%r326, %r73, %r312;
	add.s32 	%r327, %r74, %r312;
	add.s32 	%r328, %r75, %r312;
	add.s32 	%r329, %r76, %r312;
	add.s32 	%r330, %r77, %r312;
	add.s32 	%r331, %r78, %r312;
	add.s32 	%r332, %r79, %r312;
	add.s32 	%r333, %r80, %r312;
	add.s32 	%r334, %r81, %r312;
	add.s32 	%r335, %r82, %r312;
	add.s32 	%r336, %r83, %r312;
	add.s32 	%r337, %r84, %r312;
	add.s32 	%r338, %r85, %r312;
	add.s32 	%r339, %r86, %r312;
	add.s32 	%r340, %r87, %r312;
	add.s32 	%r341, %r88, %r312;
	add.s32 	%r342, %r89, %r312;
	add.s32 	%r343, %r90, %r312;
	add.s32 	%r344, %r91, %r312;
	st.shared.u32 	[%r33], %r312;
	st.shared.u32 	[%r33+4], %r313;
	st.shared.u32 	[%r33+8], %r314;
	st.shared.u32 	[%r33+12], %r315;
	st.shared.u32 	[%r33+16], %r316;
	st.shared.u32 	[%r33+20], %r317;
	st.shared.u32 	[%r33+24], %r318;
	st.shared.u32 	[%r33+28], %r319;
	st.shared.u32 	[%r33+32], %r320;
	st.shared.u32 	[%r33+36], %r321;
	st.shared.u32 	[%r33+40], %r322;
	st.shared.u32 	[%r33+44], %r323;
	st.shared.u32 	[%r33+48], %r324;
	st.shared.u32 	[%r33+52], %r325;
	st.shared.u32 	[%r33+56], %r326;
	st.shared.u32 	[%r33+60], %r327;
	st.shared.u32 	[%r33+64], %r328;
	st.shared.u32 	[%r33+68], %r329;
	st.shared.u32 	[%r33+72], %r330;
	st.shared.u32 	[%r33+76], %r331;
	st.shared.u32 	[%r33+80], %r332;
	st.shared.u32 	[%r33+84], %r333;
	st.shared.u32 	[%r33+88], %r334;
	st.shared.u32 	[%r33+92], %r335;
	st.shared.u32 	[%r33+96], %r336;
	st.shared.u32 	[%r33+100], %r337;
	st.shared.u32 	[%r33+104], %r338;
	st.shared.u32 	[%r33+108], %r339;
	st.shared.u32 	[%r33+112], %r340;
	st.shared.u32 	[%r33+116], %r341;
	st.shared.u32 	[%r33+120], %r342;
	st.shared.u32 	[%r33+124], %r343;
	st.shared.u32 	[%r33+128], %r344;
	bar.sync 	0;
	cvt.u32.u16 	%r345, %rs1;
	ld.shared.u16 	%r346, [%r51];
	add.s32 	%r100, %r346, %r345;
	cvt.u32.u16 	%r347, %rs2;
	ld.shared.u16 	%r348, [%r52];
	add.s32 	%r101, %r348, %r347;
	cvt.u32.u16 	%r349, %rs3;
	ld.shared.u16 	%r350, [%r53];
	add.s32 	%r102, %r350, %r349;
	cvt.u32.u16 	%r351, %rs4;
	ld.shared.u16 	%r352, [%r54];
	add.s32 	%r103, %r352, %r351;
	cvt.u32.u16 	%r353, %rs5;
	ld.shared.u16 	%r354, [%r55];
	add.s32 	%r104, %r354, %r353;
	cvt.u32.u16 	%r355, %rs6;
	ld.shared.u16 	%r356, [%r56];
	add.s32 	%r105, %r356, %r355;
	cvt.u32.u16 	%r357, %rs7;
	ld.shared.u16 	%r358, [%r57];
	add.s32 	%r106, %r358, %r357;
	cvt.u32.u16 	%r359, %rs8;
	ld.shared.u16 	%r360, [%r58];
	add.s32 	%r107, %r360, %r359;
	cvt.u32.u16 	%r361, %rs9;
	ld.shared.u16 	%r362, [%r59];
	add.s32 	%r108, %r362, %r361;
	bar.sync 	0;
	setp.lt.s32 	%p51, %r458, %r130;
	@%p51 bra 	$L__BB2_61;
	cvt.u64.u32 	%rd109, %r2;
	shl.b32 	%r363, %r100, 3;
	mov.u32 	%r364, _ZZN3cub18CUB_300001_SM_10006detail10radix_sort31DeviceRadixSortSingleTileKernelINS1_5radix10policy_hubIdiyE10Policy1000ELNS0_9SortOrderE0EdiyNS1_21identity_decomposer_tEEEvPKT1_PSA_PKT2_PSE_T3_iiT4_E12temp_storage;
	add.s32 	%r365, %r364, %r363;
	st.shared.u64 	[%r365], %rd157;
	shl.b32 	%r366, %r101, 3;
	add.s32 	%r367, %r364, %r366;
	st.shared.u64 	[%r367], %rd156;
	shl.b32 	%r368, %r102, 3;
	add.s32 	%r369, %r364, %r368;
	st.shared.u64 	[%r369], %rd155;
	shl.b32 	%r370, %r103, 3;
	add.s32 	%r371, %r364, %r370;
	st.shared.u64 	[%r371], %rd154;
	shl.b32 	%r372, %r104, 3;
	add.s32 	%r373, %r364, %r372;
	st.shared.u64 	[%r373], %rd153;
	shl.b32 	%r374, %r105, 3;
	add.s32 	%r375, %r364, %r374;
	st.shared.u64 	[%r375], %rd152;
	shl.b32 	%r376, %r106, 3;
	add.s32 	%r377, %r364, %r376;
	st.shared.u64 	[%r377], %rd151;
	shl.b32 	%r378, %r107, 3;
	add.s32 	%r379, %r364, %r378;
	st.shared.u64 	[%r379], %rd150;
	shl.b32 	%r380, %r108, 3;
	add.s32 	%r381, %r364, %r380;
	st.shared.u64 	[%r381], %rd149;
	bar.sync 	0;
	mad.lo.s32 	%r382, %r2, -28, %r36;
	ld.shared.u64 	%rd40, [%r382];
	ld.shared.u64 	%rd41, [%r382+2048];
	ld.shared.u64 	%rd42, [%r382+4096];
	ld.shared.u64 	%rd43, [%r382+6144];
	ld.shared.u64 	%rd44, [%r382+8192];
	ld.shared.u64 	%rd45, [%r382+10240];
	ld.shared.u64 	%rd46, [%r382+12288];
	ld.shared.u64 	%rd47, [%r382+14336];
	ld.shared.u64 	%rd48, [%r382+16384];
	bar.sync 	0;
	shl.b32 	%r383, %r100, 2;
	sub.s32 	%r384, %r365, %r383;
	st.shared.u32 	[%r384], %r467;
	shl.b32 	%r385, %r101, 2;
	sub.s32 	%r386, %r367, %r385;
	st.shared.u32 	[%r386], %r466;
	shl.b32 	%r387, %r102, 2;
	sub.s32 	%r388, %r369, %r387;
	st.shared.u32 	[%r388], %r465;
	shl.b32 	%r389, %r103, 2;
	sub.s32 	%r390, %r371, %r389;
	st.shared.u32 	[%r390], %r464;
	shl.b32 	%r391, %r104, 2;
	sub.s32 	%r392, %r373, %r391;
	st.shared.u32 	[%r392], %r463;
	shl.b32 	%r393, %r105, 2;
	sub.s32 	%r394, %r375, %r393;
	st.shared.u32 	[%r394], %r462;
	shl.b32 	%r395, %r106, 2;
	sub.s32 	%r396, %r377, %r395;
	st.shared.u32 	[%r396], %r461;
	shl.b32 	%r397, %r107, 2;
	sub.s32 	%r398, %r379, %r397;
	st.shared.u32 	[%r398], %r460;
	shl.b32 	%r399, %r108, 2;
	sub.s32 	%r400, %r381, %r399;
	st.shared.u32 	[%r400], %r459;
	bar.sync 	0;
	shl.b32 	%r401, %r2, 2;
	sub.s32 	%r109, %r382, %r401;
	ld.shared.u32 	%r110, [%r109+1024];
	ld.shared.u32 	%r111, [%r109+2048];
	ld.shared.u32 	%r112, [%r109+3072];
	ld.shared.u32 	%r113, [%r109+4096];
	ld.shared.u32 	%r114, [%r109+5120];
	ld.shared.u32 	%r115, [%r109+6144];
	ld.shared.u32 	%r116, [%r109+7168];
	ld.shared.u32 	%r117, [%r109+8192];
	setp.gt.u64 	%p52, %rd20, %rd109;
	cvta.to.global.u64 	%rd110, %rd60;
	mul.wide.u32 	%rd111, %r2, 8;
	add.s64 	%rd49, %rd110, %rd111;
	cvta.to.global.u64 	%rd112, %rd62;
	mul.wide.u32 	%rd113, %r2, 4;
	add.s64 	%rd50, %rd112, %rd113;
	@%p52 bra 	$L__BB2_43;
	bra.uni 	$L__BB2_44;
$L__BB2_43:
	ld.shared.u32 	%r402, [%r109];
	setp.gt.s64 	%p53, %rd40, -1;
	selp.b64 	%rd114, -1, -9223372036854775808, %p53;
	xor.b64  	%rd115, %rd114, %rd40;
	st.global.u64 	[%rd49], %rd115;
	st.global.u32 	[%rd50], %r402;
$L__BB2_44:
	add.s32 	%r403, %r2, 256;
	cvt.u64.u32 	%rd116, %r403;
	setp.le.u64 	%p54, %rd20, %rd116;
	@%p54 bra 	$L__BB2_46;
	setp.gt.s64 	%p55, %rd41, -1;
	selp.b64 	%rd117, -1, -9223372036854775808, %p55;
	xor.b64  	%rd118, %rd117, %rd41;
	st.global.u64 	[%rd49+2048], %rd118;
	st.global.u32 	[%rd50+1024], %r110;
$L__BB2_46:
	add.s32 	%r404, %r2, 512;
	cvt.u64.u32 	%rd119, %r404;
	setp.le.u64 	%p56, %rd20, %rd119;
	@%p56 bra 	$L__BB2_48;
	setp.gt.s64 	%p57, %rd42, -1;
	selp.b64 	%rd120, -1, -9223372036854775808, %p57;
	xor.b64  	%rd121, %rd120, %rd42;
	st.global.u64 	[%rd49+4096], %rd121;
	st.global.u32 	[%rd50+2048], %r111;
$L__BB2_48:
	add.s32 	%r405, %r2, 768;
	cvt.u64.u32 	%rd122, %r405;
	setp.le.u64 	%p58, %rd20, %rd122;
	@%p58 bra 	$L__BB2_50;
	setp.gt.s64 	%p59, %rd43, -1;
	selp.b64 	%rd123, -1, -9223372036854775808, %p59;
	xor.b64  	%rd124, %rd123, %rd43;
	st.global.u64 	[%rd49+6144], %rd124;
	st.global.u32 	[%rd50+3072], %r112;
$L__BB2_50:
	or.b32  	%r406, %r2, 1024;
	cvt.u64.u32 	%rd125, %r406;
	setp.le.u64 	%p60, %rd20, %rd125;
	@%p60 bra 	$L__BB2_52;
	setp.gt.s64 	%p61, %rd44, -1;
	selp.b64 	%rd126, -1, -9223372036854775808, %p61;
	xor.b64  	%rd127, %rd126, %rd44;
	st.global.u64 	[%rd49+8192], %rd127;
	st.global.u32 	[%rd50+4096], %r113;
$L__BB2_52:
	add.s32 	%r407, %r2, 1280;
	cvt.u64.u32 	%rd128, %r407;
	setp.le.u64 	%p62, %rd20, %rd128;
	@%p62 bra 	$L__BB2_54;
	setp.gt.s64 	%p63, %rd45, -1;
	selp.b64 	%rd129, -1, -9223372036854775808, %p63;
	xor.b64  	%rd130, %rd129, %rd45;
	st.global.u64 	[%rd49+10240], %rd130;
	st.global.u32 	[%rd50+5120], %r114;
$L__BB2_54:
	add.s32 	%r408, %r2, 1536;
	cvt.u64.u32 	%rd131, %r408;
	setp.le.u64 	%p64, %rd20, %rd131;
	@%p64 bra 	$L__BB2_56;
	setp.gt.s64 	%p65, %rd46, -1;
	selp.b64 	%rd132, -1, -9223372036854775808, %p65;
	xor.b64  	%rd133, %rd132, %rd46;
	st.global.u64 	[%rd49+12288], %rd133;
	st.global.u32 	[%rd50+6144], %r115;
$L__BB2_56:
	add.s32 	%r409, %r2, 1792;
	cvt.u64.u32 	%rd134, %r409;
	setp.le.u64 	%p66, %rd20, %rd134;
	@%p66 bra 	$L__BB2_58;
	setp.gt.s64 	%p67, %rd47, -1;
	selp.b64 	%rd135, -1, -9223372036854775808, %p67;
	xor.b64  	%rd136, %rd135, %rd47;
	st.global.u64 	[%rd49+14336], %rd136;
	st.global.u32 	[%rd50+7168], %r116;
$L__BB2_58:
	or.b32  	%r410, %r2, 2048;
	cvt.u64.u32 	%rd137, %r410;
	setp.le.u64 	%p68, %rd20, %rd137;
	@%p68 bra 	$L__BB2_60;
	setp.gt.s64 	%p69, %rd48, -1;
	selp.b64 	%rd138, -1, -9223372036854775808, %p69;
	xor.b64  	%rd139, %rd138, %rd48;
	st.global.u64 	[%rd49+16384], %rd139;
	st.global.u32 	[%rd50+8192], %r117;
$L__BB2_60:
	ret;
$L__BB2_61:
	shl.b32 	%r411, %r100, 3;
	mov.u32 	%r412, _ZZN3cub18CUB_300001_SM_10006detail10radix_sort31DeviceRadixSortSingleTileKernelINS1_5radix10policy_hubIdiyE10Policy1000ELNS0_9SortOrderE0EdiyNS1_21identity_decomposer_tEEEvPKT1_PSA_PKT2_PSE_T3_iiT4_E12temp_storage;
	add.s32 	%r413, %r412, %r411;
	st.shared.u64 	[%r413], %rd157;
	shl.b32 	%r414, %r101, 3;
	add.s32 	%r415, %r412, %r414;
	st.shared.u64 	[%r415], %rd156;
	shl.b32 	%r416, %r102, 3;
	add.s32 	%r417, %r412, %r416;
	st.shared.u64 	[%r417], %rd155;
	shl.b32 	%r418, %r103, 3;
	add.s32 	%r419, %r412, %r418;
	st.shared.u64 	[%r419], %rd154;
	shl.b32 	%r420, %r104, 3;
	add.s32 	%r421, %r412, %r420;
	st.shared.u64 	[%r421], %rd153;
	shl.b32 	%r422, %r105, 3;
	add.s32 	%r423, %r412, %r422;
	st.shared.u64 	[%r423], %rd152;
	shl.b32 	%r424, %r106, 3;
	add.s32 	%r425, %r412, %r424;
	st.shared.u64 	[%r425], %rd151;
	shl.b32 	%r426, %r107, 3;
	add.s32 	%r427, %r412, %r426;
	st.shared.u64 	[%r427], %rd150;
	shl.b32 	%r428, %r108, 3;
	add.s32 	%r429, %r412, %r428;
	st.shared.u64 	[%r429], %rd149;
	bar.sync 	0;
	ld.shared.u64 	%rd157, [%r35];
	ld.shared.u64 	%rd156, [%r35+8];
	ld.shared.u64 	%rd155, [%r35+16];
	ld.shared.u64 	%rd154, [%r35+24];
	ld.shared.u64 	%rd153, [%r35+32];
	ld.shared.u64 	%rd152, [%r35+40];
	ld.shared.u64 	%rd151, [%r35+48];
	ld.shared.u64 	%rd150, [%r35+56];
	ld.shared.u64 	%rd149, [%r35+64];
	bar.sync 	0;
	shl.b32 	%r430, %r100, 2;
	sub.s32 	%r431, %r413, %r430;
	st.shared.u32 	[%r431], %r467;
	shl.b32 	%r432, %r101, 2;
	sub.s32 	%r433, %r415, %r432;
	st.shared.u32 	[%r433], %r466;
	shl.b32 	%r434, %r102, 2;
	sub.s32 	%r435, %r417, %r434;
	st.shared.u32 	[%r435], %r465;
	shl.b32 	%r436, %r103, 2;
	sub.s32 	%r437, %r419, %r436;
	st.shared.u32 	[%r437], %r464;
	shl.b32 	%r438, %r104, 2;
	sub.s32 	%r439, %r421, %r438;
	st.shared.u32 	[%r439], %r463;
	shl.b32 	%r440, %r105, 2;
	sub.s32 	%r441, %r423, %r440;
	st.shared.u32 	[%r441], %r462;
	shl.b32 	%r442, %r106, 2;
	sub.s32 	%r443, %r425, %r442;
	st.shared.u32 	[%r443], %r461;
	shl.b32 	%r444, %r107, 2;
	sub.s32 	%r445, %r427, %r444;
	st.shared.u32 	[%r445], %r460;
	shl.b32 	%r446, %r108, 2;
	sub.s32 	%r447, %r429, %r446;
	st.shared.u32 	[%r447], %r459;
	bar.sync 	0;
	ld.shared.u32 	%r467, [%r36];
	ld.shared.u32 	%r466, [%r36+4];
	ld.shared.u32 	%r465, [%r36+8];
	ld.shared.u32 	%r464, [%r36+12];
	ld.shared.u32 	%r463, [%r36+16];
	ld.shared.u32 	%r462, [%r36+20];
	ld.shared.u32 	%r461, [%r36+24];
	ld.shared.u32 	%r460, [%r36+28];
	ld.shared.u32 	%r459, [%r36+32];
	bar.sync 	0;
	add.s32 	%r458, %r458, 6;
	add.s32 	%r457, %r457, -6;
	bra.uni 	$L__BB2_37;

}
	// .globl	_ZN3cub18CUB_300001_SM_10006detail10radix_sort30DeviceRadixSortHistogramKernelINS1_5radix10policy_hubIdiyE10Policy1000ELNS0_9SortOrderE0EdyNS1_21identity_decomposer_tEEEvPT2_PKT1_SA_iiT3_
.visible .entry _ZN3cub18CUB_300001_SM_10006detail10radix_sort30DeviceRadixSortHistogramKernelINS1_5radix10policy_hubIdiyE10Policy1000ELNS0_9SortOrderE0EdyNS1_21identity_decomposer_tEEEvPT2_PKT1_SA_iiT3_(
	.param .u64 .ptr .align 1 _ZN3cub18CUB_300001_SM_10006detail10radix_sort30DeviceRadixSortHistogramKernelINS1_5radix10policy_hubIdiyE10Policy1000ELNS0_9SortOrderE0EdyNS1_21identity_decomposer_tEEEvPT2_PKT1_SA_iiT3__param_0,
	.param .u64 .ptr .align 1 _ZN3cub18CUB_300001_SM_10006detail10radix_sort30DeviceRadixSortHistogramKernelINS1_5radix10policy_hubIdiyE10Policy1000ELNS0_9SortOrderE0EdyNS1_21identity_decomposer_tEEEvPT2_PKT1_SA_iiT3__param_1,
	.param .u64 _ZN3cub18CUB_300001_SM_10006detail10radix_sort30DeviceRadixSortHistogramKernelINS1_5radix10policy_hubIdiyE10Policy1000ELNS0_9SortOrderE0EdyNS1_21identity_decomposer_tEEEvPT2_PKT1_SA_iiT3__param_2,
	.param .u32 _ZN3cub18CUB_300001_SM_10006detail10radix_sort30DeviceRadixSortHistogramKernelINS1_5radix10policy_hubIdiyE10Policy1000ELNS0_9SortOrderE0EdyNS1_21identity_decomposer_tEEEvPT2_PKT1_SA_iiT3__param_3,
	.param .u32 _ZN3cub18CUB_300001_SM_10006detail10radix_sort30DeviceRadixSortHistogramKernelINS1_5radix10policy_hubIdiyE10Policy1000ELNS0_9SortOrderE0EdyNS1_21identity_decomposer_tEEEvPT2_PKT1_SA_iiT3__param_4,
	.param .align 1 .b8 _ZN3cub18CUB_300001_SM_10006detail10radix_sort30DeviceRadixSortHistogramKernelINS1_5radix10policy_hubIdiyE10Policy1000ELNS0_9SortOrderE0EdyNS1_21identity_decomposer_tEEEvPT2_PKT1_SA_iiT3__param_5[1]
)
.maxntid 128
{
	.reg .pred 	%p<123>;
	.reg .b32 	%r<362>;
	.reg .b64 	%rd<311>;
	// demoted variable
	.shared .align 4 .b8 _ZZN3cub18CUB_300001_SM_10006detail10radix_sort30DeviceRadixSortHistogramKernelINS1_5radix10policy_hubIdiyE10Policy1000ELNS0_9SortOrderE0EdyNS1_21identity_decomposer_tEEEvPT2_PKT1_SA_iiT3_E12temp_storage[8192];
	ld.param.u64 	%rd97, [_ZN3cub18CUB_300001_SM_10006detail10radix_sort30DeviceRadixSortHistogramKernelINS1_5radix10policy_hubIdiyE10Policy1000ELNS0_9SortOrderE0EdyNS1_21identity_decomposer_tEEEvPT2_PKT1_SA_iiT3__param_0];
	ld.param.u64 	%rd98, [_ZN3cub18CUB_300001_SM_10006detail10radix_sort30DeviceRadixSortHistogramKernelINS1_5radix10policy_hubIdiyE10Policy1000ELNS0_9SortOrderE0EdyNS1_21identity_decomposer_tEEEvPT2_PKT1_SA_iiT3__param_1];
	ld.param.u64 	%rd96, [_ZN3cub18CUB_300001_SM_10006detail10radix_sort30DeviceRadixSortHistogramKernelINS1_5radix10policy_hubIdiyE10Policy1000ELNS0_9SortOrderE0EdyNS1_21identity_decomposer_tEEEvPT2_PKT1_SA_iiT3__param_2];
	ld.param.u32 	%r93, [_ZN3cub18CUB_300001_SM_10006detail10radix_sort30DeviceRadixSortHistogramKernelINS1_5radix10policy_hubIdiyE10Policy1000ELNS0_9SortOrderE0EdyNS1_21identity_decomposer_tEEEvPT2_PKT1_SA_iiT3__param_3];
	ld.param.u32 	%r94, [_ZN3cub18CUB_300001_SM_10006detail10radix_sort30DeviceRadixSortHistogramKernelINS1_5radix10policy_hubIdiyE10Policy1000ELNS0_9SortOrderE0EdyNS1_21identity_decomposer_tEEEvPT2_PKT1_SA_iiT3__param_4];
	cvta.to.global.u64 	%rd1, %rd98;
	cvta.to.global.u64 	%rd2, %rd97;
	setp.eq.s64 	%p2, %rd96, 0;
	@%p2 bra 	$L__BB3_153;
	sub.s32 	%r95, %r94, %r93;
	add.s32 	%r96, %r95, 7;
	shr.s32 	%r97, %r96, 31;
	shr.u32 	%r98, %r97, 29;
	add.s32 	%r99, %r96, %r98;
	shr.s32 	%r100, %r99, 3;
	mov.u32 	%r101, %tid.x;
	setp.gt.u32 	%p3, %r101, 255;
	setp.lt.s32 	%p4, %r96, 8;
	mov.u32 	%r102, %ctaid.x;
	shl.b32 	%r103, %r102, 11;
	cvt.u64.u32 	%rd3, %r103;
	mov.u32 	%r104, %nctaid.x;
	shl.b32 	%r105, %r104, 11;
	cvt.u64.u32 	%rd4, %r105;
	add.s32 	%r1, %r100, -1;
	and.b32  	%r2, %r100, 15;
	and.b32  	%r3, %r100, 7;
	add.s32 	%r4, %r3, -1;
	and.b32  	%r5, %r100, 3;
	or.pred  	%p1, %p3, %p4;
	shl.b32 	%r106, %r101, 2;
	mov.u32 	%r107, _ZZN3cub18CUB_300001_SM_10006detail10radix_sort30DeviceRadixSortHistogramKernelINS1_5radix10policy_hubIdiyE10Policy1000ELNS0_9SortOrderE0EdyNS1_21identity_decomposer_tEEEvPT2_PKT1_SA_iiT3_E12temp_storage;
	add.s32 	%r6, %r107, %r106;
	and.b32  	%r7, %r100, 268435440;
	cvt.u64.u32 	%rd5, %r101;
	add.s32 	%r8, %r101, 128;
	add.s32 	%r9, %r101, 256;
	add.s32 	%r10, %r101, 512;
	add.s32 	%r11, %r101, 640;
	add.s32 	%r12, %r101, 768;
	add.s32 	%r13, %r101, 1920;
	and.b32  	%r14, %r100, 268435448;
	and.b32  	%r15, %r100, 1;
	neg.s32 	%r16, %r7;
	add.s32 	%r17, %r6, 8192;
	add.s64 	%rd100, %rd96, -1;
	shr.u64 	%rd101, %rd100, 30;
	add.s64 	%rd102, %rd101, 1;
	min.u64 	%rd6, %rd102, %rd96;
	mov.b64 	%rd278, 0;
$L__BB3_2:
	@%p1 bra 	$L__BB3_30;
	setp.lt.u32 	%p5, %r1, 15;
	mov.b32 	%r346, 0;
	@%p5 bra 	$L__BB3_6;
	mov.u32 	%r343, %r17;
	mov.u32 	%r344, %r16;
$L__BB3_5:
	.pragma "nounroll";
	mov.b32 	%r109, 0;
	st.shared.u32 	[%r343+-8192], %r109;
	st.shared.u32 	[%r343+-7168], %r109;
	st.shared.u32 	[%r343+-6144], %r109;
	st.shared.u32 	[%r343+-5120], %r109;
	st.shared.u32 	[%r343+-4096], %r109;
	st.shared.u32 	[%r343+-3072], %r109;
	st.shared.u32 	[%r343+-2048], %r109;
	st.shared.u32 	[%r343+-1024], %r109;
	st.shared.u32 	[%r343], %r109;
	st.shared.u32 	[%r343+1024], %r109;
	st.shared.u32 	[%r343+2048], %r109;
	st.shared.u32 	[%r343+3072], %r109;
	st.shared.u32 	[%r343+4096], %r109;
	st.shared.u32 	[%r343+5120], %r109;
	st.shared.u32 	[%r343+6144], %r109;
	st.shared.u32 	[%r343+7168], %r109;
	add.s32 	%r344, %r344, 16;
	add.s32 	%r343, %r343, 16384;
	setp.ne.s32 	%p6, %r344, 0;
	mov.u32 	%r346, %r7;
	@%p6 bra 	$L__BB3_5;
$L__BB3_6:
	add.s32 	%r23, %r2, -1;
	setp.eq.s32 	%p7, %r2, 0;
	@%p7 bra 	$L__BB3_16;
	setp.lt.u32 	%p8, %r23, 7;
	@%p8 bra 	$L__BB3_9;
	shl.b32 	%r110, %r346, 10;
	add.s32 	%r111, %r6, %r110;
	mov.b32 	%r112, 0;
	st.shared.u32 	[%r111], %r112;
	st.shared.u32 	[%r111+1024], %r112;
	st.shared.u32 	[%r111+2048], %r112;
	st.shared.u32 	[%r111+3072], %r112;
	st.shared.u32 	[%r111+4096], %r112;
	st.shared.u32 	[%r111+5120], %r112;
	st.shared.u32 	[%r111+6144], %r112;
	st.shared.u32 	[%r111+7168], %r112;
	add.s32 	%r346, %r346, 8;
$L__BB3_9:
	setp.eq.s32 	%p9, %r3, 0;
	@%p9 bra 	$L__BB3_16;
	setp.lt.u32 	%p10, %r4, 3;
	@%p10 bra 	$L__BB3_12;
	shl.b32 	%r113, %r346, 10;
	add.s32 	%r114, %r6, %r113;
	mov.b32 	%r115, 0;
	st.shared.u32 	[%r114], %r115;
	st.shared.u32 	[%r114+1024], %r115;
	st.shared.u32 	[%r114+2048], %r115;
	st.shared.u32 	[%r114+3072], %r115;
	add.s32 	%r346, %r346, 4;
$L__BB3_12:
	setp.eq.s32 	%p11, %r5, 0;
	@%p11 bra 	$L__BB3_16;
	setp.eq.s32 	%p12, %r5, 1;
	shl.b32 	%r116, %r346, 10;
	add.s32 	%r28, %r6, %r116;
	mov.b32 	%r117, 0;
	st.shared.u32 	[%r28], %r117;
	@%p12 bra 	$L__BB3_16;
	setp.eq.s32 	%p13, %r5, 2;
	mov.b32 	%r118, 0;
	st.shared.u32 	[%r28+1024], %r118;
	@%p13 bra 	$L__BB3_16;
	mov.b32 	%r119, 0;
	st.shared.u32 	[%r28+2048], %r119;
$L__BB3_16:
	cvt.u32.u64 	%r120, %rd5;
	setp.gt.u32 	%p14, %r120, 127;
	@%p14 bra 	$L__BB3_30;
	setp.lt.u32 	%p15, %r1, 15;
	mov.b32 	%r350, 0;
	@%p15 bra 	$L__BB3_20;
	mov.b32 	%r348, 0;
$L__BB3_19:
	.pragma "nounroll";
	shl.b32 	%r123, %r348, 10;
	add.s32 	%r124, %r6, %r123;
	mov.b32 	%r125, 0;
	st.shared.u32 	[%r124+512], %r125;
	st.shared.u32 	[%r124+1536], %r125;
	st.shared.u32 	[%r124+2560], %r125;
	st.shared.u32 	[%r124+3584], %r125;
	st.shared.u32 	[%r124+4608], %r125;
	st.shared.u32 	[%r124+5632], %r125;
	st.shared.u32 	[%r124+6656], %r125;
	st.shared.u32 	[%r124+7680], %r125;
	st.shared.u32 	[%r124+8704], %r125;
	st.shared.u32 	[%r124+9728], %r125;
	st.shared.u32 	[%r124+10752], %r125;
	st.shared.u32 	[%r124+11776], %r125;
	st.shared.u32 	[%r124+12800], %r125;
	st.shared.u32 	[%r124+13824], %r125;
	st.shared.u32 	[%r124+14848], %r125;
	st.shared.u32 	[%r124+15872], %r125;
	add.s32 	%r348, %r348, 16;
	setp.ne.s32 	%p16, %r348, %r7;
	mov.u32 	%r350, %r7;
	@%p16 bra 	$L__BB3_19;
$L__BB3_20:
	setp.eq.s32 	%p17, %r2, 0;
	@%p17 bra 	$L__BB3_30;
	setp.lt.u32 	%p18, %r23, 7;
	@%p18 bra 	$L__BB3_23;
	shl.b32 	%r126, %r350, 10;
	add.s32 	%r127, %r6, %r126;
	mov.b32 	%r128, 0;
	st.shared.u32 	[%r127+512], %r128;
	st.shared.u32 	[%r127+1536], %r128;
	st.shared.u32 	[%r127+2560], %r128;
	st.shared.u32 	[%r127+3584], %r128;
	st.shared.u32 	[%r127+4608], %r128;
	st.shared.u32 	[%r127+5632], %r128;
	st.shared.u32 	[%r127+6656], %r128;
	st.shared.u32 	[%r127+7680], %r128;
	add.s32 	%r350, %r350, 8;
$L__BB3_23:
	setp.eq.s32 	%p19, %r3, 0;
	@%p19 bra 	$L__BB3_30;
	setp.lt.u32 	%p20, %r4, 3;
	@%p20 bra 	$L__BB3_26;
	shl.b32 	%r129, %r350, 10;
	add.s32 	%r130, %r6, %r129;
	mov.b32 	%r131, 0;
	st.shared.u32 	[%r130+512], %r131;
	st.shared.u32 	[%r130+1536], %r131;
	st.shared.u32 	[%r130+2560], %r131;
	st.shared.u32 	[%r130+3584], %r131;
	add.s32 	%r350, %r350, 4;
$L__BB3_26:
	setp.eq.s32 	%p21, %r5, 0;
	@%p21 bra 	$L__BB3_30;
	setp.eq.s32 	%p22, %r5, 1;
	shl.b32 	%r132, %r350, 10;
	add.s32 	%r36, %r6, %r132;
	mov.b32 	%r133, 0;
	st.shared.u32 	[%r36+512], %r133;
	@%p22 bra 	$L__BB3_30;
	setp.eq.s32 	%p23, %r5, 2;
	mov.b32 	%r134, 0;
	st.shared.u32 	[%r36+1536], %r134;
	@%p23 bra 	$L__BB3_30;
	mov.b32 	%r135, 0;
	st.shared.u32 	[%r36+2560], %r135;
$L__BB3_30:
	bar.sync 	0;
	bar.sync 	0;
	shl.b64 	%rd8, %rd278, 30;
	sub.s64 	%rd103, %rd96, %rd8;
	min.u64 	%rd9, %rd103, 1073741824;
	setp.le.u64 	%p24, %rd9, %rd3;
	@%p24 bra 	$L__BB3_70;
	mov.u64 	%rd279, %rd3;
$L__BB3_32:
	add.s64 	%rd11, %rd279, %rd8;
	sub.s64 	%rd12, %rd96, %rd11;
	setp.lt.u64 	%p25, %rd12, 2048;
	@%p25 bra 	$L__BB3_34;
	add.s64 	%rd122, %rd11, %rd5;
	shl.b64 	%rd123, %rd122, 3;
	add.s64 	%rd124, %rd1, %rd123;
	ld.global.u64 	%rd310, [%rd124];
	ld.global.u64 	%rd309, [%rd124+1024];
	ld.global.u64 	%rd308, [%rd124+2048];
	ld.global.u64 	%rd307, [%rd124+3072];
	ld.global.u64 	%rd306, [%rd124+4096];
	ld.global.u64 	%rd305, [%rd124+5120];
	ld.global.u64 	%rd304, [%rd124+6144];
	ld.global.u64 	%rd303, [%rd124+7168];
	ld.global.u64 	%rd302, [%rd124+8192];
	ld.global.u64 	%rd301, [%rd124+9216];
	ld.global.u64 	%rd300, [%rd124+10240];
	ld.global.u64 	%rd299, [%rd124+11264];
	ld.global.u64 	%rd298, [%rd124+12288];
	ld.global.u64 	%rd297, [%rd124+13312];
	ld.global.u64 	%rd296, [%rd124+14336];
	ld.global.u64 	%rd295, [%rd124+15360];
	bra.uni 	$L__BB3_66;
$L__BB3_34:
	cvt.u32.u64 	%r136, %rd5;
	cvt.u32.u64 	%r37, %rd12;
	setp.ge.s32 	%p26, %r136, %r37;
	add.s64 	%rd105, %rd11, %rd5;
	shl.b64 	%rd106, %rd105, 3;
	add.s64 	%rd29, %rd1, %rd106;
	mov.b64 	%rd310, 9223372036854775807;
	@%p26 bra 	$L__BB3_36;
	ld.global.u64 	%rd310, [%rd29];
$L__BB3_36:
	setp.ge.s32 	%p27, %r8, %r37;
	mov.b64 	%rd309, 9223372036854775807;
	@%p27 bra 	$L__BB3_38;
	ld.global.u64 	%rd309, [%rd29+1024];
$L__BB3_38:
	setp.ge.s32 	%p28, %r9, %r37;
	mov.b64 	%rd308, 9223372036854775807;
	@%p28 bra 	$L__BB3_40;
	ld.global.u64 	%rd308, [%rd29+2048];
$L__BB3_40:
	mov.u32 	%r137, %tid.x;
	add.s32 	%r138, %r137, 384;
	setp.ge.s32 	%p29, %r138, %r37;
	mov.b64 	%rd307, 9223372036854775807;
	@%p29 bra 	$L__BB3_42;
	ld.global.u64 	%rd307, [%rd29+3072];
$L__BB3_42:
	setp.ge.s32 	%p30, %r10, %r37;
	mov.b64 	%rd306, 9223372036854775807;
	@%p30 bra 	$L__BB3_44;
	ld.global.u64 	%rd306, [%rd29+4096];
$L__BB3_44:
	setp.ge.s32 	%p31, %r11, %r37;
	mov.b64 	%rd305, 9223372036854775807;
	@%p31 bra 	$L__BB3_46;
	ld.global.u64 	%rd305, [%rd29+5120];
$L__BB3_46:
	setp.ge.s32 	%p32, %r12, %r37;
	mov.b64 	%rd304, 9223372036854775807;
	@%p32 bra 	$L__BB3_48;
	ld.global.u64 	%rd304, [%rd29+6144];
$L__BB3_48:
	add.s32 	%r140, %r137, 896;
	setp.ge.s32 	%p33, %r140, %r37;
	mov.b64 	%rd303, 9223372036854775807;
	@%p33 bra 	$L__BB3_50;
	ld.global.u64 	%rd303, [%rd29+7168];
$L__BB3_50:
	or.b32  	%r142, %r137, 1024;
	setp.ge.s32 	%p34, %r142, %r37;
	mov.b64 	%rd302, 9223372036854775807;
	@%p34 bra 	$L__BB3_52;
	ld.global.u64 	%rd302, [%rd29+8192];
$L__BB3_52:
	add.s32 	%r144, %r137, 1152;
	setp.ge.s32 	%p35, %r144, %r37;
	mov.b64 	%rd301, 9223372036854775807;
	@%p35 bra 	$L__BB3_54;
	ld.global.u64 	%rd301, [%rd29+9216];
$L__BB3_54:
	add.s32 	%r146, %r137, 1280;
	setp.ge.s32 	%p36, %r146, %r37;
	mov.b64 	%rd300, 9223372036854775807;
	@%p36 bra 	$L__BB3_56;
	ld.global.u64 	%rd300, [%rd29+10240];
$L__BB3_56:
	add.s32 	%r148, %r137, 1408;
	setp.ge.s32 	%p37, %r148, %r37;
	mov.b64 	%rd299, 9223372036854775807;
	@%p37 bra 	$L__BB3_58;
	ld.global.u64 	%rd299, [%rd29+11264];
$L__BB3_58:
	add.s32 	%r150, %r137, 1536;
	setp.ge.s32 	%p38, %r150, %r37;
	mov.b64 	%rd298, 9223372036854775807;
	@%p38 bra 	$L__BB3_60;
	ld.global.u64 	%rd298, [%rd29+12288];
$L__BB3_60:
	add.s32 	%r152, %r137, 1664;
	setp.ge.s32 	%p39, %r152, %r37;
	mov.b64 	%rd297, 9223372036854775807;
	@%p39 bra 	$L__BB3_62;
	ld.global.u64 	%rd297, [%rd29+13312];
$L__BB3_62:
	add.s32 	%r154, %r137, 1792;
	setp.ge.s32 	%p40, %r154, %r37;
	mov.b64 	%rd296, 9223372036854775807;
	@%p40 bra 	$L__BB3_64;
	ld.global.u64 	%rd296, [%rd29+14336];
$L__BB3_64:
	setp.ge.s32 	%p41, %r13, %r37;
	mov.b64 	%rd295, 9223372036854775807;
	@%p41 bra 	$L__BB3_66;
	ld.global.u64 	%rd295, [%rd29+15360];
$L__BB3_66:
	setp.le.s32 	%p42, %r94, %r93;
	@%p42 bra 	$L__BB3_69;
	setp.gt.s64 	%p43, %rd310, -1;
	selp.b64 	%rd125, -9223372036854775808, -1, %p43;
	xor.b64  	%rd126, %rd125, %rd310;
	setp.gt.s64 	%p44, %rd309, -1;
	selp.b64 	%rd127, -9223372036854775808, -1, %p44;
	xor.b64  	%rd128, %rd127, %rd309;
	setp.gt.s64 	%p45, %rd308, -1;
	selp.b64 	%rd129, -9223372036854775808, -1, %p45;
	xor.b64  	%rd130, %rd129, %rd308;
	setp.gt.s64 	%p46, %rd307, -1;
	selp.b64 	%rd131, -9223372036854775808, -1, %p46;
	xor.b64  	%rd132, %rd131, %rd307;
	setp.gt.s64 	%p47, %rd306, -1;
	selp.b64 	%rd133, -9223372036854775808, -1, %p47;
	xor.b64  	%rd134, %rd133, %rd306;
	setp.gt.s64 	%p48, %rd305, -1;
	selp.b64 	%rd135, -9223372036854775808, -1, %p48;
	xor.b64  	%rd136, %rd135, %rd305;
	setp.gt.s64 	%p49, %rd304, -1;
	selp.b64 	%rd137, -9223372036854775808, -1, %p49;
	xor.b64  	%rd138, %rd137, %rd304;
	setp.gt.s64 	%p50, %rd303, -1;
	selp.b64 	%rd139, -9223372036854775808, -1, %p50;
	xor.b64  	%rd140, %rd139, %rd303;
	setp.gt.s64 	%p51, %rd302, -1;
	selp.b64 	%rd141, -9223372036854775808, -1, %p51;
	xor.b64  	%rd142, %rd141, %rd302;
	setp.gt.s64 	%p52, %rd301, -1;
	selp.b64 	%rd143, -9223372036854775808, -1, %p52;
	xor.b64  	%rd144, %rd143, %rd301;
	setp.gt.s64 	%p53, %rd300, -1;
	selp.b64 	%rd145, -9223372036854775808, -1, %p53;
	xor.b64  	%rd146, %rd145, %rd300;
	setp.gt.s64 	%p54, %rd299, -1;
	selp.b64 	%rd147, -9223372036854775808, -1, %p54;
	xor.b64  	%rd148, %rd147, %rd299;
	setp.gt.s64 	%p55, %rd298, -1;
	selp.b64 	%rd149, -9223372036854775808, -1, %p55;
	xor.b64  	%rd150, %rd149, %rd298;
	setp.gt.s64 	%p56, %rd297, -1;
	selp.b64 	%rd151, -9223372036854775808, -1, %p56;
	xor.b64  	%rd152, %rd151, %rd297;
	setp.gt.s64 	%p57, %rd296, -1;
	selp.b64 	%rd153, -9223372036854775808, -1, %p57;
	xor.b64  	%rd154, %rd153, %rd296;
	setp.gt.s64 	%p58, %rd295, -1;
	selp.b64 	%rd155, -9223372036854775808, -1, %p58;
	xor.b64  	%rd156, %rd155, %rd295;
	setp.eq.s64 	%p59, %rd126, 9223372036854775807;
	selp.b64 	%rd77, -9223372036854775808, %rd126, %p59;
	setp.eq.s64 	%p60, %rd128, 9223372036854775807;
	selp.b64 	%rd78, -9223372036854775808, %rd128, %p60;
	setp.eq.s64 	%p61, %rd130, 9223372036854775807;
	selp.b64 	%rd79, -9223372036854775808, %rd130, %p61;
	setp.eq.s64 	%p62, %rd132, 9223372036854775807;
	selp.b64 	%rd80, -9223372036854775808, %rd132, %p62;
	setp.eq.s64 	%p63, %rd134, 9223372036854775807;
	selp.b64 	%rd81, -9223372036854775808, %rd134, %p63;
	setp.eq.s64 	%p64, %rd136, 9223372036854775807;
	selp.b64 	%rd82, -9223372036854775808, %rd136, %p64;
	setp.eq.s64 	%p65, %rd138, 9223372036854775807;
	selp.b64 	%rd83, -9223372036854775808, %rd138, %p65;
	setp.eq.s64 	%p66, %rd140, 9223372036854775807;
	selp.b64 	%rd84, -9223372036854775808, %rd140, %p66;
	setp.eq.s64 	%p67, %rd142, 9223372036854775807;
	selp.b64 	%rd85, -9223372036854775808, %rd142, %p67;
	setp.eq.s64 	%p68, %rd144, 9223372036854775807;
	selp.b64 	%rd86, -9223372036854775808, %rd144, %p68;
	setp.eq.s64 	%p69, %rd146, 9223372036854775807;
	selp.b64 	%rd87, -9223372036854775808, %rd146, %p69;
	setp.eq.s64 	%p70, %rd148, 9223372036854775807;
	selp.b64 	%rd88, -9223372036854775808, %rd148, %p70;
	setp.eq.s64 	%p71, %rd150, 9223372036854775807;
	selp.b64 	%rd89, -9223372036854775808, %rd150, %p71;
	setp.eq.s64 	%p72, %rd152, 9223372036854775807;
	selp.b64 	%rd90, -9223372036854775808, %rd152, %p72;
	setp.eq.s64 	%p73, %rd154, 9223372036854775807;
	selp.b64 	%rd91, -9223372036854775808, %rd154, %p73;
	setp.eq.s64 	%p74, %rd156, 9223372036854775807;
	selp.b64 	%rd92, -9223372036854775808, %rd156, %p74;
	mov.b32 	%r352, 0;
	mov.u32 	%r353, %r93;
$L__BB3_68:
	sub.s32 	%r156, %r94, %r353;
	shl.b32 	%r157, %r352, 10;
	mov.u32 	%r158, _ZZN3cub18CUB_300001_SM_10006detail10radix_sort30DeviceRadixSortHistogramKernelINS1_5radix10policy_hubIdiyE10Policy1000ELNS0_9SortOrderE0EdyNS1_21identity_decomposer_tEEEvPT2_PKT1_SA_iiT3_E12temp_storage;
	add.s32 	%r159, %r158, %r157;
	min.s32 	%r160, %r156, 8;
	mov.b32 	%r161, -1;
	shl.b32 	%r162, %r161, %r160;
	not.b32 	%r163, %r162;
	shr.u64 	%rd157, %rd77, %r353;
	cvt.u32.u64 	%r164, %rd157;
	and.b32  	%r165, %r164, %r163;
	shl.b32 	%r166, %r165, 2;
	add.s32 	%r167, %r159, %r166;
	atom.shared.add.u32 	%r168, [%r167], 1;
	shr.u64 	%rd158, %rd78, %r353;
	cvt.u32.u64 	%r169, %rd158;
	and.b32  	%r170, %r169, %r163;
	shl.b32 	%r171, %r170, 2;
	add.s32 	%r172, %r159, %r171;
	atom.shared.add.u32 	%r173, [%r172], 1;
	shr.u64 	%rd159, %rd79, %r353;
	cvt.u32.u64 	%r174, %rd159;
	and.b32  	%r175, %r174, %r163;
	shl.b32 	%r176, %r175, 2;
	add.s32 	%r177, %r159, %r176;
	atom.shared.add.u32 	%r178, [%r177], 1;
	shr.u64 	%rd160, %rd80, %r353;
	cvt.u32.u64 	%r179, %rd160;
	and.b32  	%r180, %r179, %r163;
	shl.b32 	%r181, %r180, 2;
	add.s32 	%r182, %r159, %r181;
	atom.shared.add.u32 	%r183, [%r182], 1;
	shr.u64 	%rd161, %rd81, %r353;
	cvt.u32.u64 	%r184, %rd161;
	and.b32  	%r185, %r184, %r163;
	shl.b32 	%r186, %r185, 2;
	add.s32 	%r187, %r159, %r186;
	atom.shared.add.u32 	%r188, [%r187], 1;
	shr.u64 	%rd162, %rd82, %r353;
	cvt.u32.u64 	%r189, %rd162;
	and.b32  	%r190, %r189, %r163;
	shl.b32 	%r191, %r190, 2;
	add.s32 	%r192, %r159, %r191;
	atom.shared.add.u32 	%r193, [%r192], 1;
	shr.u64 	%rd163, %rd83, %r353;
	cvt.u32.u64 	%r194, %rd163;
	and.b32  	%r195, %r194, %r163;
	shl.b32 	%r196, %r195, 2;
	add.s32 	%r197, %r159, %r196;
	atom.shared.add.u32 	%r198, [%r197], 1;
	shr.u64 	%rd164, %rd84, %r353;
	cvt.u32.u64 	%r199, %rd164;
	and.b32  	%r200, %r199, %r163;
	shl.b32 	%r201, %r200, 2;
	add.s32 	%r202, %r159, %r201;
	atom.shared.add.u32 	%r203, [%r202], 1;
	shr.u64 	%rd165, %rd85, %r353;
	cvt.u32.u64 	%r204, %rd165;
	and.b32  	%r205, %r204, %r163;
	shl.b32 	%r206, %r205, 2;
	add.s32 	%r207, %r159, %r206;
	atom.shared.add.u32 	%r208, [%r207], 1;
	shr.u64 	%rd166, %rd86, %r353;
	cvt.u32.u64 	%r209, %rd166;
	and.b32  	%r210, %r209, %r163;
	shl.b32 	%r211, %r210, 2;
	add.s32 	%r212, %r159, %r211;
	atom.shared.add.u32 	%r213, [%r212], 1;
	shr.u64 	%rd167, %rd87, %r353;
	cvt.u32.u64 	%r214, %rd167;
	and.b32  	%r215, %r214, %r163;
	shl.b32 	%r216, %r215, 2;
	add.s32 	%r217, %r159, %r216;
	atom.shared.add.u32 	%r218, [%r217], 1;
	shr.u64 	%rd168, %rd88, %r353;
	cvt.u32.u64 	%r219, %rd168;
	and.b32  	%r220, %r219, %r163;
	shl.b32 	%r221, %r220, 2;
	add.s32 	%r222, %r159, %r221;
	atom.shared.add.u32 	%r223, [%r222], 1;
	shr.u64 	%rd169, %rd89, %r353;
	cvt.u32.u64 	%r224, %rd169;
	and.b32  	%r225, %r224, %r163;
	shl.b32 	%r226, %r225, 2;
	add.s32 	%r227, %r159, %r226;
	atom.shared.add.u32 	%r228, [%r227], 1;
	shr.u64 	%rd170, %rd90, %r353;
	cvt.u32.u64 	%r229, %rd170;
	and.b32  	%r230, %r229, %r163;
	shl.b32 	%r231, %r230, 2;
	add.s32 	%r232, %r159, %r231;
	atom.shared.add.u32 	%r233, [%r232], 1;
	shr.u64 	%rd171, %rd91, %r353;
	cvt.u32.u64 	%r234, %rd171;
	and.b32  	%r235, %r234, %r163;
	shl.b32 	%r236, %r235, 2;
	add.s32 	%r237, %r159, %r236;
	atom.shared.add.u32 	%r238, [%r237], 1;
	shr.u64 	%rd172, %rd92, %r353;
	cvt.u32.u64 	%r239, %rd172;
	and.b32  	%r240, %r239, %r163;
	shl.b32 	%r241, %r240, 2;
	add.s32 	%r242, %r159, %r241;
	atom.shared.add.u32 	%r243, [%r242], 1;
	add.s32 	%r353, %r353, 8;
	add.s32 	%r352, %r352, 1;
	setp.lt.s32 	%p75, %r353, %r94;
	@%p75 bra 	$L__BB3_68;
$L__BB3_69:
	add.s64 	%rd279, %rd279, %rd4;
	setp.lt.u64 	%p76, %rd279, %rd9;
	@%p76 bra 	$L__BB3_32;
$L__BB3_70:
	bar.sync 	0;
	@%p1 bra 	$L__BB3_152;
	setp.lt.u32 	%p77, %r1, 7;
	mov.b32 	%r356, 0;
	@%p77 bra 	$L__BB3_90;
	mov.b32 	%r354, 0;
$L__BB3_73:
	.pragma "nounroll";
	shl.b32 	%r246, %r354, 10;
	add.s32 	%r43, %r6, %r246;
	ld.shared.u32 	%r44, [%r43];
	setp.eq.s32 	%p78, %r44, 0;
	@%p78 bra 	$L__BB3_75;
	cvt.u32.u64 	%r247, %rd5;
	shl.b32 	%r248, %r354, 8;
	add.s32 	%r249, %r248, %r247;
	mul.wide.u32 	%rd173, %r249, 8;
	add.s64 	%rd174, %rd2, %rd173;
	cvt.u64.u32 	%rd175, %r44;
	atom.global.add.u64 	%rd176, [%rd174], %rd175;
$L__BB3_75:
	ld.shared.u32 	%r45, [%r43+1024];
	setp.eq.s32 	%p79, %r45, 0;
	@%p79 bra 	$L__BB3_77;
	cvt.u32.u64 	%r250, %rd5;
	shl.b32 	%r251, %r354, 8;
	add.s32 	%r252, %r251, %r250;
	add.s32 	%r253, %r252, 256;
	mul.wide.u32 	%rd177, %r253, 8;
	add.s64 	%rd178, %rd2, %rd177;
	cvt.u64.u32 	%rd179, %r45;
	atom.global.add.u64 	%rd180, [%rd178], %rd179;
$L__BB3_77:
	ld.shared.u32 	%r46, [%r43+2048];
	setp.eq.s32 	%p80, %r46, 0;
	@%p80 bra 	$L__BB3_79;
	cvt.u32.u64 	%r254, %rd5;
	shl.b32 	%r255, %r354, 8;
	add.s32 	%r256, %r255, %r254;
	add.s32 	%r257, %r256, 512;
	mul.wide.u32 	%rd181, %r257, 8;
	add.s64 	%rd182, %rd2, %rd181;
	cvt.u64.u32 	%rd183, %r46;
	atom.global.add.u64 	%rd184, [%rd182], %rd183;
$L__BB3_79:
	ld.shared.u32 	%r47, [%r43+3072];
	setp.eq.s32 	%p81, %r47, 0;
	@%p81 bra 	$L__BB3_81;
	cvt.u32.u64 	%r258, %rd5;
	shl.b32 	%r259, %r354, 8;
	add.s32 	%r260, %r259, %r258;
	add.s32 	%r261, %r260, 768;
	mul.wide.u32 	%rd185, %r261, 8;
	add.s64 	%rd186, %rd2, %rd185;
	cvt.u64.u32 	%rd187, %r47;
	atom.global.add.u64 	%rd188, [%rd186], %rd187;
$L__BB3_81:
	ld.shared.u32 	%r48, [%r43+4096];
	setp.eq.s32 	%p82, %r48, 0;
	@%p82 bra 	$L__BB3_83;
	cvt.u32.u64 	%r262, %rd5;
	shl.b32 	%r263, %r354, 8;
	add.s32 	%r264, %r263, %r262;
	add.s32 	%r265, %r264, 1024;
	mul.wide.u32 	%rd189, %r265, 8;
	add.s64 	%rd190, %rd2, %rd189;
	cvt.u64.u32 	%rd191, %r48;
	atom.global.add.u64 	%rd192, [%rd190], %rd191;
$L__BB3_83:
	ld.shared.u32 	%r49, [%r43+5120];
	setp.eq.s32 	%p83, %r49, 0;
	@%p83 bra 	$L__BB3_85;
	cvt.u32.u64 	%r266, %rd5;
	shl.b32 	%r267, %r354, 8;
	add.s32 	%r268, %r267, %r266;
	add.s32 	%r269, %r268, 1280;
	mul.wide.u32 	%rd193, %r269, 8;
	add.s64 	%rd194, %rd2, %rd193;
	cvt.u64.u32 	%rd195, %r49;
	atom.global.add.u64 	%rd196, [%rd194], %rd195;
$L__BB3_85:
	ld.shared.u32 	%r50, [%r43+6144];
	setp.eq.s32 	%p84, %r50, 0;
	@%p84 bra 	$L__BB3_87;
	cvt.u32.u64 	%r270, %rd5;
	shl.b32 	%r271, %r354, 8;
	add.s32 	%r272, %r271, %r270;
	add.s32 	%r273, %r272, 1536;
	mul.wide.u32 	%rd197, %r273, 8;
	add.s64 	%rd198, %rd2, %rd197;
	cvt.u64.u32 	%rd199, %r50;
	atom.global.add.u64 	%rd200, [%rd198], %rd199;
$L__BB3_87:
	ld.shared.u32 	%r51, [%r43+7168];
	setp.eq.s32 	%p85, %r51, 0;
	@%p85 bra 	$L__BB3_89;
	cvt.u32.u64 	%r274, %rd5;
	shl.b32 	%r275, %r354, 8;
	add.s32 	%r276, %r275, %r274;
	add.s32 	%r277, %r276, 1792;
	mul.wide.u32 	%rd201, %r277, 8;
	add.s64 	%rd202, %rd2, %rd201;
	cvt.u64.u32 	%rd203, %r51;
	atom.global.add.u64 	%rd204, [%rd202], %rd203;
$L__BB3_89:
	add.s32 	%r354, %r354, 8;
	setp.ne.s32 	%p86, %r354, %r14;
	mov.u32 	%r356, %r14;
	@%p86 bra 	$L__BB3_73;
$L__BB3_90:
	add.s32 	%r54, %r5, -1;
	setp.eq.s32 	%p87, %r3, 0;
	@%p87 bra 	$L__BB3_111;
	setp.lt.u32 	%p88, %r4, 3;
	@%p88 bra 	$L__BB3_101;
	shl.b32 	%r278, %r356, 10;
	add.s32 	%r55, %r6, %r278;
	ld.shared.u32 	%r56, [%r55];
	setp.eq.s32 	%p89, %r56, 0;
	@%p89 bra 	$L__BB3_94;
	cvt.u32.u64 	%r279, %rd5;
	shl.b32 	%r280, %r356, 8;
	add.s32 	%r281, %r280, %r279;
	mul.wide.u32 	%rd205, %r281, 8;
	add.s64 	%rd206, %rd2, %rd205;
	cvt.u64.u32 	%rd207, %r56;
	atom.global.add.u64 	%rd208, [%rd206], %rd207;
$L__BB3_94:
	ld.shared.u32 	%r57, [%r55+1024];
	setp.eq.s32 	%p90, %r57, 0;
	@%p90 bra 	$L__BB3_96;
	cvt.u32.u64 	%r282, %rd5;
	shl.b32 	%r283, %r356, 8;
	add.s32 	%r284, %r283, %r282;
	add.s32 	%r285, %r284, 256;
	mul.wide.u32 	%rd209, %r285, 8;
	add.s64 	%rd210, %rd2, %rd209;
	cvt.u64.u32 	%rd211, %r57;
	atom.global.add.u64 	%rd212, [%rd210], %rd211;
$L__BB3_96:
	ld.shared.u32 	%r58, [%r55+2048];
	setp.eq.s32 	%p91, %r58, 0;
	@%p91 bra 	$L__BB3_98;
	cvt.u32.u64 	%r286, %rd5;
	shl.b32 	%r287, %r356, 8;
	add.s32 	%r288, %r287, %r286;
	add.s32 	%r289, %r288, 512;
	mul.wide.u32 	%rd213, %r289, 8;
	add.s64 	%rd214, %rd2, %rd213;
	cvt.u64.u32 	%rd215, %r58;
	atom.global.add.u64 	%rd216, [%rd214], %rd215;
$L__BB3_98:
	ld.shared.u32 	%r59, [%r55+3072];
	setp.eq.s32 	%p92, %r59, 0;
	@%p92 bra 	$L__BB3_100;
	cvt.u32.u64 	%r290, %rd5;
	shl.b32 	%r291, %r356, 8;
	add.s32 	%r292, %r291, %r290;
	add.s32 	%r293, %r292, 768;
	mul.wide.u32 	%rd217, %r293, 8;
	add.s64 	%rd218, %rd2, %rd217;
	cvt.u64.u32 	%rd219, %r59;
	atom.global.add.u64 	%rd220, [%rd218], %rd219;
$L__BB3_100:
	add.s32 	%r356, %r356, 4;
$L__BB3_101:
	setp.eq.s32 	%p93, %r5, 0;
	@%p93 bra 	$L__BB3_111;
	setp.eq.s32 	%p94, %r54, 0;
	@%p94 bra 	$L__BB3_108;
	shl.b32 	%r294, %r356, 10;
	add.s32 	%r62, %r6, %r294;
	ld.shared.u32 	%r63, [%r62];
	setp.eq.s32 	%p95, %r63, 0;
	@%p95 bra 	$L__BB3_105;
	cvt.u32.u64 	%r295, %rd5;
	shl.b32 	%r296, %r356, 8;
	add.s32 	%r297, %r296, %r295;
	mul.wide.u32 	%rd221, %r297, 8;
	add.s64 	%rd222, %rd2, %rd221;
	cvt.u64.u32 	%rd223, %r63;
	atom.global.add.u64 	%rd224, [%rd222], %rd223;
$L__BB3_105:
	ld.shared.u32 	%r64, [%r62+1024];
	setp.eq.s32 	%p96, %r64, 0;
	@%p96 bra 	$L__BB3_107;
	cvt.u32.u64 	%r298, %rd5;
	shl.b32 	%r299, %r356, 8;
	add.s32 	%r300, %r299, %r298;
	add.s32 	%r301, %r300, 256;
	mul.wide.u32 	%rd225, %r301, 8;
	add.s64 	%rd226, %rd2, %rd225;
	cvt.u64.u32 	%rd227, %r64;
	atom.global.add.u64 	%rd228, [%rd226], %rd227;
$L__BB3_107:
	add.s32 	%r356, %r356, 2;
$L__BB3_108:
	setp.eq.s32 	%p97, %r15, 0;
	@%p97 bra 	$L__BB3_111;
	shl.b32 	%r302, %r356, 10;
	add.s32 	%r303, %r6, %r302;
	ld.shared.u32 	%r67, [%r303];
	setp.eq.s32 	%p98, %r67, 0;
	@%p98 bra 	$L__BB3_111;
	cvt.u32.u64 	%r304, %rd5;
	shl.b32 	%r305, %r356, 8;
	add.s32 	%r306, %r305, %r304;
	mul.wide.u32 	%rd229, %r306, 8;
	add.s64 	%rd230, %rd2, %rd229;
	cvt.u64.u32 	%rd231, %r67;
	atom.global.add.u64 	%rd232, [%rd230], %rd231;
$L__BB3_111:
	cvt.u32.u64 	%r307, %rd5;
	setp.gt.u32 	%p99, %r307, 127;
	@%p99 bra 	$L__BB3_152;
	setp.lt.u32 	%p100, %r1, 7;
	mov.b32 	%r360, 0;
	@%p100 bra 	$L__BB3_131;
	mov.b32 	%r358, 0;
$L__BB3_114:
	.pragma "nounroll";
	shl.b32 	%r311, %r358, 10;
	add.s32 	%r69, %r6, %r311;
	ld.shared.u32 	%r70, [%r69+512];
	setp.eq.s32 	%p101, %r70, 0;
	shl.b32 	%r312, %r358, 8;
	add.s32 	%r313, %r312, %r307;
	mul.wide.u32 	%rd233, %r313, 8;
	add.s64 	%rd94, %rd2, %rd233;
	@%p101 bra 	$L__BB3_116;
	cvt.u64.u32 	%rd234, %r70;
	atom.global.add.u64 	%rd235, [%rd94+1024], %rd234;
$L__BB3_116:
	ld.shared.u32 	%r71, [%r69+1536];
	setp.eq.s32 	%p102, %r71, 0;
	@%p102 bra 	$L__BB3_118;
	cvt.u64.u32 	%rd236, %r71;
	atom.global.add.u64 	%rd237, [%rd94+3072], %rd236;
$L__BB3_118:
	ld.shared.u32 	%r72, [%r69+2560];
	setp.eq.s32 	%p103, %r72, 0;
	@%p103 bra 	$L__BB3_120;
	cvt.u64.u32 	%rd238, %r72;
	atom.global.add.u64 	%rd239, [%rd94+5120], %rd238;
$L__BB3_120:
	ld.shared.u32 	%r73, [%r69+3584];
	setp.eq.s32 	%p104, %r73, 0;
	@%p104 bra 	$L__BB3_122;
	cvt.u64.u32 	%rd240, %r73;
	atom.global.add.u64 	%rd241, [%rd94+7168], %rd240;
$L__BB3_122:
	ld.shared.u32 	%r74, [%r69+4608];
	setp.eq.s32 	%p105, %r74, 0;
	@%p105 bra 	$L__BB3_124;
	cvt.u64.u32 	%rd242, %r74;
	atom.global.add.u64 	%rd243, [%rd94+9216], %rd242;
$L__BB3_124:
	ld.shared.u32 	%r75, [%r69+5632];
	setp.eq.s32 	%p106, %r75, 0;
	@%p106 bra 	$L__BB3_126;
	cvt.u64.u32 	%rd244, %r75;
	atom.global.add.u64 	%rd245, [%rd94+11264], %rd244;
$L__BB3_126:
	ld.shared.u32 	%r76, [%r69+6656];
	setp.eq.s32 	%p107, %r76, 0;
	@%p107 bra 	$L__BB3_128;
	cvt.u64.u32 	%rd246, %r76;
	atom.global.add.u64 	%rd247, [%rd94+13312], %rd246;
$L__BB3_128:
	ld.shared.u32 	%r77, [%r69+7680];
	setp.eq.s32 	%p108, %r77, 0;
	@%p108 bra 	$L__BB3_130;
	cvt.u64.u32 	%rd248, %r77;
	atom.global.add.u64 	%rd249, [%rd94+15360], %rd248;
$L__BB3_130:
	add.s32 	%r358, %r358, 8;
	setp.ne.s32 	%p109, %r358, %r14;
	mov.u32 	%r360, %r14;
	@%p109 bra 	$L__BB3_114;
$L__BB3_131:
	setp.eq.s32 	%p110, %r3, 0;
	@%p110 bra 	$L__BB3_152;
	setp.lt.u32 	%p111, %r4, 3;
	@%p111 bra 	$L__BB3_142;
	shl.b32 	%r314, %r360, 10;
	add.s32 	%r80, %r6, %r314;
	ld.shared.u32 	%r81, [%r80+512];
	setp.eq.s32 	%p112, %r81, 0;
	@%p112 bra 	$L__BB3_135;
	shl.b32 	%r316, %r360, 8;
	add.s32 	%r317, %r316, %r307;
	mul.wide.u32 	%rd250, %r317, 8;
	add.s64 	%rd251, %rd2, %rd250;
	cvt.u64.u32 	%rd252, %r81;
	atom.global.add.u64 	%rd253, [%rd251+1024], %rd252;
$L__BB3_135:
	ld.shared.u32 	%r82, [%r80+1536];
	setp.eq.s32 	%p113, %r82, 0;
	@%p113 bra 	$L__BB3_137;
	shl.b32 	%r319, %r360, 8;
	add.s32 	%r320, %r319, %r307;
	add.s32 	%r321, %r320, 256;
	mul.wide.u32 	%rd254, %r321, 8;
	add.s64 	%rd255, %rd2, %rd254;
	cvt.u64.u32 	%rd256, %r82;
	atom.global.add.u64 	%rd257, [%rd255+1024], %rd256;
$L__BB3_137:
	ld.shared.u32 	%r83, [%r80+2560];
	setp.eq.s32 	%p114, %r83, 0;
	@%p114 bra 	$L__BB3_139;
	shl.b32 	%r323, %r360, 8;
	add.s32 	%r324, %r323, %r307;
	add.s32 	%r325, %r324, 512;
	mul.wide.u32 	%rd258, %r325, 8;
	add.s64 	%rd259, %rd2, %rd258;
	cvt.u64.u32 	%rd260, %r83;
	atom.global.add.u64 	%rd261, [%rd259+1024], %rd260;
$L__BB3_139:
	ld.shared.u32 	%r84, [%r80+3584];
	setp.eq.s32 	%p115, %r84, 0;
	@%p115 bra 	$L__BB3_141;
	shl.b32 	%r327, %r360, 8;
	add.s32 	%r328, %r327, %r307;
	add.s32 	%r329, %r328, 768;
	mul.wide.u32 	%rd262, %r329, 8;
	add.s64 	%rd263, %rd2, %rd262;
	cvt.u64.u32 	%rd264, %r84;
	atom.global.add.u64 	%rd265, [%rd263+1024], %rd264;
$L__BB3_141:
	add.s32 	%r360, %r360, 4;
$L__BB3_142:
	setp.eq.s32 	%p116, %r5, 0;
	@%p116 bra 	$L__BB3_152;
	setp.eq.s32 	%p117, %r54, 0;
	@%p117 bra 	$L__BB3_149;
	shl.b32 	%r330, %r360, 10;
	add.s32 	%r87, %r6, %r330;
	ld.shared.u32 	%r88, [%r87+512];
	setp.eq.s32 	%p118, %r88, 0;
	@%p118 bra 	$L__BB3_146;
	shl.b32 	%r332, %r360, 8;
	add.s32 	%r333, %r332, %r307;
	mul.wide.u32 	%rd266, %r333, 8;
	add.s64 	%rd267, %rd2, %rd266;
	cvt.u64.u32 	%rd268, %r88;
	atom.global.add.u64 	%rd269, [%rd267+1024], %rd268;
$L__BB3_146:
	ld.shared.u32 	%r89, [%r87+1536];
	setp.eq.s32 	%p119, %r89, 0;
	@%p119 bra 	$L__BB3_148;
	shl.b32 	%r335, %r360, 8;
	add.s32 	%r336, %r335, %r307;
	add.s32 	%r337, %r336, 256;
	mul.wide.u32 	%rd270, %r337, 8;
	add.s64 	%rd271, %rd2, %rd270;
	cvt.u64.u32 	%rd272, %r89;
	atom.global.add.u64 	%rd273, [%rd271+1024], %rd272;
$L__BB3_148:
	add.s32 	%r360, %r360, 2;
$L__BB3_149:
	setp.eq.s32 	%p120, %r15, 0;
	@%p120 bra 	$L__BB3_152;
	shl.b32 	%r338, %r360, 10;
	add.s32 	%r339, %r6, %r338;
	ld.shared.u32 	%r92, [%r339+512];
	setp.eq.s32 	%p121, %r92, 0;
	@%p121 bra 	$L__BB3_152;
	shl.b32 	%r341, %r360, 8;
	add.s32 	%r342, %r341, %r307;
	mul.wide.u32 	%rd274, %r342, 8;
	add.s64 	%rd275, %rd2, %rd274;
	cvt.u64.u32 	%rd276, %r92;
	atom.global.add.u64 	%rd277, [%rd275+1024], %rd276;
$L__BB3_152:
	bar.sync 	0;
	add.s64 	%rd278, %rd278, 1;
	setp.ne.s64 	%p122, %rd278, %rd6;
	@%p122 bra 	$L__BB3_2;
$L__BB3_153:
	ret;

}
	// .globl	_ZN3cub18CUB_300001_SM_10006detail10radix_sort33DeviceRadixSortExclusiveSumKernelINS1_5radix10policy_hubIdiyE10Policy1000EyEEvPT0_
.visible .entry _ZN3cub18CUB_300001_SM_10006detail10radix_sort33DeviceRadixSortExclusiveSumKernelINS1_5radix10policy_hubIdiyE10Policy1000EyEEvPT0_(
	.param .u64 .ptr .align 1 _ZN3cub18CUB_300001_SM_10006detail10radix_sort33DeviceRadixSortExclusiveSumKernelINS1_5radix10policy_hubIdiyE10Policy1000EyEEvPT0__param_0
)
{
	.reg .pred 	%p<4>;
	.reg .b32 	%r<28>;
	.reg .b64 	%rd<54>;
	// demoted variable
	.shared .align 16 .b8 _ZZN3cub18CUB_300001_SM_10006detail10radix_sort33DeviceRadixSortExclusiveSumKernelINS1_5radix10policy_hubIdiyE10Policy1000EyEEvPT0_E12temp_storage[2336];
	ld.param.u64 	%rd5, [_ZN3cub18CUB_300001_SM_10006detail10radix_sort33DeviceRadixSortExclusiveSumKernelINS1_5radix10policy_hubIdiyE10Policy1000EyEEvPT0__param_0];
	cvta.to.global.u64 	%rd6, %rd5;
	mov.u32 	%r3, %ctaid.x;
	shl.b32 	%r4, %r3, 8;
	mov.u32 	%r1, %tid.x;
	setp.gt.u32 	%p1, %r1, 255;
	add.s32 	%r5, %r4, %r1;
	mul.wide.s32 	%rd7, %r5, 8;
	add.s64 	%rd1, %rd6, %rd7;
	@%p1 bra 	$L__BB4_2;
	ld.global.u64 	%rd53, [%rd1];
$L__BB4_2:
	shr.u32 	%r6, %r1, 3;
	add.s32 	%r7, %r6, %r1;
	shl.b32 	%r8, %r7, 3;
	mov.u32 	%r9, _ZZN3cub18CUB_300001_SM_10006detail10radix_sort33DeviceRadixSortExclusiveSumKernelINS1_5radix10policy_hubIdiyE10Policy1000EyEEvPT0_E12temp_storage;
	add.s32 	%r10, %r9, %r8;
	add.s32 	%r2, %r10, 16;
	st.shared.u64 	[%r10+16], %rd53;
	bar.sync 	0;
	setp.gt.u32 	%p2, %r1, 31;
	@%p2 bra 	$L__BB4_4;
	mad.lo.s32 	%r27, %r1, 72, %r9;
	ld.shared.u64 	%rd23, [%r27+16];
	ld.shared.u64 	%rd24, [%r27+24];
	ld.shared.u64 	%rd25, [%r27+32];
	ld.shared.u64 	%rd26, [%r27+40];
	ld.shared.u64 	%rd27, [%r27+48];
	ld.shared.u64 	%rd28, [%r27+56];
	ld.shared.u64 	%rd29, [%r27+64];
	ld.shared.u64 	%rd30, [%r27+72];
	add.s64 	%rd31, %rd24, %rd23;
	add.s64 	%rd32, %rd31, %rd25;
	add.s64 	%rd33, %rd32, %rd26;
	add.s64 	%rd34, %rd33, %rd27;
	add.s64 	%rd35, %rd34, %rd28;
	add.s64 	%rd36, %rd35, %rd29;
	add.s64 	%rd10, %rd36, %rd30;
	mov.b32 	%r11, 1;
	mov.b32 	%r24, 0;
	mov.b32 	%r25, -1;
	// begin inline asm
	{  .reg .u64 r0;  .reg .u32 lo;  .reg .u32 hi;  .reg .pred p;  mov.b64 {lo, hi}, %rd10;  shfl.sync.up.b32 lo|p, lo, %r11, %r24, %r25;  shfl.sync.up.b32 hi|p, hi, %r11, %r24, %r25;  mov.b64 r0, {lo, hi};  @p add.u64 r0, r0, %rd10;  mov.u64 %rd8, r0;}
	// end inline asm
	mov.b32 	%r14, 2;
	// begin inline asm
	{  .reg .u64 r0;  .reg .u32 lo;  .reg .u32 hi;  .reg .pred p;  mov.b64 {lo, hi}, %rd8;  shfl.sync.up.b32 lo|p, lo, %r14, %r24, %r25;  shfl.sync.up.b32 hi|p, hi, %r14, %r24, %r25;  mov.b64 r0, {lo, hi};  @p add.u64 r0, r0, %rd8;  mov.u64 %rd11, r0;}
	// end inline asm
	mov.b32 	%r17, 4;
	// begin inline asm
	{  .reg .u64 r0;  .reg .u32 lo;  .reg .u32 hi;  .reg .pred p;  mov.b64 {lo, hi}, %rd11;  shfl.sync.up.b32 lo|p, lo, %r17, %r24, %r25;  shfl.sync.up.b32 hi|p, hi, %r17, %r24, %r25;  mov.b64 r0, {lo, hi};  @p add.u64 r0, r0, %rd11;  mov.u64 %rd14, r0;}
	// end inline asm
	mov.b32 	%r20, 8;
	// begin inline asm
	{  .reg .u64 r0;  .reg .u32 lo;  .reg .u32 hi;  .reg .pred p;  mov.b64 {lo, hi}, %rd14;  shfl.sync.up.b32 lo|p, lo, %r20, %r24, %r25;  shfl.sync.up.b32 hi|p, hi, %r20, %r24, %r25;  mov.b64 r0, {lo, hi};  @p add.u64 r0, r0, %rd14;  mov.u64 %rd17, r0;}
	// end inline asm
	mov.b32 	%r23, 16;
	// begin inline asm
	{  .reg .u64 r0;  .reg .u32 lo;  .reg .u32 hi;  .reg .pred p;  mov.b64 {lo, hi}, %rd17;  shfl.sync.up.b32 lo|p, lo, %r23, %r24, %r25;  shfl.sync.up.b32 hi|p, hi, %r23, %r24, %r25;  mov.b64 r0, {lo, hi};  @p add.u64 r0, r0, %rd17;  mov.u64 %rd20, r0;}
	// end inline asm
	sub.s64 	%rd37, %rd20, %rd10;
	ld.shared.u64 	%rd38, [%r27+16];
	ld.shared.u64 	%rd39, [%r27+24];
	ld.shared.u64 	%rd40, [%r27+32];
	ld.shared.u64 	%rd41, [%r27+40];
	ld.shared.u64 	%rd42, [%r27+48];
	ld.shared.u64 	%rd43, [%r27+56];
	ld.shared.u64 	%rd44, [%r27+64];
	add.s64 	%rd45, %rd38, %rd37;
	add.s64 	%rd46, %rd39, %rd45;
	add.s64 	%rd47, %rd40, %rd46;
	add.s64 	%rd48, %rd41, %rd47;
	add.s64 	%rd49, %rd42, %rd48;
	add.s64 	%rd50, %rd43, %rd49;
	add.s64 	%rd51, %rd44, %rd50;
	st.shared.u64 	[%r27+16], %rd37;
	st.shared.u64 	[%r27+24], %rd45;
	st.shared.u64 	[%r27+32], %rd46;
	st.shared.u64 	[%r27+40], %rd47;
	st.shared.u64 	[%r27+48], %rd48;
	st.shared.u64 	[%r27+56], %rd49;
	st.shared.u64 	[%r27+64], %rd50;
	st.shared.u64 	[%r27+72], %rd51;
$L__BB4_4:
	setp.gt.u32 	%p3, %r1, 255;
	bar.sync 	0;
	@%p3 bra 	$L__BB4_6;
	ld.shared.u64 	%rd52, [%r2];
	st.global.u64 	[%rd1], %rd52;
$L__BB4_6:
	ret;

}
	// .globl	_ZN3cub18CUB_300001_SM_10006detail10radix_sort29DeviceRadixSortOnesweepKernelINS1_5radix10policy_hubIdiyE10Policy1000ELNS0_9SortOrderE0EdiyiiNS1_21identity_decomposer_tEEEvPT5_SB_PT3_PKSC_PT1_PKSG_PT2_PKSK_T4_iiT6_
.visible .entry _ZN3cub18CUB_300001_SM_10006detail10radix_sort29DeviceRadixSortOnesweepKernelINS1_5radix10policy_hubIdiyE10Policy1000ELNS0_9SortOrderE0EdiyiiNS1_21identity_decomposer_tEEEvPT5_SB_PT3_PKSC_PT1_PKSG_PT2_PKSK_T4_iiT6_(
	.param .u64 .ptr .align 1 _ZN3cub18CUB_300001_SM_10006detail10radix_sort29DeviceRadixSortOnesweepKernelINS1_5radix10policy_hubIdiyE10Policy1000ELNS0_9SortOrderE0EdiyiiNS1_21identity_decomposer_tEEEvPT5_SB_PT3_PKSC_PT1_PKSG_PT2_PKSK_T4_iiT6__param_0,
	.param .u64 .ptr .align 1 _ZN3cub18CUB_300001_SM_10006detail10radix_sort29DeviceRadixSortOnesweepKernelINS1_5radix10policy_hubIdiyE10Policy1000ELNS0_9SortOrderE0EdiyiiNS1_21identity_decomposer_tEEEvPT5_SB_PT3_PKSC_PT1_PKSG_PT2_PKSK_T4_iiT6__param_1,
	.param .u64 .ptr .align 1 _ZN3cub18CUB_300001_SM_10006detail10radix_sort29DeviceRadixSortOnesweepKernelINS1_5radix10policy_hubIdiyE10Policy1000ELNS0_9SortOrderE0EdiyiiNS1_21identity_decomposer_tEEEvPT5_SB_PT3_PKSC_PT1_PKSG_PT2_PKSK_T4_iiT6__param_2,
	.param .u64 .ptr .align 1 _ZN3cub18CUB_300001_SM_10006detail10radix_sort29DeviceRadixSortOnesweepKernelINS1_5radix10policy_hubIdiyE10Policy1000ELNS0_9SortOrderE0EdiyiiNS1_21identity_decomposer_tEEEvPT5_SB_PT3_PKSC_PT1_PKSG_PT2_PKSK_T4_iiT6__param_3,
	.param .u64 .ptr .align 1 _ZN3cub18CUB_300001_SM_10006detail10radix_sort29DeviceRadixSortOnesweepKernelINS1_5radix10policy_hubIdiyE10Policy1000ELNS0_9SortOrderE0EdiyiiNS1_21identity_decomposer_tEEEvPT5_SB_PT3_PKSC_PT1_PKSG_PT2_PKSK_T4_iiT6__param_4,
	.param .u64 .ptr .align 1 _ZN3cub18CUB_300001_SM_10006detail10radix_sort29DeviceRadixSortOnesweepKernelINS1_5radix10policy_hubIdiyE10Policy1000ELNS0_9SortOrderE0EdiyiiNS1_21identity_decomposer_tEEEvPT5_SB_PT3_PKSC_PT1_PKSG_PT2_PKSK_T4_iiT6__param_5,
	.param .u64 .ptr .align 1 _ZN3cub18CUB_300001_SM_10006detail10radix_sort29DeviceRadixSortOnesweepKernelINS1_5radix10policy_hubIdiyE10Policy1000ELNS0_9SortOrderE0EdiyiiNS1_21identity_decomposer_tEEEvPT5_SB_PT3_PKSC_PT1_PKSG_PT2_PKSK_T4_iiT6__param_6,
	.param .u64 .ptr .align 1 _ZN3cub18CUB_300001_SM_10006detail10radix_sort29DeviceRadixSortOnesweepKernelINS1_5radix10policy_hubIdiyE10Policy1000ELNS0_9SortOrderE0EdiyiiNS1_21identity_decomposer_tEEEvPT5_SB_PT3_PKSC_PT1_PKSG_PT2_PKSK_T4_iiT6__param_7,
	.param .u32 _ZN3cub18CUB_300001_SM_10006detail10radix_sort29DeviceRadixSortOnesweepKernelINS1_5radix10policy_hubIdiyE10Policy1000ELNS0_9SortOrderE0EdiyiiNS1_21identity_decomposer_tEEEvPT5_SB_PT3_PKSC_PT1_PKSG_PT2_PKSK_T4_iiT6__param_8,
	.param .u32 _ZN3cub18CUB_300001_SM_10006detail10radix_sort29DeviceRadixSortOnesweepKernelINS1_5radix10policy_hubIdiyE10Policy1000ELNS0_9SortOrderE0EdiyiiNS1_21identity_decomposer_tEEEvPT5_SB_PT3_PKSC_PT1_PKSG_PT2_PKSK_T4_iiT6__param_9,
	.param .u32 _ZN3cub18CUB_300001_SM_10006detail10radix_sort29DeviceRadixSortOnesweepKernelINS1_5radix10policy_hubIdiyE10Policy1000ELNS0_9SortOrderE0EdiyiiNS1_21identity_decomposer_tEEEvPT5_SB_PT3_PKSC_PT1_PKSG_PT2_PKSK_T4_iiT6__param_10,
	.param .align 1 .b8 _ZN3cub18CUB_300001_SM_10006detail10radix_sort29DeviceRadixSortOnesweepKernelINS1_5radix10policy_hubIdiyE10Policy1000ELNS0_9SortOrderE0EdiyiiNS1_21identity_decomposer_tEEEvPT5_SB_PT3_PKSC_PT1_PKSG_PT2_PKSK_T4_iiT6__param_11[1]
)
.maxntid 384
{
	.reg .pred 	%p<321>;
	.reg .b32 	%r<1794>;
	.reg .b64 	%rd<785>;
	// demoted variable
	.shared .align 16 .b8 _ZZN3cub18CUB_300001_SM_10006detail10radix_sort29DeviceRadixSortOnesweepKernelINS1_5radix10policy_hubIdiyE10Policy1000ELNS0_9SortOrderE0EdiyiiNS1_21identity_decomposer_tEEEvPT5_SB_PT3_PKSC_PT1_PKSG_PT2_PKSK_T4_iiT6_E1s[48128];
	ld.param.u64 	%rd144, [_ZN3cub18CUB_300001_SM_10006detail10radix_sort29DeviceRadixSortOnesweepKernelINS1_5radix10policy_hubIdiyE10Policy1000ELNS0_9SortOrderE0EdiyiiNS1_21identity_decomposer_tEEEvPT5_SB_PT3_PKSC_PT1_PKSG_PT2_PKSK_T4_iiT6__param_0];
	ld.param.u64 	%rd145, [_ZN3cub18CUB_300001_SM_10006detail10radix_sort29DeviceRadixSortOnesweepKernelINS1_5radix10policy_hubIdiyE10Policy1000ELNS0_9SortOrderE0EdiyiiNS1_21identity_decomposer_tEEEvPT5_SB_PT3_PKSC_PT1_PKSG_PT2_PKSK_T4_iiT6__param_1];
	ld.param.u64 	%rd149, [_ZN3cub18CUB_300001_SM_10006detail10radix_sort29DeviceRadixSortOnesweepKernelINS1_5radix10policy_hubIdiyE10Policy1000ELNS0_9SortOrderE0EdiyiiNS1_21identity_decomposer_tEEEvPT5_SB_PT3_PKSC_PT1_PKSG_PT2_PKSK_T4_iiT6__param_4];
	ld.param.u64 	%rd150, [_ZN3cub18CUB_300001_SM_10006detail10radix_sort29DeviceRadixSortOnesweepKernelINS1_5radix10policy_hubIdiyE10Policy1000ELNS0_9SortOrderE0EdiyiiNS1_21identity_decomposer_tEEEvPT5_SB_PT3_PKSC_PT1_PKSG_PT2_PKSK_T4_iiT6__param_5];
	ld.param.u64 	%rd151, [_ZN3cub18CUB_300001_SM_10006detail10radix_sort29DeviceRadixSortOnesweepKernelINS1_5radix10policy_hubIdiyE10Policy1000ELNS0_9SortOrderE0EdiyiiNS1_21identity_decomposer_tEEEvPT5_SB_PT3_PKSC_PT1_PKSG_PT2_PKSK_T4_iiT6__param_6];
	ld.param.u64 	%rd148, [_ZN3cub18CUB_300001_SM_10006detail10radix_sort29DeviceRadixSortOnesweepKernelINS1_5radix10policy_hubIdiyE10Policy1000ELNS0_9SortOrderE0EdiyiiNS1_21identity_decomposer_tEEEvPT5_SB_PT3_PKSC_PT1_PKSG_PT2_PKSK_T4_iiT6__param_7];
	ld.param.u32 	%r304, [_ZN3cub18CUB_300001_SM_10006detail10radix_sort29DeviceRadixSortOnesweepKernelINS1_5radix10policy_hubIdiyE10Policy1000ELNS0_9SortOrderE0EdiyiiNS1_21identity_decomposer_tEEEvPT5_SB_PT3_PKSC_PT1_PKSG_PT2_PKSK_T4_iiT6__param_8];
	ld.param.u32 	%r305, [_ZN3cub18CUB_300001_SM_10006detail10radix_sort29DeviceRadixSortOnesweepKernelINS1_5radix10policy_hubIdiyE10Policy1000ELNS0_9SortOrderE0EdiyiiNS1_21identity_decomposer_tEEEvPT5_SB_PT3_PKSC_PT1_PKSG_PT2_PKSK_T4_iiT6__param_9];
	ld.param.u32 	%r306, [_ZN3cub18CUB_300001_SM_10006detail10radix_sort29DeviceRadixSortOnesweepKernelINS1_5radix10policy_hubIdiyE10Policy1000ELNS0_9SortOrderE0EdiyiiNS1_21identity_decomposer_tEEEvPT5_SB_PT3_PKSC_PT1_PKSG_PT2_PKSK_T4_iiT6__param_10];
	cvta.to.global.u64 	%rd1, %rd151;
	cvta.to.global.u64 	%rd2, %rd149;
	cvta.to.global.u64 	%rd3, %rd144;
	cvta.to.global.u64 	%rd4, %rd150;
	mov.u32 	%r1, %tid.x;
	shr.u32 	%r2, %r1, 5;
	// begin inline asm
	mov.u32 %r307, %laneid;
	// end inline asm
	setp.ne.s32 	%p1, %r1, 0;
	@%p1 bra 	$L__BB5_2;
	cvta.to.global.u64 	%rd152, %rd145;
	atom.global.add.u32 	%r308, [%rd152], 1;
	st.shared.u32 	[_ZZN3cub18CUB_300001_SM_10006detail10radix_sort29DeviceRadixSortOnesweepKernelINS1_5radix10policy_hubIdiyE10Policy1000ELNS0_9SortOrderE0EdiyiiNS1_21identity_decomposer_tEEEvPT5_SB_PT3_PKSC_PT1_PKSG_PT2_PKSK_T4_iiT6_E1s+46080], %r308;
$L__BB5_2:
	bar.sync 	0;
	ld.shared.u32 	%r4, [_ZZN3cub18CUB_300001_SM_10006detail10radix_sort29DeviceRadixSortOnesweepKernelINS1_5radix10policy_hubIdiyE10Policy1000ELNS0_9SortOrderE0EdiyiiNS1_21identity_decomposer_tEEEvPT5_SB_PT3_PKSC_PT1_PKSG_PT2_PKSK_T4_iiT6_E1s+46080];
	mul.lo.s32 	%r309, %r4, 5760;
	add.s32 	%r5, %r309, 5760;
	setp.gt.s32 	%p2, %r5, %r304;
	cvt.s64.s32 	%rd5, %r309;
	@%p2 bra 	$L__BB5_4;
	and.b32  	%r310, %r1, 31;
	and.b32  	%r311, %r1, 992;
	mul.lo.s32 	%r312, %r311, 15;
	or.b32  	%r313, %r312, %r310;
	cvt.u64.u32 	%rd153, %r313;
	add.s64 	%rd154, %rd153, %rd5;
	shl.b64 	%rd155, %rd154, 3;
	add.s64 	%rd156, %rd4, %rd155;
	ld.global.u64 	%rd767, [%rd156];
	ld.global.u64 	%rd766, [%rd156+256];
	ld.global.u64 	%rd765, [%rd156+512];
	ld.global.u64 	%rd764, [%rd156+768];
	ld.global.u64 	%rd763, [%rd156+1024];
	ld.global.u64 	%rd762, [%rd156+1280];
	ld.global.u64 	%rd761, [%rd156+1536];
	ld.global.u64 	%rd760, [%rd156+1792];
	ld.global.u64 	%rd759, [%rd156+2048];
	ld.global.u64 	%rd758, [%rd156+2304];
	ld.global.u64 	%rd757, [%rd156+2560];
	ld.global.u64 	%rd756, [%rd156+2816];
	ld.global.u64 	%rd755, [%rd156+3072];
	ld.global.u64 	%rd754, [%rd156+3328];
	ld.global.u64 	%rd753, [%rd156+3584];
	bra.uni 	$L__BB5_34;
$L__BB5_4:
	cvt.u32.u64 	%r314, %rd5;
	sub.s32 	%r6, %r304, %r314;
	and.b32  	%r315, %r1, 31;
	and.b32  	%r316, %r1, 992;
	mul.lo.s32 	%r317, %r316, 15;
	or.b32  	%r7, %r317, %r315;
	setp.ge.s32 	%p3, %r7, %r6;
	cvt.u64.u32 	%rd158, %r7;
	add.s64 	%rd159, %rd158, %rd5;
	shl.b64 	%rd160, %rd159, 3;
	add.s64 	%rd21, %rd4, %rd160;
	mov.b64 	%rd767, 9223372036854775807;
	@%p3 bra 	$L__BB5_6;
	ld.global.u64 	%rd767, [%rd21];
$L__BB5_6:
	add.s32 	%r318, %r7, 32;
	setp.ge.s32 	%p4, %r318, %r6;
	mov.b64 	%rd766, 9223372036854775807;
	@%p4 bra 	$L__BB5_8;
	ld.global.u64 	%rd766, [%rd21+256];
$L__BB5_8:
	add.s32 	%r319, %r7, 64;
	setp.ge.s32 	%p5, %r319, %r6;
	mov.b64 	%rd765, 9223372036854775807;
	@%p5 bra 	$L__BB5_10;
	ld.global.u64 	%rd765, [%rd21+512];
$L__BB5_10:
	add.s32 	%r320, %r7, 96;
	setp.ge.s32 	%p6, %r320, %r6;
	mov.b64 	%rd764, 9223372036854775807;
	@%p6 bra 	$L__BB5_12;
	ld.global.u64 	%rd764, [%rd21+768];
$L__BB5_12:
	add.s32 	%r321, %r7, 128;
	setp.ge.s32 	%p7, %r321, %r6;
	mov.b64 	%rd763, 9223372036854775807;
	@%p7 bra 	$L__BB5_14;
	ld.global.u64 	%rd763, [%rd21+1024];
$L__BB5_14:
	add.s32 	%r322, %r7, 160;
	setp.ge.s32 	%p8, %r322, %r6;
	mov.b64 	%rd762, 9223372036854775807;
	@%p8 bra 	$L__BB5_16;
	ld.global.u64 	%rd762, [%rd21+1280];
$L__BB5_16:
	add.s32 	%r323, %r7, 192;
	setp.ge.s32 	%p9, %r323, %r6;
	mov.b64 	%rd761, 9223372036854775807;
	@%p9 bra 	$L__BB5_18;
	ld.global.u64 	%rd761, [%rd21+1536];
$L__BB5_18:
	add.s32 	%r324, %r7, 224;
	setp.ge.s32 	%p10, %r324, %r6;
	mov.b64 	%rd760, 9223372036854775807;
	@%p10 bra 	$L__BB5_20;
	ld.global.u64 	%rd760, [%rd21+1792];
$L__BB5_20:
	add.s32 	%r325, %r7, 256;
	setp.ge.s32 	%p11, %r325, %r6;
	mov.b64 	%rd759, 9223372036854775807;
	@%p11 bra 	$L__BB5_22;
	ld.global.u64 	%rd759, [%rd21+2048];
$L__BB5_22:
	add.s32 	%r326, %r7, 288;
	setp.ge.s32 	%p12, %r326, %r6;
	mov.b64 	%rd758, 9223372036854775807;
	@%p12 bra 	$L__BB5_24;
	ld.global.u64 	%rd758, [%rd21+2304];
$L__BB5_24:
	add.s32 	%r327, %r7, 320;
	setp.ge.s32 	%p13, %r327, %r6;
	mov.b64 	%rd757, 9223372036854775807;
	@%p13 bra 	$L__BB5_26;
	ld.global.u64 	%rd757, [%rd21+2560];
$L__BB5_26:
	add.s32 	%r328, %r7, 352;
	setp.ge.s32 	%p14, %r328, %r6;
	mov.b64 	%rd756, 9223372036854775807;
	@%p14 bra 	$L__BB5_28;
	ld.global.u64 	%rd756, [%rd21+2816];
$L__BB5_28:
	add.s32 	%r329, %r7, 384;
	setp.ge.s32 	%p15, %r329, %r6;
	mov.b64 	%rd755, 9223372036854775807;
	@%p15 bra 	$L__BB5_30;
	ld.global.u64 	%rd755, [%rd21+3072];
$L__BB5_30:
	add.s32 	%r330, %r7, 416;
	setp.ge.s32 	%p16, %r330, %r6;
	mov.b64 	%rd754, 9223372036854775807;
	@%p16 bra 	$L__BB5_32;
	ld.global.u64 	%rd754, [%rd21+3328];
$L__BB5_32:
	add.s32 	%r331, %r7, 448;
	setp.ge.s32 	%p17, %r331, %r6;
	mov.b64 	%rd753, 9223372036854775807;
	@%p17 bra 	$L__BB5_34;
	ld.global.u64 	%rd753, [%rd21+3584];
$L__BB5_34:
	setp.gt.s64 	%p18, %rd767, -1;
	selp.b64 	%rd175, -9223372036854775808, -1, %p18;
	xor.b64  	%rd783, %rd175, %rd767;
	setp.gt.s64 	%p19, %rd766, -1;
	selp.b64 	%rd176, -9223372036854775808, -1, %p19;
	xor.b64  	%rd782, %rd176, %rd766;
	setp.gt.s64 	%p20, %rd765, -1;
	selp.b64 	%rd177, -9223372036854775808, -1, %p20;
	xor.b64  	%rd781, %rd177, %rd765;
	setp.gt.s64 	%p21, %rd764, -1;
	selp.b64 	%rd178, -9223372036854775808, -1, %p21;
	xor.b64  	%rd780, %rd178, %rd764;
	setp.gt.s64 	%p22, %rd763, -1;
	selp.b64 	%rd179, -9223372036854775808, -1, %p22;
	xor.b64  	%rd779, %rd179, %rd763;
	setp.gt.s64 	%p23, %rd762, -1;
	selp.b64 	%rd180, -9223372036854775808, -1, %p23;
	xor.b64  	%rd778, %rd180, %rd762;
	setp.gt.s64 	%p24, %rd761, -1;
	selp.b64 	%rd181, -9223372036854775808, -1, %p24;
	xor.b64  	%rd777, %rd181, %rd761;
	setp.gt.s64 	%p25, %rd760, -1;
	selp.b64 	%rd182, -9223372036854775808, -1, %p25;
	xor.b64  	%rd776, %rd182, %rd760;
	setp.gt.s64 	%p26, %rd759, -1;
	selp.b64 	%rd183, -9223372036854775808, -1, %p26;
	xor.b64  	%rd775, %rd183, %rd759;
	setp.gt.s64 	%p27, %rd758, -1;
	selp.b64 	%rd184, -9223372036854775808, -1, %p27;
	xor.b64  	%rd774, %rd184, %rd758;
	setp.gt.s64 	%p28, %rd757, -1;
	selp.b64 	%rd185, -9223372036854775808, -1, %p28;
	xor.b64  	%rd773, %rd185, %rd757;
	setp.gt.s64 	%p29, %rd756, -1;
	selp.b64 	%rd186, -9223372036854775808, -1, %p29;
	xor.b64  	%rd772, %rd186, %rd756;
	setp.gt.s64 	%p30, %rd755, -1;
	selp.b64 	%rd187, -9223372036854775808, -1, %p30;
	xor.b64  	%rd771, %rd187, %rd755;
	setp.gt.s64 	%p31, %rd754, -1;
	selp.b64 	%rd188, -9223372036854775808, -1, %p31;
	xor.b64  	%rd770, %rd188, %rd754;
	setp.gt.s64 	%p32, %rd753, -1;
	selp.b64 	%rd189, -9223372036854775808, -1, %p32;
	xor.b64  	%rd769, %rd189, %rd753;
	mov.b32 	%r332, -1;
	shl.b32 	%r333, %r332, %r306;
	not.b32 	%r8, %r333;
	shl.b32 	%r334, %r2, 10;
	mov.u32 	%r335, _ZZN3cub18CUB_300001_SM_10006detail10radix_sort29DeviceRadixSortOnesweepKernelINS1_5radix10policy_hubIdiyE10Policy1000ELNS0_9SortOrderE0EdiyiiNS1_21identity_decomposer_tEEEvPT5_SB_PT3_PKSC_PT1_PKSG_PT2_PKSK_T4_iiT6_E1s;
	add.s32 	%r9, %r335, %r334;
	setp.gt.s32 	%p33, %r307, 255;
	@%p33 bra 	$L__BB5_47;
	max.s32 	%r336, %r307, 224;
	sub.s32 	%r337, %r336, %r307;
	add.s32 	%r338, %r337, 31;
	shr.u32 	%r339, %r338, 5;
	add.s32 	%r10, %r339, 1;
	and.b32  	%r11, %r10, 15;
	setp.lt.u32 	%p34, %r338, 480;
	mov.u32 	%r1707, %r307;
	@%p34 bra 	$L__BB5_38;
	and.b32  	%r340, %r10, 268435440;
	neg.s32 	%r1705, %r340;
	shl.b32 	%r342, %r307, 2;
	add.s32 	%r343, %r334, %r342;
	add.s32 	%r345, %r343, %r335;
	add.s32 	%r1704, %r345, 1024;
	mov.u32 	%r1707, %r307;
$L__BB5_37:
	.pragma "nounroll";
	mov.b32 	%r346, 0;
	st.shared.u32 	[%r1704+-1024], %r346;
	st.shared.u32 	[%r1704+-896], %r346;
	st.shared.u32 	[%r1704+-768], %r346;
	st.shared.u32 	[%r1704+-640], %r346;
	st.shared.u32 	[%r1704+-512], %r346;
	st.shared.u32 	[%r1704+-384], %r346;
	st.shared.u32 	[%r1704+-256], %r346;
	st.shared.u32 	[%r1704+-128], %r346;
	st.shared.u32 	[%r1704], %r346;
	st.shared.u32 	[%r1704+128], %r346;
	st.shared.u32 	[%r1704+256], %r346;
	st.shared.u32 	[%r1704+384], %r346;
	st.shared.u32 	[%r1704+512], %r346;
	st.shared.u32 	[%r1704+640], %r346;
	st.shared.u32 	[%r1704+768], %r346;
	st.shared.u32 	[%r1704+896], %r346;
	add.s32 	%r1707, %r1707, 512;
	add.s32 	%r1705, %r1705, 16;
	add.s32 	%r1704, %r1704, 2048;
	setp.ne.s32 	%p35, %r1705, 0;
	@%p35 bra 	$L__BB5_37;
$L__BB5_38:
	setp.eq.s32 	%p36, %r11, 0;
	@%p36 bra 	$L__BB5_47;
	and.b32  	%r21, %r10, 7;
	setp.lt.u32 	%p37, %r11, 8;
	@%p37 bra 	$L__BB5_41;
	shl.b32 	%r347, %r1707, 2;
	add.s32 	%r348, %r9, %r347;
	mov.b32 	%r349, 0;
	st.shared.u32 	[%r348], %r349;
	st.shared.u32 	[%r348+128], %r349;
	st.shared.u32 	[%r348+256], %r349;
	st.shared.u32 	[%r348+384], %r349;
	st.shared.u32 	[%r348+512], %r349;
	st.shared.u32 	[%r348+640], %r349;
	st.shared.u32 	[%r348+768], %r349;
	st.shared.u32 	[%r348+896], %r349;
	add.s32 	%r1707, %r1707, 256;
$L__BB5_41:
	setp.eq.s32 	%p38, %r21, 0;
	@%p38 bra 	$L__BB5_47;
	and.b32  	%r24, %r10, 3;
	setp.lt.u32 	%p39, %r21, 4;
	@%p39 bra 	$L__BB5_44;
	shl.b32 	%r350, %r1707, 2;
	add.s32 	%r351, %r9, %r350;
	mov.b32 	%r352, 0;
	st.shared.u32 	[%r351], %r352;
	st.shared.u32 	[%r351+128], %r352;
	st.shared.u32 	[%r351+256], %r352;
	st.shared.u32 	[%r351+384], %r352;
	add.s32 	%r1707, %r1707, 128;
$L__BB5_44:
	setp.eq.s32 	%p40, %r24, 0;
	@%p40 bra 	$L__BB5_47;
	shl.b32 	%r354, %r1707, 2;
	add.s32 	%r355, %r334, %r354;
	add.s32 	%r1711, %r335, %r355;
	neg.s32 	%r1710, %r24;
$L__BB5_46:
	.pragma "nounroll";
	mov.b32 	%r357, 0;
	st.shared.u32 	[%r1711], %r357;
	add.s32 	%r1711, %r1711, 128;
	add.s32 	%r1710, %r1710, 1;
	setp.ne.s32 	%p41, %r1710, 0;
	@%p41 bra 	$L__BB5_46;
$L__BB5_47:
	bar.warp.sync 	-1;
	cvt.u64.u32 	%rd81, %r305;
	setp.eq.s64 	%p42, %rd783, 9223372036854775807;
	selp.b64 	%rd190, -9223372036854775808, %rd783, %p42;
	shr.u64 	%rd191, %rd190, %r305;
	cvt.u32.u64 	%r359, %rd191;
	and.b32  	%r33, %r359, %r8;
	shl.b32 	%r360, %r33, 2;
	add.s32 	%r361, %r9, %r360;
	atom.shared.add.u32 	%r362, [%r361], 1;
	setp.eq.s64 	%p43, %rd782, 9223372036854775807;
	selp.b64 	%rd192, -9223372036854775808, %rd782, %p43;
	shr.u64 	%rd193, %rd192, %r305;
	cvt.u32.u64 	%r363, %rd193;
	and.b32  	%r364, %r363, %r8;
	shl.b32 	%r365, %r364, 2;
	add.s32 	%r366, %r9, %r365;
	atom.shared.add.u32 	%r367, [%r366], 1;
	setp.eq.s64 	%p44, %rd781, 9223372036854775807;
	selp.b64 	%rd194, -9223372036854775808, %rd781, %p44;
	shr.u64 	%rd195, %rd194, %r305;
	cvt.u32.u64 	%r368, %rd195;
	and.b32  	%r369, %r368, %r8;
	shl.b32 	%r370, %r369, 2;
	add.s32 	%r371, %r9, %r370;
	atom.shared.add.u32 	%r372, [%r371], 1;
	setp.eq.s64 	%p45, %rd780, 9223372036854775807;
	selp.b64 	%rd196, -9223372036854775808, %rd780, %p45;
	shr.u64 	%rd197, %rd196, %r305;
	cvt.u32.u64 	%r373, %rd197;
	and.b32  	%r374, %r373, %r8;
	shl.b32 	%r375, %r374, 2;
	add.s32 	%r376, %r9, %r375;
	atom.shared.add.u32 	%r377, [%r376], 1;
	setp.eq.s64 	%p46, %rd779, 9223372036854775807;
	selp.b64 	%rd198, -9223372036854775808, %rd779, %p46;
	shr.u64 	%rd199, %rd198, %r305;
	cvt.u32.u64 	%r378, %rd199;
	and.b32  	%r379, %r378, %r8;
	shl.b32 	%r380, %r379, 2;
	add.s32 	%r381, %r9, %r380;
	atom.shared.add.u32 	%r382, [%r381], 1;
	setp.eq.s64 	%p47, %rd778, 9223372036854775807;
	selp.b64 	%rd200, -9223372036854775808, %rd778, %p47;
	shr.u64 	%rd201, %rd200, %r305;
	cvt.u32.u64 	%r383, %rd201;
	and.b32  	%r384, %r383, %r8;
	shl.b32 	%r385, %r384, 2;
	add.s32 	%r386, %r9, %r385;
	atom.shared.add.u32 	%r387, [%r386], 1;
	setp.eq.s64 	%p48, %rd777, 9223372036854775807;
	selp.b64 	%rd202, -9223372036854775808, %rd777, %p48;
	shr.u64 	%rd203, %rd202, %r305;
	cvt.u32.u64 	%r388, %rd203;
	and.b32  	%r389, %r388, %r8;
	shl.b32 	%r390, %r389, 2;
	add.s32 	%r391, %r9, %r390;
	atom.shared.add.u32 	%r392, [%r391], 1;
	setp.eq.s64 	%p49, %rd776, 9223372036854775807;
	selp.b64 	%rd204, -9223372036854775808, %rd776, %p49;
	shr.u64 	%rd205, %rd204, %r305;
	cvt.u32.u64 	%r393, %rd205;
	and.b32  	%r394, %r393, %r8;
	shl.b32 	%r395, %r394, 2;
	add.s32 	%r396, %r9, %r395;
	atom.shared.add.u32 	%r397, [%r396], 1;
	setp.eq.s64 	%p50, %rd775, 9223372036854775807;
	selp.b64 	%rd206, -9223372036854775808, %rd775, %p50;
	shr.u64 	%rd207, %rd206, %r305;
	cvt.u32.u64 	%r398, %rd207;
	and.b32  	%r399, %r398, %r8;
	shl.b32 	%r400, %r399, 2;
	add.s32 	%r401, %r9, %r400;
	atom.shared.add.u32 	%r402, [%r401], 1;
	setp.eq.s64 	%p51, %rd774, 9223372036854775807;
	selp.b64 	%rd208, -9223372036854775808, %rd774, %p51;
	shr.u64 	%rd209, %rd208, %r305;
	cvt.u32.u64 	%r403, %rd209;
	and.b32  	%r404, %r403, %r8;
	shl.b32 	%r405, %r404, 2;
	add.s32 	%r406, %r9, %r405;
	atom.shared.add.u32 	%r407, [%r406], 1;
	setp.eq.s64 	%p52, %rd773, 9223372036854775807;
	selp.b64 	%rd210, -9223372036854775808, %rd773, %p52;
	shr.u64 	%rd211, %rd210, %r305;
	cvt.u32.u64 	%r408, %rd211;
	and.b32  	%r409, %r408, %r8;
	shl.b32 	%r410, %r409, 2;
	add.s32 	%r411, %r9, %r410;
	atom.shared.add.u32 	%r412, [%r411], 1;
	setp.eq.s64 	%p53, %rd772, 9223372036854775807;
	selp.b64 	%rd212, -9223372036854775808, %rd772, %p53;
	shr.u64 	%rd213, %rd212, %r305;
	cvt.u32.u64 	%r413, %rd213;
	and.b32  	%r414, %r413, %r8;
	shl.b32 	%r415, %r414, 2;
	add.s32 	%r416, %r9, %r415;
	atom.shared.add.u32 	%r417, [%r416], 1;
	setp.eq.s64 	%p54, %rd771, 9223372036854775807;
	selp.b64 	%rd214, -9223372036854775808, %rd771, %p54;
	shr.u64 	%rd215, %rd214, %r305;
	cvt.u32.u64 	%r418, %rd215;
	and.b32  	%r419, %r418, %r8;
	shl.b32 	%r420, %r419, 2;
	add.s32 	%r421, %r9, %r420;
	atom.shared.add.u32 	%r422, [%r421], 1;
	setp.eq.s64 	%p55, %rd770, 9223372036854775807;
	selp.b64 	%rd216, -9223372036854775808, %rd770, %p55;
	shr.u64 	%rd217, %rd216, %r305;
	cvt.u32.u64 	%r423, %rd217;
	and.b32  	%r424, %r423, %r8;
	shl.b32 	%r425, %r424, 2;
	add.s32 	%r426, %r9, %r425;
	atom.shared.add.u32 	%r427, [%r426], 1;
	setp.eq.s64 	%p56, %rd769, 9223372036854775807;
	selp.b64 	%rd218, -9223372036854775808, %rd769, %p56;
	shr.u64 	%rd219, %rd218, %r305;
	cvt.u32.u64 	%r428, %rd219;
	and.b32  	%r429, %r428, %r8;
	shl.b32 	%r430, %r429, 2;
	add.s32 	%r431, %r9, %r430;
	atom.shared.add.u32 	%r432, [%r431], 1;
	bar.sync 	0;
	setp.gt.u32 	%p57, %r1, 255;
	shl.b32 	%r433, %r1, 2;
	mov.u32 	%r434, _ZZN3cub18CUB_300001_SM_10006detail10radix_sort29DeviceRadixSortOnesweepKernelINS1_5radix10policy_hubIdiyE10Policy1000ELNS0_9SortOrderE0EdiyiiNS1_21identity_decomposer_tEEEvPT5_SB_PT3_PKSC_PT1_PKSG_PT2_PKSK_T4_iiT6_E1s;
	add.s32 	%r34, %r434, %r433;
	mov.b32 	%r1712, 0;
	@%p57 bra 	$L__BB5_49;
	ld.shared.u32 	%r435, [%r34];
	mov.b32 	%r436, 0;
	st.shared.u32 	[%r34], %r436;
	ld.shared.u32 	%r437, [%r34+1024];
	st.shared.u32 	[%r34+1024], %r435;
	add.s32 	%r438, %r437, %r435;
	ld.shared.u32 	%r439, [%r34+2048];
	st.shared.u32 	[%r34+2048], %r438;
	add.s32 	%r440, %r439, %r438;
	ld.shared.u32 	%r441, [%r34+3072];
	st.shared.u32 	[%r34+3072], %r440;
	add.s32 	%r442, %r441, %r440;
	ld.shared.u32 	%r443, [%r34+4096];
	st.shared.u32 	[%r34+4096], %r442;
	add.s32 	%r444, %r443, %r442;
	ld.shared.u32 	%r445, [%r34+5120];
	st.shared.u32 	[%r34+5120], %r444;
	add.s32 	%r446, %r445, %r444;
	ld.shared.u32 	%r447, [%r34+6144];
	st.shared.u32 	[%r34+6144], %r446;
	add.s32 	%r448, %r447, %r446;
	ld.shared.u32 	%r449, [%r34+7168];
	st.shared.u32 	[%r34+7168], %r448;
	add.s32 	%r450, %r449, %r448;
	ld.shared.u32 	%r451, [%r34+8192];
	st.shared.u32 	[%r34+8192], %r450;
	add.s32 	%r452, %r451, %r450;
	ld.shared.u32 	%r453, [%r34+9216];
	st.shared.u32 	[%r34+9216], %r452;
	add.s32 	%r454, %r453, %r452;
	ld.shared.u32 	%r455, [%r34+10240];
	st.shared.u32 	[%r34+10240], %r454;
	add.s32 	%r456, %r455, %r454;
	ld.shared.u32 	%r457, [%r34+11264];
	st.shared.u32 	[%r34+11264], %r456;
	add.s32 	%r1712, %r457, %r456;
$L__BB5_49:
	shl.b32 	%r458, %r4, 8;
	add.s32 	%r459, %r458, %r1;
	mul.wide.s32 	%rd220, %r459, 4;
	add.s64 	%rd82, %rd3, %rd220;
	@%p57 bra 	$L__BB5_51;
	or.b32  	%r460, %r1712, 1073741824;
	st.volatile.global.u32 	[%rd82], %r460;
$L__BB5_51:
	ld.param.u64 	%rd737, [_ZN3cub18CUB_300001_SM_10006detail10radix_sort29DeviceRadixSortOnesweepKernelINS1_5radix10policy_hubIdiyE10Policy1000ELNS0_9SortOrderE0EdiyiiNS1_21identity_decomposer_tEEEvPT5_SB_PT3_PKSC_PT1_PKSG_PT2_PKSK_T4_iiT6__param_3];
	ld.param.u64 	%rd733, [_ZN3cub18CUB_300001_SM_10006detail10radix_sort29DeviceRadixSortOnesweepKernelINS1_5radix10policy_hubIdiyE10Policy1000ELNS0_9SortOrderE0EdiyiiNS1_21identity_decomposer_tEEEvPT5_SB_PT3_PKSC_PT1_PKSG_PT2_PKSK_T4_iiT6__param_2];
	setp.lt.u32 	%p59, %r1, 256;
	setp.eq.s32 	%p60, %r1712, 5760;
	and.pred  	%p61, %p59, %p60;
	selp.u32 	%r461, 1, 0, %p61;
	{ 
	.reg .pred 	%p1; 
	.reg .pred 	%p2; 
	setp.ne.u32 	%p1, %r461, 0; 
	bar.red.or.pred 	%p2, 0, %p1; 
	selp.u32 	%r462, 1, 0, %p2; 
	}
	setp.eq.s32 	%p62, %r462, 0;
	and.b32  	%r463, %r1, 992;
	and.b32  	%r464, %r1, 31;
	mul.lo.s32 	%r465, %r463, 15;
	or.b32  	%r466, %r465, %r464;
	cvt.u64.u32 	%rd83, %r466;
	mul.lo.s32 	%r467, %r4, 5760;
	cvt.s64.s32 	%rd221, %r467;
	add.s64 	%rd222, %rd83, %rd221;
	cvta.to.global.u64 	%rd223, %rd148;
	shl.b64 	%rd224, %rd222, 2;
	add.s64 	%rd84, %rd223, %rd224;
	cvt.u64.u32 	%rd85, %r1;
	cvta.to.global.u64 	%rd225, %rd733;
	mul.wide.u32 	%rd226, %r1, 8;
	add.s64 	%rd86, %rd225, %rd226;
	cvta.to.global.u64 	%rd227, %rd737;
	add.s64 	%rd87, %rd227, %rd226;
	@%p62 bra 	$L__BB5_159;
	setp.gt.u32 	%p64, %r1, %r33;
	selp.b32 	%r37, 5760, 0, %p64;
	shl.b32 	%r468, %r1, 3;
	mov.u32 	%r469, _ZZN3cub18CUB_300001_SM_10006detail10radix_sort29DeviceRadixSortOnesweepKernelINS1_5radix10policy_hubIdiyE10Policy1000ELNS0_9SortOrderE0EdiyiiNS1_21identity_decomposer_tEEEvPT5_SB_PT3_PKSC_PT1_PKSG_PT2_PKSK_T4_iiT6_E1s;
	add.s32 	%r470, %r469, %r468;
	add.s32 	%r38, %r470, 46080;
	@%p57 bra 	$L__BB5_60;
	ld.global.u64 	%rd228, [%rd87];
	cvt.u64.u32 	%rd229, %r37;
	sub.s64 	%rd768, %rd228, %rd229;
	st.shared.u64 	[%r38], %rd768;
	setp.lt.s32 	%p65, %r4, 1;
	mov.u32 	%r1716, %r1712;
	@%p65 bra 	$L__BB5_59;
	mov.b32 	%r1714, -1;
	mov.u32 	%r1713, %r4;
	mov.u32 	%r1716, %r1712;
$L__BB5_55:
	add.s32 	%r42, %r1713, -1;
	shl.b32 	%r472, %r42, 8;
	add.s32 	%r473, %r472, %r1;
	mul.wide.s32 	%rd230, %r473, 4;
	add.s64 	%rd89, %rd3, %rd230;
$L__BB5_56:
	membar.cta;
	ld.volatile.global.u32 	%r43, [%rd89];
	setp.eq.s32 	%p66, %r43, 0;
	@%p66 bra 	$L__BB5_56;
	and.b32  	%r474, %r43, 1073741823;
	add.s32 	%r1716, %r474, %r1716;
	setp.gt.s32 	%p67, %r43, -1;
	vote.sync.ballot.b32 	%r1714, %p67, %r1714;
	setp.gt.u32 	%p69, %r1713, 1;
	and.pred  	%p70, %p67, %p69;
	mov.u32 	%r1713, %r42;
	@%p70 bra 	$L__BB5_55;
	ld.shared.u64 	%rd768, [%r38];
$L__BB5_59:
	or.b32  	%r475, %r1716, -2147483648;
	st.volatile.global.u32 	[%rd82], %r475;
	sub.s32 	%r476, %r1716, %r1712;
	cvt.s64.s32 	%rd231, %r476;
	add.s64 	%rd232, %rd768, %rd231;
	st.shared.u64 	[%r38], %rd232;
$L__BB5_60:
	ld.param.u64 	%rd734, [_ZN3cub18CUB_300001_SM_10006detail10radix_sort29DeviceRadixSortOnesweepKernelINS1_5radix10policy_hubIdiyE10Policy1000ELNS0_9SortOrderE0EdiyiiNS1_21identity_decomposer_tEEEvPT5_SB_PT3_PKSC_PT1_PKSG_PT2_PKSK_T4_iiT6__param_2];
	setp.lt.s32 	%p72, %r5, %r304;
	setp.eq.s64 	%p73, %rd734, 0;
	or.pred  	%p74, %p73, %p72;
	or.pred  	%p75, %p57, %p74;
	@%p75 bra 	$L__BB5_62;
	ld.shared.u64 	%rd233, [%r38];
	cvt.u64.u32 	%rd234, %r37;
	cvt.s64.s32 	%rd235, %r1712;
	add.s64 	%rd236, %rd234, %rd235;
	add.s64 	%rd237, %rd236, %rd233;
	st.global.u64 	[%rd86], %rd237;
$L__BB5_62:
	setp.gt.s32 	%p76, %r5, %r304;
	bar.sync 	0;
	shl.b32 	%r477, %r33, 3;
	mov.u32 	%r478, _ZZN3cub18CUB_300001_SM_10006detail10radix_sort29DeviceRadixSortOnesweepKernelINS1_5radix10policy_hubIdiyE10Policy1000ELNS0_9SortOrderE0EdiyiiNS1_21identity_decomposer_tEEEvPT5_SB_PT3_PKSC_PT1_PKSG_PT2_PKSK_T4_iiT6_E1s;
	add.s32 	%r479, %r478, %r477;
	ld.shared.u64 	%rd92, [%r479+46080];
	setp.gt.s64 	%p77, %rd783, -1;
	selp.b64 	%rd238, -1, -9223372036854775808, %p77;
	xor.b64  	%rd783, %rd238, %rd783;
	setp.gt.s64 	%p78, %rd782, -1;
	selp.b64 	%rd239, -1, -9223372036854775808, %p78;
	xor.b64  	%rd782, %rd239, %rd782;
	setp.gt.s64 	%p79, %rd781, -1;
	selp.b64 	%rd240, -1, -9223372036854775808, %p79;
	xor.b64  	%rd781, %rd240, %rd781;
	setp.gt.s64 	%p80, %rd780, -1;
	selp.b64 	%rd241, -1, -9223372036854775808, %p80;
	xor.b64  	%rd780, %rd241, %rd780;
	setp.gt.s64 	%p81, %rd779, -1;
	selp.b64 	%rd242, -1, -9223372036854775808, %p81;
	xor.b64  	%rd779, %rd242, %rd779;
	setp.gt.s64 	%p82, %rd778, -1;
	selp.b64 	%rd243, -1, -9223372036854775808, %p82;
	xor.b64  	%rd778, %rd243, %rd778;
	setp.gt.s64 	%p83, %rd777, -1;
	selp.b64 	%rd244, -1, -9223372036854775808, %p83;
	xor.b64  	%rd777, %rd244, %rd777;
	setp.gt.s64 	%p84, %rd776, -1;
	selp.b64 	%rd245, -1, -9223372036854775808, %p84;
	xor.b64  	%rd776, %rd245, %rd776;
	setp.gt.s64 	%p85, %rd775, -1;
	selp.b64 	%rd246, -1, -9223372036854775808, %p85;
	xor.b64  	%rd775, %rd246, %rd775;
	setp.gt.s64 	%p86, %rd774, -1;
	selp.b64 	%rd247, -1, -9223372036854775808, %p86;
	xor.b64  	%rd774, %rd247, %rd774;
	setp.gt.s64 	%p87, %rd773, -1;
	selp.b64 	%rd248, -1, -9223372036854775808, %p87;
	xor.b64  	%rd773, %rd248, %rd773;
	setp.gt.s64 	%p88, %rd772, -1;
	selp.b64 	%rd249, -1, -9223372036854775808, %p88;
	xor.b64  	%rd772, %rd249, %rd772;
	setp.gt.s64 	%p89, %rd771, -1;
	selp.b64 	%rd250, -1, -9223372036854775808, %p89;
	xor.b64  	%rd771, %rd250, %rd771;
	setp.gt.s64 	%p90, %rd770, -1;
	selp.b64 	%rd251, -1, -9223372036854775808, %p90;
	xor.b64  	%rd770, %rd251, %rd770;
	setp.gt.s64 	%p91, %rd769, -1;
	selp.b64 	%rd252, -1, -9223372036854775808, %p91;
	xor.b64  	%rd769, %rd252, %rd769;
	@%p76 bra 	$L__BB5_64;
	add.s64 	%rd253, %rd92, %rd83;
	shl.b64 	%rd254, %rd253, 3;
	add.s64 	%rd255, %rd2, %rd254;
	st.global.u64 	[%rd255], %rd783;
	st.global.u64 	[%rd255+256], %rd782;
	st.global.u64 	[%rd255+512], %rd781;
	st.global.u64 	[%rd255+768], %rd780;
	st.global.u64 	[%rd255+1024], %rd779;
	st.global.u64 	[%rd255+1280], %rd778;
	st.global.u64 	[%rd255+1536], %rd777;
	st.global.u64 	[%rd255+1792], %rd776;
	st.global.u64 	[%rd255+2048], %rd775;
	st.global.u64 	[%rd255+2304], %rd774;
	st.global.u64 	[%rd255+2560], %rd773;
	st.global.u64 	[%rd255+2816], %rd772;
	st.global.u64 	[%rd255+3072], %rd771;
	st.global.u64 	[%rd255+3328], %rd770;
	st.global.u64 	[%rd255+3584], %rd769;
	bra.uni 	$L__BB5_94;
$L__BB5_64:
	cvt.u32.u64 	%r480, %rd83;
	mad.lo.s32 	%r47, %r4, -5760, %r304;
	setp.ge.s32 	%p92, %r480, %r47;
	add.s64 	%rd256, %rd92, %rd83;
	shl.b64 	%rd257, %rd256, 3;
	add.s64 	%rd108, %rd2, %rd257;
	@%p92 bra 	$L__BB5_66;
	st.global.u64 	[%rd108], %rd783;
$L__BB5_66:
	cvt.u32.u64 	%r481, %rd83;
	add.s32 	%r482, %r481, 32;
	setp.ge.s32 	%p93, %r482, %r47;
	@%p93 bra 	$L__BB5_68;
	st.global.u64 	[%rd108+256], %rd782;
$L__BB5_68:
	cvt.u32.u64 	%r483, %rd83;
	add.s32 	%r484, %r483, 64;
	setp.ge.s32 	%p94, %r484, %r47;
	@%p94 bra 	$L__BB5_70;
	st.global.u64 	[%rd108+512], %rd781;
$L__BB5_70:
	cvt.u32.u64 	%r485, %rd83;
	add.s32 	%r486, %r485, 96;
	setp.ge.s32 	%p95, %r486, %r47;
	@%p95 bra 	$L__BB5_72;
	st.global.u64 	[%rd108+768], %rd780;
$L__BB5_72:
	cvt.u32.u64 	%r487, %rd83;
	add.s32 	%r488, %r487, 128;
	setp.ge.s32 	%p96, %r488, %r47;
	@%p96 bra 	$L__BB5_74;
	st.global.u64 	[%rd108+1024], %rd779;
$L__BB5_74:
	cvt.u32.u64 	%r489, %rd83;
	add.s32 	%r490, %r489, 160;
	setp.ge.s32 	%p97, %r490, %r47;
	@%p97 bra 	$L__BB5_76;
	st.global.u64 	[%rd108+1280], %rd778;
$L__BB5_76:
	cvt.u32.u64 	%r491, %rd83;
	add.s32 	%r492, %r491, 192;
	setp.ge.s32 	%p98, %r492, %r47;
	@%p98 bra 	$L__BB5_78;
	st.global.u64 	[%rd108+1536], %rd777;
$L__BB5_78:
	cvt.u32.u64 	%r493, %rd83;
	add.s32 	%r494, %r493, 224;
	setp.ge.s32 	%p99, %r494, %r47;
	@%p99 bra 	$L__BB5_80;
	st.global.u64 	[%rd108+1792], %rd776;
$L__BB5_80:
	cvt.u32.u64 	%r495, %rd83;
	add.s32 	%r496, %r495, 256;
	setp.ge.s32 	%p100, %r496, %r47;
	@%p100 bra 	$L__BB5_82;
	st.global.u64 	[%rd108+2048], %rd775;
$L__BB5_82:
	cvt.u32.u64 	%r497, %rd83;
	add.s32 	%r498, %r497, 288;
	setp.ge.s32 	%p101, %r498, %r47;
	@%p101 bra 	$L__BB5_84;
	st.global.u64 	[%rd108+2304], %rd774;
$L__BB5_84:
	cvt.u32.u64 	%r499, %rd83;
	add.s32 	%r500, %r499, 320;
	setp.ge.s32 	%p102, %r500, %r47;
	@%p102 bra 	$L__BB5_86;
	st.global.u64 	[%rd108+2560], %rd773;
$L__BB5_86:
	cvt.u32.u64 	%r501, %rd83;
	add.s32 	%r502, %r501, 352;
	setp.ge.s32 	%p103, %r502, %r47;
	@%p103 bra 	$L__BB5_88;
	st.global.u64 	[%rd108+2816], %rd772;
$L__BB5_88:
	cvt.u32.u64 	%r503, %rd83;
	add.s32 	%r504, %r503, 384;
	setp.ge.s32 	%p104, %r504, %r47;
	@%p104 bra 	$L__BB5_90;
	st.global.u64 	[%rd108+3072], %rd771;
$L__BB5_90:
	cvt.u32.u64 	%r505, %rd83;
	add.s32 	%r506, %r505, 416;
	setp.ge.s32 	%p105, %r506, %r47;
	@%p105 bra 	$L__BB5_92;
	st.global.u64 	[%rd108+3328], %rd770;
$L__BB5_92:
	cvt.u32.u64 	%r507, %rd83;
	add.s32 	%r508, %r507, 448;
	setp.ge.s32 	%p106, %r508, %r47;
	@%p106 bra 	$L__BB5_94;
	st.global.u64 	[%rd108+3584], %rd769;
$L__BB5_94:
	@%p76 bra 	$L__BB5_96;
	ld.global.u32 	%r1745, [%rd84];
	ld.global.u32 	%r1744, [%rd84+128];
	ld.global.u32 	%r1743, [%rd84+256];
	ld.global.u32 	%r1742, [%rd84+384];
	ld.global.u32 	%r1741, [%rd84+512];
	ld.global.u32 	%r1740, [%rd84+640];
	ld.global.u32 	%r1739, [%rd84+768];
	ld.global.u32 	%r1738, [%rd84+896];
	ld.global.u32 	%r1737, [%rd84+1024];
	ld.global.u32 	%r1736, [%rd84+1152];
	ld.global.u32 	%r1735, [%rd84+1280];
	ld.global.u32 	%r1734, [%rd84+1408];
	ld.global.u32 	%r1733, [%rd84+1536];
	ld.global.u32 	%r1732, [%rd84+1664];
	ld.global.u32 	%r1731, [%rd84+1792];
	bra.uni 	$L__BB5_126;
$L__BB5_96:
	cvt.u32.u64 	%r510, %rd83;
	mul.lo.s32 	%r511, %r4, 5760;
	sub.s32 	%r63, %r304, %r511;
	setp.ge.s32 	%p108, %r510, %r63;
	@%p108 bra 	$L__BB5_98;
	ld.global.u32 	%r1745, [%rd84];
$L__BB5_98:
	cvt.u32.u64 	%r513, %rd83;
	add.s32 	%r514, %r513, 32;
	setp.ge.s32 	%p109, %r514, %r63;
	@%p109 bra 	$L__BB5_100;
	ld.global.u32 	%r1744, [%rd84+128];
$L__BB5_100:
	cvt.u32.u64 	%r516, %rd83;
	add.s32 	%r517, %r516, 64;
	setp.ge.s32 	%p110, %r517, %r63;
	@%p110 bra 	$L__BB5_102;
	ld.global.u32 	%r1743, [%rd84+256];
$L__BB5_102:
	cvt.u32.u64 	%r519, %rd83;
	add.s32 	%r520, %r519, 96;
	setp.ge.s32 	%p111, %r520, %r63;
	@%p111 bra 	$L__BB5_104;
	ld.global.u32 	%r1742, [%rd84+384];
$L__BB5_104:
	cvt.u32.u64 	%r522, %rd83;
	add.s32 	%r523, %r522, 128;
	setp.ge.s32 	%p112, %r523, %r63;
	@%p112 bra 	$L__BB5_106;
	ld.global.u32 	%r1741, [%rd84+512];
$L__BB5_106:
	cvt.u32.u64 	%r525, %rd83;
	add.s32 	%r526, %r525, 160;
	setp.ge.s32 	%p113, %r526, %r63;
	@%p113 bra 	$L__BB5_108;
	ld.global.u32 	%r1740, [%rd84+640];
$L__BB5_108:
	cvt.u32.u64 	%r528, %rd83;
	add.s32 	%r529, %r528, 192;
	setp.ge.s32 	%p114, %r529, %r63;
	@%p114 bra 	$L__BB5_110;
	ld.global.u32 	%r1739, [%rd84+768];
$L__BB5_110:
	cvt.u32.u64 	%r531, %rd83;
	add.s32 	%r532, %r531, 224;
	setp.ge.s32 	%p115, %r532, %r63;
	@%p115 bra 	$L__BB5_112;
	ld.global.u32 	%r1738, [%rd84+896];
$L__BB5_112:
	cvt.u32.u64 	%r534, %rd83;
	add.s32 	%r535, %r534, 256;
	setp.ge.s32 	%p116, %r535, %r63;
	@%p116 bra 	$L__BB5_114;
	ld.global.u32 	%r1737, [%rd84+1024];
$L__BB5_114:
	cvt.u32.u64 	%r537, %rd83;
	add.s32 	%r538, %r537, 288;
	setp.ge.s32 	%p117, %r538, %r63;
	@%p117 bra 	$L__BB5_116;
	ld.global.u32 	%r1736, [%rd84+1152];
$L__BB5_116:
	cvt.u32.u64 	%r540, %rd83;
	add.s32 	%r541, %r540, 320;
	setp.ge.s32 	%p118, %r541, %r63;
	@%p118 bra 	$L__BB5_118;
	ld.global.u32 	%r1735, [%rd84+1280];
$L__BB5_118:
	cvt.u32.u64 	%r543, %rd83;
	add.s32 	%r544, %r543, 352;
	setp.ge.s32 	%p119, %r544, %r63;
	@%p119 bra 	$L__BB5_120;
	ld.global.u32 	%r1734, [%rd84+1408];
$L__BB5_120:
	cvt.u32.u64 	%r546, %rd83;
	add.s32 	%r547, %r546, 384;
	setp.ge.s32 	%p120, %r547, %r63;
	@%p120 bra 	$L__BB5_122;
	ld.global.u32 	%r1733, [%rd84+1536];
$L__BB5_122:
	cvt.u32.u64 	%r549, %rd83;
	add.s32 	%r550, %r549, 416;
	setp.ge.s32 	%p121, %r550, %r63;
	@%p121 bra 	$L__BB5_124;
	ld.global.u32 	%r1732, [%rd84+1664];
$L__BB5_124:
	cvt.u32.u64 	%r552, %rd83;
	add.s32 	%r553, %r552, 448;
	setp.ge.s32 	%p122, %r553, %r63;
	@%p122 bra 	$L__BB5_126;
	ld.global.u32 	%r1731, [%rd84+1792];
$L__BB5_126:
	@%p76 bra 	$L__BB5_128;
	add.s64 	%rd258, %rd92, %rd83;
	shl.b64 	%rd259, %rd258, 2;
	add.s64 	%rd260, %rd1, %rd259;
	st.global.u32 	[%rd260], %r1745;
	st.global.u32 	[%rd260+128], %r1744;
	st.global.u32 	[%rd260+256], %r1743;
	st.global.u32 	[%rd260+384], %r1742;
	st.global.u32 	[%rd260+512], %r1741;
	st.global.u32 	[%rd260+640], %r1740;
	st.global.u32 	[%rd260+768], %r1739;
	st.global.u32 	[%rd260+896], %r1738;
	st.global.u32 	[%rd260+1024], %r1737;
	st.global.u32 	[%rd260+1152], %r1736;
	st.global.u32 	[%rd260+1280], %r1735;
	st.global.u32 	[%rd260+1408], %r1734;
	st.global.u32 	[%rd260+1536], %r1733;
	st.global.u32 	[%rd260+1664], %r1732;
	st.global.u32 	[%rd260+1792], %r1731;
	bra.uni 	$L__BB5_158;
$L__BB5_128:
	cvt.u32.u64 	%r554, %rd83;
	mad.lo.s32 	%r108, %r4, -5760, %r304;
	setp.ge.s32 	%p124, %r554, %r108;
	add.s64 	%rd261, %rd92, %rd83;
	shl.b64 	%rd262, %rd261, 2;
	add.s64 	%rd109, %rd1, %rd262;
	@%p124 bra 	$L__BB5_130;
	st.global.u32 	[%rd109], %r1745;
$L__BB5_130:
	cvt.u32.u64 	%r555, %rd83;
	add.s32 	%r556, %r555, 32;
	setp.ge.s32 	%p125, %r556, %r108;
	@%p125 bra 	$L__BB5_132;
	st.global.u32 	[%rd109+128], %r1744;
$L__BB5_132:
	cvt.u32.u64 	%r557, %rd83;
	add.s32 	%r558, %r557, 64;
	setp.ge.s32 	%p126, %r558, %r108;
	@%p126 bra 	$L__BB5_134;
	st.global.u32 	[%rd109+256], %r1743;
$L__BB5_134:
	cvt.u32.u64 	%r559, %rd83;
	add.s32 	%r560, %r559, 96;
	setp.ge.s32 	%p127, %r560, %r108;
	@%p127 bra 	$L__BB5_136;
	st.global.u32 	[%rd109+384], %r1742;
$L__BB5_136:
	cvt.u32.u64 	%r561, %rd83;
	add.s32 	%r562, %r561, 128;
	setp.ge.s32 	%p128, %r562, %r108;
	@%p128 bra 	$L__BB5_138;
	st.global.u32 	[%rd109+512], %r1741;
$L__BB5_138:
	cvt.u32.u64 	%r563, %rd83;
	add.s32 	%r564, %r563, 160;
	setp.ge.s32 	%p129, %r564, %r108;
	@%p129 bra 	$L__BB5_140;
	st.global.u32 	[%rd109+640], %r1740;
$L__BB5_140:
	cvt.u32.u64 	%r565, %rd83;
	add.s32 	%r566, %r565, 192;
	setp.ge.s32 	%p130, %r566, %r108;
	@%p130 bra 	$L__BB5_142;
	st.global.u32 	[%rd109+768], %r1739;
$L__BB5_142:
	cvt.u32.u64 	%r567, %rd83;
	add.s32 	%r568, %r567, 224;
	setp.ge.s32 	%p131, %r568, %r108;
	@%p131 bra 	$L__BB5_144;
	st.global.u32 	[%rd109+896], %r1738;
$L__BB5_144:
	cvt.u32.u64 	%r569, %rd83;
	add.s32 	%r570, %r569, 256;
	setp.ge.s32 	%p132, %r570, %r108;
	@%p132 bra 	$L__BB5_146;
	st.global.u32 	[%rd109+1024], %r1737;
$L__BB5_146:
	cvt.u32.u64 	%r571, %rd83;
	add.s32 	%r572, %r571, 288;
	setp.ge.s32 	%p133, %r572, %r108;
	@%p133 bra 	$L__BB5_148;
	st.global.u32 	[%rd109+1152], %r1736;
$L__BB5_148:
	cvt.u32.u64 	%r573, %rd83;
	add.s32 	%r574, %r573, 320;
	setp.ge.s32 	%p134, %r574, %r108;
	@%p134 bra 	$L__BB5_150;
	st.global.u32 	[%rd109+1280], %r1735;
$L__BB5_150:
	cvt.u32.u64 	%r575, %rd83;
	add.s32 	%r576, %r575, 352;
	setp.ge.s32 	%p135, %r576, %r108;
	@%p135 bra 	$L__BB5_152;
	st.global.u32 	[%rd109+1408], %r1734;
$L__BB5_152:
	cvt.u32.u64 	%r577, %rd83;
	add.s32 	%r578, %r577, 384;
	setp.ge.s32 	%p136, %r578, %r108;
	@%p136 bra 	$L__BB5_154;
	st.global.u32 	[%rd109+1536], %r1733;
$L__BB5_154:
	cvt.u32.u64 	%r579, %rd83;
	add.s32 	%r580, %r579, 416;
	setp.ge.s32 	%p137, %r580, %r108;
	@%p137 bra 	$L__BB5_156;
	st.global.u32 	[%rd109+1664], %r1732;
$L__BB5_156:
	cvt.u32.u64 	%r581, %rd83;
	add.s32 	%r582, %r581, 448;
	setp.ge.s32 	%p138, %r582, %r108;
	@%p138 bra 	$L__BB5_158;
	st.global.u32 	[%rd109+1792], %r1731;
$L__BB5_158:
	// begin inline asm
	exit;
	// end inline asm
$L__BB5_159:
	mul.hi.u32 	%r583, %r1, 357913942;
	add.s32 	%r584, %r583, %r1;
	shl.b32 	%r585, %r584, 2;
	mov.u32 	%r586, _ZZN3cub18CUB_300001_SM_10006detail10radix_sort29DeviceRadixSortOnesweepKernelINS1_5radix10policy_hubIdiyE10Policy1000ELNS0_9SortOrderE0EdiyiiNS1_21identity_decomposer_tEEEvPT5_SB_PT3_PKSC_PT1_PKSG_PT2_PKSK_T4_iiT6_E1s;
	add.s32 	%r587, %r586, %r585;
	add.s32 	%r109, %r587, 13328;
	st.shared.u32 	[%r587+13328], %r1712;
	bar.sync 	0;
	setp.gt.u32 	%p139, %r1, 31;
	@%p139 bra 	$L__BB5_161;
	mov.u32 	%r618, _ZZN3cub18CUB_300001_SM_10006detail10radix_sort29DeviceRadixSortOnesweepKernelINS1_5radix10policy_hubIdiyE10Policy1000ELNS0_9SortOrderE0EdiyiiNS1_21identity_decomposer_tEEEvPT5_SB_PT3_PKSC_PT1_PKSG_PT2_PKSK_T4_iiT6_E1s;
	mad.lo.s32 	%r619, %r1, 52, %r618;
	ld.shared.u32 	%r620, [%r619+13328];
	ld.shared.u32 	%r621, [%r619+13332];
	ld.shared.u32 	%r622, [%r619+13336];
	ld.shared.u32 	%r623, [%r619+13340];
	ld.shared.u32 	%r624, [%r619+13344];
	ld.shared.u32 	%r625, [%r619+13348];
	ld.shared.u32 	%r626, [%r619+13352];
	ld.shared.u32 	%r627, [%r619+13356];
	ld.shared.u32 	%r628, [%r619+13360];
	ld.shared.u32 	%r629, [%r619+13364];
	ld.shared.u32 	%r630, [%r619+13368];
	ld.shared.u32 	%r631, [%r619+13372];
	add.s32 	%r632, %r621, %r620;
	add.s32 	%r633, %r632, %r622;
	add.s32 	%r634, %r633, %r623;
	add.s32 	%r635, %r634, %r624;
	add.s32 	%r636, %r635, %r625;
	add.s32 	%r637, %r636, %r626;
	add.s32 	%r638, %r637, %r627;
	add.s32 	%r639, %r638, %r628;
	add.s32 	%r640, %r639, %r629;
	add.s32 	%r641, %r640, %r630;
	add.s32 	%r592, %r641, %r631;
	mov.b32 	%r590, 1;
	mov.b32 	%r615, 0;
	mov.b32 	%r617, -1;
	// begin inline asm
	{  .reg .s32 r0;  .reg .pred p;  shfl.sync.up.b32 r0|p, %r592, %r590, %r615, %r617;  @p add.s32 r0, r0, %r592;  mov.s32 %r588, r0;}
	// end inline asm
	mov.b32 	%r596, 2;
	// begin inline asm
	{  .reg .s32 r0;  .reg .pred p;  shfl.sync.up.b32 r0|p, %r588, %r596, %r615, %r617;  @p add.s32 r0, r0, %r588;  mov.s32 %r594, r0;}
	// end inline asm
	mov.b32 	%r602, 4;
	// begin inline asm
	{  .reg .s32 r0;  .reg .pred p;  shfl.sync.up.b32 r0|p, %r594, %r602, %r615, %r617;  @p add.s32 r0, r0, %r594;  mov.s32 %r600, r0;}
	// end inline asm
	mov.b32 	%r608, 8;
	// begin inline asm
	{  .reg .s32 r0;  .reg .pred p;  shfl.sync.up.b32 r0|p, %r600, %r608, %r615, %r617;  @p add.s32 r0, r0, %r600;  mov.s32 %r606, r0;}
	// end inline asm
	mov.b32 	%r614, 16;
	// begin inline asm
	{  .reg .s32 r0;  .reg .pred p;  shfl.sync.up.b32 r0|p, %r606, %r614, %r615, %r617;  @p add.s32 r0, r0, %r606;  mov.s32 %r612, r0;}
	// end inline asm
	sub.s32 	%r642, %r612, %r592;
	add.s32 	%r643, %r620, %r642;
	add.s32 	%r644, %r621, %r643;
	add.s32 	%r645, %r622, %r644;
	add.s32 	%r646, %r623, %r645;
	add.s32 	%r647, %r624, %r646;
	add.s32 	%r648, %r625, %r647;
	add.s32 	%r649, %r626, %r648;
	add.s32 	%r650, %r627, %r649;
	add.s32 	%r651, %r628, %r650;
	add.s32 	%r652, %r629, %r651;
	add.s32 	%r653, %r630, %r652;
	st.shared.u32 	[%r619+13328], %r642;
	st.shared.u32 	[%r619+13332], %r643;
	st.shared.u32 	[%r619+13336], %r644;
	st.shared.u32 	[%r619+13340], %r645;
	st.shared.u32 	[%r619+13344], %r646;
	st.shared.u32 	[%r619+13348], %r647;
	st.shared.u32 	[%r619+13352], %r648;
	st.shared.u32 	[%r619+13356], %r649;
	st.shared.u32 	[%r619+13360], %r650;
	st.shared.u32 	[%r619+13364], %r651;
	st.shared.u32 	[%r619+13368], %r652;
	st.shared.u32 	[%r619+13372], %r653;
$L__BB5_161:
	bar.sync 	0;
	ld.shared.u32 	%r110, [%r109];
	@%p57 bra 	$L__BB5_163;
	shl.b32 	%r654, %r1, 2;
	mov.u32 	%r655, _ZZN3cub18CUB_300001_SM_10006detail10radix_sort29DeviceRadixSortOnesweepKernelINS1_5radix10policy_hubIdiyE10Policy1000ELNS0_9SortOrderE0EdiyiiNS1_21identity_decomposer_tEEEvPT5_SB_PT3_PKSC_PT1_PKSG_PT2_PKSK_T4_iiT6_E1s;
	add.s32 	%r656, %r655, %r654;
	ld.shared.u32 	%r657, [%r656];
	add.s32 	%r658, %r657, %r110;
	st.shared.u32 	[%r656], %r658;
	ld.shared.u32 	%r659, [%r656+1024];
	add.s32 	%r660, %r659, %r110;
	st.shared.u32 	[%r656+1024], %r660;
	ld.shared.u32 	%r661, [%r656+2048];
	add.s32 	%r662, %r661, %r110;
	st.shared.u32 	[%r656+2048], %r662;
	ld.shared.u32 	%r663, [%r656+3072];
	add.s32 	%r664, %r663, %r110;
	st.shared.u32 	[%r656+3072], %r664;
	ld.shared.u32 	%r665, [%r656+4096];
	add.s32 	%r666, %r665, %r110;
	st.shared.u32 	[%r656+4096], %r666;
	ld.shared.u32 	%r667, [%r656+5120];
	add.s32 	%r668, %r667, %r110;
	st.shared.u32 	[%r656+5120], %r668;
	ld.shared.u32 	%r669, [%r656+6144];
	add.s32 	%r670, %r669, %r110;
	st.shared.u32 	[%r656+6144], %r670;
	ld.shared.u32 	%r671, [%r656+7168];
	add.s32 	%r672, %r671, %r110;
	st.shared.u32 	[%r656+7168], %r672;
	ld.shared.u32 	%r673, [%r656+8192];
	add.s32 	%r674, %r673, %r110;
	st.shared.u32 	[%r656+8192], %r674;
	ld.shared.u32 	%r675, [%r656+9216];
	add.s32 	%r676, %r675, %r110;
	st.shared.u32 	[%r656+9216], %r676;
	ld.shared.u32 	%r677, [%r656+10240];
	add.s32 	%r678, %r677, %r110;
	st.shared.u32 	[%r656+10240], %r678;
	ld.shared.u32 	%r679, [%r656+11264];
	add.s32 	%r680, %r679, %r110;
	st.shared.u32 	[%r656+11264], %r680;
$L__BB5_163:
	bar.sync 	0;
	// begin inline asm
	mov.u32 %r681, %lanemask_le;
	// end inline asm
	setp.eq.s64 	%p141, %rd783, 9223372036854775807;
	selp.b64 	%rd263, -9223372036854775808, %rd783, %p141;
	cvt.u32.u64 	%r707, %rd81;
	shr.u64 	%rd264, %rd263, %r707;
	cvt.u32.u64 	%r708, %rd264;
	and.b32  	%r704, %r708, %r8;
	mov.b32 	%r684, 1;
	// begin inline asm
	{
    .reg .pred p;
    and.b32 %r682, %r704, %r684;    setp.ne.u32 p, %r682, 0;
    vote.ballot.sync.b32 %r682, p, 0xffffffff;
    @!p not.b32 %r682, %r682;
}

	// end inline asm
	mov.b32 	%r687, 2;
	// begin inline asm
	{
    .reg .pred p;
    and.b32 %r685, %r704, %r687;    setp.ne.u32 p, %r685, 0;
    vote.ballot.sync.b32 %r685, p, 0xffffffff;
    @!p not.b32 %r685, %r685;
}

	// end inline asm
	and.b32  	%r709, %r685, %r682;
	mov.b32 	%r690, 4;
	// begin inline asm
	{
    .reg .pred p;
    and.b32 %r688, %r704, %r690;    setp.ne.u32 p, %r688, 0;
    vote.ballot.sync.b32 %r688, p, 0xffffffff;
    @!p not.b32 %r688, %r688;
}

	// end inline asm
	and.b32  	%r710, %r688, %r709;
	mov.b32 	%r693, 8;
	// begin inline asm
	{
    .reg .pred p;
    and.b32 %r691, %r704, %r693;    setp.ne.u32 p, %r691, 0;
    vote.ballot.sync.b32 %r691, p, 0xffffffff;
    @!p not.b32 %r691, %r691;
}

	// end inline asm
	and.b32  	%r711, %r691, %r710;
	mov.b32 	%r696, 16;
	// begin inline asm
	{
    .reg .pred p;
    and.b32 %r694, %r704, %r696;    setp.ne.u32 p, %r694, 0;
    vote.ballot.sync.b32 %r694, p, 0xffffffff;
    @!p not.b32 %r694, %r694;
}

	// end inline asm
	and.b32  	%r712, %r694, %r711;
	mov.b32 	%r699, 32;
	// begin inline asm
	{
    .reg .pred p;
    and.b32 %r697, %r704, %r699;    setp.ne.u32 p, %r697, 0;
    vote.ballot.sync.b32 %r697, p, 0xffffffff;
    @!p not.b32 %r697, %r697;
}

	// end inline asm
	and.b32  	%r713, %r697, %r712;
	mov.b32 	%r702, 64;
	// begin inline asm
	{
    .reg .pred p;
    and.b32 %r700, %r704, %r702;    setp.ne.u32 p, %r700, 0;
    vote.ballot.sync.b32 %r700, p, 0xffffffff;
    @!p not.b32 %r700, %r700;
}

	// end inline asm
	and.b32  	%r714, %r700, %r713;
	mov.b32 	%r705, 128;
	// begin inline asm
	{
    .reg .pred p;
    and.b32 %r703, %r704, %r705;    setp.ne.u32 p, %r703, 0;
    vote.ballot.sync.b32 %r703, p, 0xffffffff;
    @!p not.b32 %r703, %r703;
}

	// end inline asm
	and.b32  	%r715, %r703, %r714;
	clz.b32 	%r716, %r715;
	sub.s32 	%r113, 31, %r716;
	and.b32  	%r717, %r681, %r715;
	popc.b32 	%r114, %r717;
	setp.ne.s32 	%p142, %r307, %r113;
	mov.b32 	%r1746, 0;
	@%p142 bra 	$L__BB5_165;
	shl.b32 	%r718, %r704, 2;
	add.s32 	%r719, %r9, %r718;
	atom.shared.add.u32 	%r1746, [%r719], %r114;
$L__BB5_165:
	shfl.sync.idx.b32	%r745|%p143, %r1746, %r113, 31, -1;
	add.s32 	%r117, %r114, %r745;
	setp.eq.s64 	%p144, %rd782, 9223372036854775807;
	selp.b64 	%rd265, -9223372036854775808, %rd782, %p144;
	shr.u64 	%rd266, %rd265, %r707;
	cvt.u32.u64 	%r747, %rd266;
	and.b32  	%r742, %r747, %r8;
	mov.b32 	%r722, 1;
	// begin inline asm
	{
    .reg .pred p;
    and.b32 %r720, %r742, %r722;    setp.ne.u32 p, %r720, 0;
    vote.ballot.sync.b32 %r720, p, 0xffffffff;
    @!p not.b32 %r720, %r720;
}

	// end inline asm
	mov.b32 	%r725, 2;
	// begin inline asm
	{
    .reg .pred p;
    and.b32 %r723, %r742, %r725;    setp.ne.u32 p, %r723, 0;
    vote.ballot.sync.b32 %r723, p, 0xffffffff;
    @!p not.b32 %r723, %r723;
}

	// end inline asm
	and.b32  	%r748, %r723, %r720;
	mov.b32 	%r728, 4;
	// begin inline asm
	{
    .reg .pred p;
    and.b32 %r726, %r742, %r728;    setp.ne.u32 p, %r726, 0;
    vote.ballot.sync.b32 %r726, p, 0xffffffff;
    @!p not.b32 %r726, %r726;
}

	// end inline asm
	and.b32  	%r749, %r726, %r748;
	mov.b32 	%r731, 8;
	// begin inline asm
	{
    .reg .pred p;
    and.b32 %r729, %r742, %r731;    setp.ne.u32 p, %r729, 0;
    vote.ballot.sync.b32 %r729, p, 0xffffffff;
    @!p not.b32 %r729, %r729;
}

	// end inline asm
	and.b32  	%r750, %r729, %r749;
	mov.b32 	%r734, 16;
	// begin inline asm
	{
    .reg .pred p;
    and.b32 %r732, %r742, %r734;    setp.ne.u32 p, %r732, 0;
    vote.ballot.sync.b32 %r732, p, 0xffffffff;
    @!p not.b32 %r732, %r732;
}

	// end inline asm
	and.b32  	%r751, %r732, %r750;
	mov.b32 	%r737, 32;
	// begin inline asm
	{
    .reg .pred p;
    and.b32 %r735, %r742, %r737;    setp.ne.u32 p, %r735, 0;
    vote.ballot.sync.b32 %r735, p, 0xffffffff;
    @!p not.b32 %r735, %r735;
}

	// end inline asm
	and.b32  	%r752, %r735, %r751;
	mov.b32 	%r740, 64;
	// begin inline asm
	{
    .reg .pred p;
    and.b32 %r738, %r742, %r740;    setp.ne.u32 p, %r738, 0;
    vote.ballot.sync.b32 %r738, p, 0xffffffff;
    @!p not.b32 %r738, %r738;
}

	// end inline asm
	and.b32  	%r753, %r738, %r752;
	mov.b32 	%r743, 128;
	// begin inline asm
	{
    .reg .pred p;
    and.b32 %r741, %r742, %r743;    setp.ne.u32 p, %r741, 0;
    vote.ballot.sync.b32 %r741, p, 0xffffffff;
    @!p not.b32 %r741, %r741;
}

	// end inline asm
	and.b32  	%r754, %r741, %r753;
	clz.b32 	%r755, %r754;
	sub.s32 	%r119, 31, %r755;
	and.b32  	%r756, %r681, %r754;
	popc.b32 	%r120, %r756;
	setp.ne.s32 	%p145, %r307, %r119;
	mov.b32 	%r1747, 0;
	@%p145 bra 	$L__BB5_167;
	shl.b32 	%r757, %r742, 2;
	add.s32 	%r758, %r9, %r757;
	atom.shared.add.u32 	%r1747, [%r758], %r120;
$L__BB5_167:
	shfl.sync.idx.b32	%r784|%p146, %r1747, %r119, 31, -1;
	add.s32 	%r123, %r120, %r784;
	setp.eq.s64 	%p147, %rd781, 9223372036854775807;
	selp.b64 	%rd267, -9223372036854775808, %rd781, %p147;
	shr.u64 	%rd268, %rd267, %r707;
	cvt.u32.u64 	%r786, %rd268;
	and.b32  	%r781, %r786, %r8;
	mov.b32 	%r761, 1;
	// begin inline asm
	{
    .reg .pred p;
    and.b32 %r759, %r781, %r761;    setp.ne.u32 p, %r759, 0;
    vote.ballot.sync.b32 %r759, p, 0xffffffff;
    @!p not.b32 %r759, %r759;
}

	// end inline asm
	mov.b32 	%r764, 2;
	// begin inline asm
	{
    .reg .pred p;
    and.b32 %r762, %r781, %r764;    setp.ne.u32 p, %r762, 0;
    vote.ballot.sync.b32 %r762, p, 0xffffffff;
    @!p not.b32 %r762, %r762;
}

	// end inline asm
	and.b32  	%r787, %r762, %r759;
	mov.b32 	%r767, 4;
	// begin inline asm
	{
    .reg .pred p;
    and.b32 %r765, %r781, %r767;    setp.ne.u32 p, %r765, 0;
    vote.ballot.sync.b32 %r765, p, 0xffffffff;
    @!p not.b32 %r765, %r765;
}

	// end inline asm
	and.b32  	%r788, %r765, %r787;
	mov.b32 	%r770, 8;
	// begin inline asm
	{
    .reg .pred p;
    and.b32 %r768, %r781, %r770;    setp.ne.u32 p, %r768, 0;
    vote.ballot.sync.b32 %r768, p, 0xffffffff;
    @!p not.b32 %r768, %r768;
}

	// end inline asm
	and.b32  	%r789, %r768, %r788;
	mov.b32 	%r773, 16;
	// begin inline asm
	{
    .reg .pred p;
    and.b32 %r771, %r781, %r773;    setp.ne.u32 p, %r771, 0;
    vote.ballot.sync.b32 %r771, p, 0xffffffff;
    @!p not.b32 %r771, %r771;
}

	// end inline asm
	and.b32  	%r790, %r771, %r789;
	mov.b32 	%r776, 32;
	// begin inline asm
	{
    .reg .pred p;
    and.b32 %r774, %r781, %r776;    setp.ne.u32 p, %r774, 0;
    vote.ballot.sync.b32 %r774, p, 0xffffffff;
    @!p not.b32 %r774, %r774;
}

	// end inline asm
	and.b32  	%r791, %r774, %r790;
	mov.b32 	%r779, 64;
	// begin inline asm
	{
    .reg .pred p;
    and.b32 %r777, %r781, %r779;    setp.ne.u32 p, %r777, 0;
    vote.ballot.sync.b32 %r777, p, 0xffffffff;
    @!p not.b32 %r777, %r777;
}

	// end inline asm
	and.b32  	%r792, %r777, %r791;
	mov.b32 	%r782, 128;
	// begin inline asm
	{
    .reg .pred p;
    and.b32 %r780, %r781, %r782;    setp.ne.u32 p, %r780, 0;
    vote.ballot.sync.b32 %r780, p, 0xffffffff;
    @!p not.b32 %r780, %r780;
}

	// end inline asm
	and.b32  	%r793, %r780, %r792;
	clz.b32 	%r794, %r793;
	sub.s32 	%r125, 31, %r794;
	and.b32  	%r795, %r681, %r793;
	popc.b32 	%r126, %r795;
	setp.ne.s32 	%p148, %r307, %r125;
	mov.b32 	%r1748, 0;
	@%p148 bra 	$L__BB5_169;
	shl.b32 	%r796, %r781, 2;
	add.s32 	%r797, %r9, %r796;
	atom.shared.add.u32 	%r1748, [%r797], %r126;
$L__BB5_169:
	shfl.sync.idx.b32	%r823|%p149, %r1748, %r125, 31, -1;
	add.s32 	%r129, %r126, %r823;
	setp.eq.s64 	%p150, %rd780, 9223372036854775807;
	selp.b64 	%rd269, -9223372036854775808, %rd780, %p150;
	shr.u64 	%rd270, %rd269, %r707;
	cvt.u32.u64 	%r825, %rd270;
	and.b32  	%r820, %r825, %r8;
	mov.b32 	%r800, 1;
	// begin inline asm
	{
    .reg .pred p;
    and.b32 %r798, %r820, %r800;    setp.ne.u32 p, %r798, 0;
    vote.ballot.sync.b32 %r798, p, 0xffffffff;
    @!p not.b32 %r798, %r798;
}

	// end inline asm
	mov.b32 	%r803, 2;
	// begin inline asm
	{
    .reg .pred p;
    and.b32 %r801, %r820, %r803;    setp.ne.u32 p, %r801, 0;
    vote.ballot.sync.b32 %r801, p, 0xffffffff;
    @!p not.b32 %r801, %r801;
}

	// end inline asm
	and.b32  	%r826, %r801, %r798;
	mov.b32 	%r806, 4;
	// begin inline asm
	{
    .reg .pred p;
    and.b32 %r804, %r820, %r806;    setp.ne.u32 p, %r804, 0;
    vote.ballot.sync.b32 %r804, p, 0xffffffff;
    @!p not.b32 %r804, %r804;
}

	// end inline asm
	and.b32  	%r827, %r804, %r826;
	mov.b32 	%r809, 8;
	// begin inline asm
	{
    .reg .pred p;
    and.b32 %r807, %r820, %r809;    setp.ne.u32 p, %r807, 0;
    vote.ballot.sync.b32 %r807, p, 0xffffffff;
    @!p not.b32 %r807, %r807;
}

	// end inline asm
	and.b32  	%r828, %r807, %r827;
	mov.b32 	%r812, 16;
	// begin inline asm
	{
    .reg .pred p;
    and.b32 %r810, %r820, %r812;    setp.ne.u32 p, %r810, 0;
    vote.ballot.sync.b32 %r810, p, 0xffffffff;
    @!p not.b32 %r810, %r810;
}

	// end inline asm
	and.b32  	%r829, %r810, %r828;
	mov.b32 	%r815, 32;
	// begin inline asm
	{
    .reg .pred p;
    and.b32 %r813, %r820, %r815;    setp.ne.u32 p, %r813, 0;
    vote.ballot.sync.b32 %r813, p, 0xffffffff;
    @!p not.b32 %r813, %r813;
}

	// end inline asm
	and.b32  	%r830, %r813, %r829;
	mov.b32 	%r818, 64;
	// begin inline asm
	{
    .reg .pred p;
    and.b32 %r816, %r820, %r818;    setp.ne.u32 p, %r816, 0;
    vote.ballot.sync.b32 %r816, p, 0xffffffff;
    @!p not.b32 %r816, %r816;
}

	// end inline asm
	and.b32  	%r831, %r816, %r830;
	mov.b32 	%r821, 128;
	// begin inline asm
	{
    .reg .pred p;
    and.b32 %r819, %r820, %r821;    setp.ne.u32 p, %r819, 0;
    vote.ballot.sync.b32 %r819, p, 0xffffffff;
    @!p not.b32 %r819, %r819;
}

	// end inline asm
	and.b32  	%r832, %r819, %r831;
	clz.b32 	%r833, %r832;
	sub.s32 	%r131, 31, %r833;
	and.b32  	%r834, %r681, %r832;
	popc.b32 	%r132, %r834;
	setp.ne.s32 	%p151, %r307, %r131;
	mov.b32 	%r1749, 0;
	@%p151 bra 	$L__BB5_171;
	shl.b32 	%r835, %r820, 2;
	add.s32 	%r836, %r9, %r835;
	atom.shared.add.u32 	%r1749, [%r836], %r132;
$L__BB5_171:
	shfl.sync.idx.b32	%r862|%p152, %r1749, %r131, 31, -1;
	add.s32 	%r135, %r132, %r862;
	setp.eq.s64 	%p153, %rd779, 9223372036854775807;
	selp.b64 	%rd271, -9223372036854775808, %rd779, %p153;
	shr.u64 	%rd272, %rd271, %r707;
	cvt.u32.u64 	%r864, %rd272;
	and.b32  	%r859, %r864, %r8;
	mov.b32 	%r839, 1;
	// begin inline asm
	{
    .reg .pred p;
    and.b32 %r837, %r859, %r839;    setp.ne.u32 p, %r837, 0;
    vote.ballot.sync.b32 %r837, p, 0xffffffff;
    @!p not.b32 %r837, %r837;
}

	// end inline asm
	mov.b32 	%r842, 2;
	// begin inline asm
	{
    .reg .pred p;
    and.b32 %r840, %r859, %r842;    setp.ne.u32 p, %r840, 0;
    vote.ballot.sync.b32 %r840, p, 0xffffffff;
    @!p not.b32 %r840, %r840;
}

	// end inline asm
	and.b32  	%r865, %r840, %r837;
	mov.b32 	%r845, 4;
	// begin inline asm
	{
    .reg .pred p;
    and.b32 %r843, %r859, %r845;    setp.ne.u32 p, %r843, 0;
    vote.ballot.sync.b32 %r843, p, 0xffffffff;
    @!p not.b32 %r843, %r843;
}

	// end inline asm
	and.b32  	%r866, %r843, %r865;
	mov.b32 	%r848, 8;
	// begin inline asm
	{
    .reg .pred p;
    and.b32 %r846, %r859, %r848;    setp.ne.u32 p, %r846, 0;
    vote.ballot.sync.b32 %r846, p, 0xffffffff;
    @!p not.b32 %r846, %r846;
}

	// end inline asm
	and.b32  	%r867, %r846, %r866;
	mov.b32 	%r851, 16;
	// begin inline asm
	{
    .reg .pred p;
    and.b32 %r849, %r859, %r851;    setp.ne.u32 p, %r849, 0;
    vote.ballot.sync.b32 %r849, p, 0xffffffff;
    @!p not.b32 %r849, %r849;
}

	// end inline asm
	and.b32  	%r868, %r849, %r867;
	mov.b32 	%r854, 32;
	// begin inline asm
	{
    .reg .pred p;
    and.b32 %r852, %r859, %r854;    setp.ne.u32 p, %r852, 0;
    vote.ballot.sync.b32 %r852, p, 0xffffffff;
    @!p not.b32 %r852, %r852;
}

	// end inline asm
	and.b32  	%r869, %r852, %r868;
	mov.b32 	%r857, 64;
	// begin inline asm
	{
    .reg .pred p;
    and.b32 %r855, %r859, %r857;    setp.ne.u32 p, %r855, 0;
    vote.ballot.sync.b32 %r855, p, 0xffffffff;
    @!p not.b32 %r855, %r855;
}

	// end inline asm
	and.b32  	%r870, %r855, %r869;
	mov.b32 	%r860, 128;
	// begin inline asm
	{
    .reg .pred p;
    and.b32 %r858, %r859, %r860;    setp.ne.u32 p, %r858, 0;
    vote.ballot.sync.b32 %r858, p, 0xffffffff;
    @!p not.b32 %r858, %r858;
}

	// end inline asm
	and.b32  	%r871, %r858, %r870;
	clz.b32 	%r872, %r871;
	sub.s32 	%r137, 31, %r872;
	and.b32  	%r873, %r681, %r871;
	popc.b32 	%r138, %r873;
	setp.ne.s32 	%p154, %r307, %r137;
	mov.b32 	%r1750, 0;
	@%p154 bra 	$L__BB5_173;
	shl.b32 	%r874, %r859, 2;
	add.s32 	%r875, %r9, %r874;
	atom.shared.add.u32 	%r1750, [%r875], %r138;
$L__BB5_173:
	shfl.sync.idx.b32	%r901|%p155, %r1750, %r137, 31, -1;
	add.s32 	%r141, %r138, %r901;
	setp.eq.s64 	%p156, %rd778, 9223372036854775807;
	selp.b64 	%rd273, -9223372036854775808, %rd778, %p156;
	shr.u64 	%rd274, %rd273, %r707;
	cvt.u32.u64 	%r903, %rd274;
	and.b32  	%r898, %r903, %r8;
	mov.b32 	%r878, 1;
	// begin inline asm
	{
    .reg .pred p;
    and.b32 %r876, %r898, %r878;    setp.ne.u32 p, %r876, 0;
    vote.ballot.sync.b32 %r876, p, 0xffffffff;
    @!p not.b32 %r876, %r876;
}

	// end inline asm
	mov.b32 	%r881, 2;
	// begin inline asm
	{
    .reg .pred p;
    and.b32 %r879, %r898, %r881;    setp.ne.u32 p, %r879, 0;
    vote.ballot.sync.b32 %r879, p, 0xffffffff;
    @!p not.b32 %r879, %r879;
}

	// end inline asm
	and.b32  	%r904, %r879, %r876;
	mov.b32 	%r884, 4;
	// begin inline asm
	{
    .reg .pred p;
    and.b32 %r882, %r898, %r884;    setp.ne.u32 p, %r882, 0;
    vote.ballot.sync.b32 %r882, p, 0xffffffff;
    @!p not.b32 %r882, %r882;
}

	// end inline asm
	and.b32  	%r905, %r882, %r904;
	mov.b32 	%r887, 8;
	// begin inline asm
	{
    .reg .pred p;
    and.b32 %r885, %r898, %r887;    setp.ne.u32 p, %r885, 0;
    vote.ballot.sync.b32 %r885, p, 0xffffffff;
    @!p not.b32 %r885, %r885;
}

	// end inline asm
	and.b32  	%r906, %r885, %r905;
	mov.b32 	%r890, 16;
	// begin inline asm
	{
    .reg .pred p;
    and.b32 %r888, %r898, %r890;    setp.ne.u32 p, %r888, 0;
    vote.ballot.sync.b32 %r888, p, 0xffffffff;
    @!p not.b32 %r888, %r888;
}

	// end inline asm
	and.b32  	%r907, %r888, %r906;
	mov.b32 	%r893, 32;
	// begin inline asm
	{
    .reg .pred p;
    and.b32 %r891, %r898, %r893;    setp.ne.u32 p, %r891, 0;
    vote.ballot.sync.b32 %r891, p, 0xffffffff;
    @!p not.b32 %r891, %r891;
}

	// end inline asm
	and.b32  	%r908, %r891, %r907;
	mov.b32 	%r896, 64;
	// begin inline asm
	{
    .reg .pred p;
    and.b32 %r894, %r898, %r896;    setp.ne.u32 p, %r894, 0;
    vote.ballot.sync.b32 %r894, p, 0xffffffff;
    @!p not.b32 %r894, %r894;
}

	// end inline asm
	and.b32  	%r909, %r894, %r908;
	mov.b32 	%r899, 128;
	// begin inline asm
	{
    .reg .pred p;
    and.b32 %r897, %r898, %r899;    setp.ne.u32 p, %r897, 0;
    vote.ballot.sync.b32 %r897, p, 0xffffffff;
    @!p not.b32 %r897, %r897;
}

	// end inline asm
	and.b32  	%r910, %r897, %r909;
	clz.b32 	%r911, %r910;
	sub.s32 	%r143, 31, %r911;
	and.b32  	%r912, %r681, %r910;
	popc.b32 	%r144, %r912;
	setp.ne.s32 	%p157, %r307, %r143;
	mov.b32 	%r1751, 0;
	@%p157 bra 	$L__BB5_175;
	shl.b32 	%r913, %r898, 2;
	add.s32 	%r914, %r9, %r913;
	atom.shared.add.u32 	%r1751, [%r914], %r144;
$L__BB5_175:
	shfl.sync.idx.b32	%r940|%p158, %r1751, %r143, 31, -1;
	add.s32 	%r147, %r144, %r940;
	setp.eq.s64 	%p159, %rd777, 9223372036854775807;
	selp.b64 	%rd275, -9223372036854775808, %rd777, %p159;
	shr.u64 	%rd276, %rd275, %r707;
	cvt.u32.u64 	%r942, %rd276;
	and.b32  	%r937, %r942, %r8;
	mov.b32 	%r917, 1;
	// begin inline asm
	{
    .reg .pred p;
    and.b32 %r915, %r937, %r917;    setp.ne.u32 p, %r915, 0;
    vote.ballot.sync.b32 %r915, p, 0xffffffff;
    @!p not.b32 %r915, %r915;
}

	// end inline asm
	mov.b32 	%r920, 2;
	// begin inline asm
	{
    .reg .pred p;
    and.b32 %r918, %r937, %r920;    setp.ne.u32 p, %r918, 0;
    vote.ballot.sync.b32 %r918, p, 0xffffffff;
    @!p not.b32 %r918, %r918;
}

	// end inline asm
	and.b32  	%r943, %r918, %r915;
	mov.b32 	%r923, 4;
	// begin inline asm
	{
    .reg .pred p;
    and.b32 %r921, %r937, %r923;    setp.ne.u32 p, %r921, 0;
    vote.ballot.sync.b32 %r921, p, 0xffffffff;
    @!p not.b32 %r921, %r921;
}

	// end inline asm
	and.b32  	%r944, %r921, %r943;
	mov.b32 	%r926, 8;
	// begin inline asm
	{
    .reg .pred p;
    and.b32 %r924, %r937, %r926;    setp.ne.u32 p, %r924, 0;
    vote.ballot.sync.b32 %r924, p, 0xffffffff;
    @!p not.b32 %r924, %r924;
}

	// end inline asm
	and.b32  	%r945, %r924, %r944;
	mov.b32 	%r929, 16;
	// begin inline asm
	{
    .reg .pred p;
    and.b32 %r927, %r937, %r929;    setp.ne.u32 p, %r927, 0;
    vote.ballot.sync.b32 %r927, p, 0xffffffff;
    @!p not.b32 %r927, %r927;
}

	// end inline asm
	and.b32  	%r946, %r927, %r945;
	mov.b32 	%r932, 32;
	// begin inline asm
	{
    .reg .pred p;
    and.b32 %r930, %r937, %r932;    setp.ne.u32 p, %r930, 0;
    vote.ballot.sync.b32 %r930, p, 0xffffffff;
    @!p not.b32 %r930, %r930;
}

	// end inline asm
	and.b32  	%r947, %r930, %r946;
	mov.b32 	%r935, 64;
	// begin inline asm
	{
    .reg .pred p;
    and.b32 %r933, %r937, %r935;    setp.ne.u32 p, %r933, 0;
    vote.ballot.sync.b32 %r933, p, 0xffffffff;
    @!p not.b32 %r933, %r933;
}

	// end inline asm
	and.b32  	%r948, %r933, %r947;
	mov.b32 	%r938, 128;
	// begin inline asm
	{
    .reg .pred p;
    and.b32 %r936, %r937, %r938;    setp.ne.u32 p, %r936, 0;
    vote.ballot.sync.b32 %r936, p, 0xffffffff;
    @!p not.b32 %r936, %r936;
}

	// end inline asm
	and.b32  	%r949, %r936, %r948;
	clz.b32 	%r950, %r949;
	sub.s32 	%r149, 31, %r950;
	and.b32  	%r951, %r681, %r949;
	popc.b32 	%r150, %r951;
	setp.ne.s32 	%p160, %r307, %r149;
	mov.b32 	%r1752, 0;
	@%p160 bra 	$L__BB5_177;
	shl.b32 	%r952, %r937, 2;
	add.s32 	%r953, %r9, %r952;
	atom.shared.add.u32 	%r1752, [%r953], %r150;
$L__BB5_177:
	shfl.sync.idx.b32	%r979|%p161, %r1752, %r149, 31, -1;
	add.s32 	%r153, %r150, %r979;
	setp.eq.s64 	%p162, %rd776, 9223372036854775807;
	selp.b64 	%rd277, -9223372036854775808, %rd776, %p162;
	shr.u64 	%rd278, %rd277, %r707;
	cvt.u32.u64 	%r981, %rd278;
	and.b32  	%r976, %r981, %r8;
	mov.b32 	%r956, 1;
	// begin inline asm
	{
    .reg .pred p;
    and.b32 %r954, %r976, %r956;    setp.ne.u32 p, %r954, 0;
    vote.ballot.sync.b32 %r954, p, 0xffffffff;
    @!p not.b32 %r954, %r954;
}

	// end inline asm
	mov.b32 	%r959, 2;
	// begin inline asm
	{
    .reg .pred p;
    and.b32 %r957, %r976, %r959;    setp.ne.u32 p, %r957, 0;
    vote.ballot.sync.b32 %r957, p, 0xffffffff;
    @!p not.b32 %r957, %r957;
}

	// end inline asm
	and.b32  	%r982, %r957, %r954;
	mov.b32 	%r962, 4;
	// begin inline asm
	{
    .reg .pred p;
    and.b32 %r960, %r976, %r962;    setp.ne.u32 p, %r960, 0;
    vote.ballot.sync.b32 %r960, p, 0xffffffff;
    @!p not.b32 %r960, %r960;
}

	// end inline asm
	and.b32  	%r983, %r960, %r982;
	mov.b32 	%r965, 8;
	// begin inline asm
	{
    .reg .pred p;
    and.b32 %r963, %r976, %r965;    setp.ne.u32 p, %r963, 0;
    vote.ballot.sync.b32 %r963, p, 0xffffffff;
    @!p not.b32 %r963, %r963;
}

	// end inline asm
	and.b32  	%r984, %r963, %r983;
	mov.b32 	%r968, 16;
	// begin inline asm
	{
    .reg .pred p;
    and.b32 %r966, %r976, %r968;    setp.ne.u32 p, %r966, 0;
    vote.ballot.sync.b32 %r966, p, 0xffffffff;
    @!p not.b32 %r966, %r966;
}

	// end inline asm
	and.b32  	%r985, %r966, %r984;
	mov.b32 	%r971, 32;
	// begin inline asm
	{
    .reg .pred p;
    and.b32 %r969, %r976, %r971;    setp.ne.u32 p, %r969, 0;
    vote.ballot.sync.b32 %r969, p, 0xffffffff;
    @!p not.b32 %r969, %r969;
}

	// end inline asm
	and.b32  	%r986, %r969, %r985;
	mov.b32 	%r974, 64;
	// begin inline asm
	{
    .reg .pred p;
    and.b32 %r972, %r976, %r974;    setp.ne.u32 p, %r972, 0;
    vote.ballot.sync.b32 %r972, p, 0xffffffff;
    @!p not.b32 %r972, %r972;
}

	// end inline asm
	and.b32  	%r987, %r972, %r986;
	mov.b32 	%r977, 128;
	// begin inline asm
	{
    .reg .pred p;
    and.b32 %r975, %r976, %r977;    setp.ne.u32 p, %r975, 0;
    vote.ballot.sync.b32 %r975, p, 0xffffffff;
    @!p not.b32 %r975, %r975;
}

	// end inline asm
	and.b32  	%r988, %r975, %r987;
	clz.b32 	%r989, %r988;
	sub.s32 	%r155, 31, %r989;
	and.b32  	%r990, %r681, %r988;
	popc.b32 	%r156, %r990;
	setp.ne.s32 	%p163, %r307, %r155;
	mov.b32 	%r1753, 0;
	@%p163 bra 	$L__BB5_179;
	shl.b32 	%r991, %r976, 2;
	add.s32 	%r992, %r9, %r991;
	atom.shared.add.u32 	%r1753, [%r992], %r156;
$L__BB5_179:
	shfl.sync.idx.b32	%r1018|%p164, %r1753, %r155, 31, -1;
	add.s32 	%r159, %r156, %r1018;
	setp.eq.s64 	%p165, %rd775, 9223372036854775807;
	selp.b64 	%rd279, -9223372036854775808, %rd775, %p165;
	shr.u64 	%rd280, %rd279, %r707;
	cvt.u32.u64 	%r1020, %rd280;
	and.b32  	%r1015, %r1020, %r8;
	mov.b32 	%r995, 1;
	// begin inline asm
	{
    .reg .pred p;
    and.b32 %r993, %r1015, %r995;    setp.ne.u32 p, %r993, 0;
    vote.ballot.sync.b32 %r993, p, 0xffffffff;
    @!p not.b32 %r993, %r993;
}

	// end inline asm
	mov.b32 	%r998, 2;
	// begin inline asm
	{
    .reg .pred p;
    and.b32 %r996, %r1015, %r998;    setp.ne.u32 p, %r996, 0;
    vote.ballot.sync.b32 %r996, p, 0xffffffff;
    @!p not.b32 %r996, %r996;
}

	// end inline asm
	and.b32  	%r1021, %r996, %r993;
	mov.b32 	%r1001, 4;
	// begin inline asm
	{
    .reg .pred p;
    and.b32 %r999, %r1015, %r1001;    setp.ne.u32 p, %r999, 0;
    vote.ballot.sync.b32 %r999, p, 0xffffffff;
    @!p not.b32 %r999, %r999;
}

	// end inline asm
	and.b32  	%r1022, %r999, %r1021;
	mov.b32 	%r1004, 8;
	// begin inline asm
	{
    .reg .pred p;
    and.b32 %r1002, %r1015, %r1004;    setp.ne.u32 p, %r1002, 0;
    vote.ballot.sync.b32 %r1002, p, 0xffffffff;
    @!p not.b32 %r1002, %r1002;
}

	// end inline asm
	and.b32  	%r1023, %r1002, %r1022;
	mov.b32 	%r1007, 16;
	// begin inline asm
	{
    .reg .pred p;
    and.b32 %r1005, %r1015, %r1007;    setp.ne.u32 p, %r1005, 0;
    vote.ballot.sync.b32 %r1005, p, 0xffffffff;
    @!p not.b32 %r1005, %r1005;
}

	// end inline asm
	and.b32  	%r1024, %r1005, %r1023;
	mov.b32 	%r1010, 32;
	// begin inline asm
	{
    .reg .pred p;
    and.b32 %r1008, %r1015, %r1010;    setp.ne.u32 p, %r1008, 0;
    vote.ballot.sync.b32 %r1008, p, 0xffffffff;
    @!p not.b32 %r1008, %r1008;
}

	// end inline asm
	and.b32  	%r1025, %r1008, %r1024;
	mov.b32 	%r1013, 64;
	// begin inline asm
	{
    .reg .pred p;
    and.b32 %r1011, %r1015, %r1013;    setp.ne.u32 p, %r1011, 0;
    vote.ballot.sync.b32 %r1011, p, 0xffffffff;
    @!p not.b32 %r1011, %r1011;
}

	// end inline asm
	and.b32  	%r1026, %r1011, %r1025;
	mov.b32 	%r1016, 128;
	// begin inline asm
	{
    .reg .pred p;
    and.b32 %r1014, %r1015, %r1016;    setp.ne.u32 p, %r1014, 0;
    vote.ballot.sync.b32 %r1014, p, 0xffffffff;
    @!p not.b32 %r1014, %r1014;
}

	// end inline asm
	and.b32  	%r1027, %r1014, %r1026;
	clz.b32 	%r1028, %r1027;
	sub.s32 	%r161, 31, %r1028;
	and.b32  	%r1029, %r681, %r1027;
	popc.b32 	%r162, %r1029;
	setp.ne.s32 	%p166, %r307, %r161;
	mov.b32 	%r1754, 0;
	@%p166 bra 	$L__BB5_181;
	shl.b32 	%r1030, %r1015, 2;
	add.s32 	%r1031, %r9, %r1030;
	atom.shared.add.u32 	%r1754, [%r1031], %r162;
$L__BB5_181:
	shfl.sync.idx.b32	%r1057|%p167, %r1754, %r161, 31, -1;
	add.s32 	%r165, %r162, %r1057;
	setp.eq.s64 	%p168, %rd774, 9223372036854775807;
	selp.b64 	%rd281, -9223372036854775808, %rd774, %p168;
	shr.u64 	%rd282, %rd281, %r707;
	cvt.u32.u64 	%r1059, %rd282;
	and.b32  	%r1054, %r1059, %r8;
	mov.b32 	%r1034, 1;
	// begin inline asm
	{
    .reg .pred p;
    and.b32 %r1032, %r1054, %r1034;    setp.ne.u32 p, %r1032, 0;
    vote.ballot.sync.b32 %r1032, p, 0xffffffff;
    @!p not.b32 %r1032, %r1032;
}

	// end inline asm
	mov.b32 	%r1037, 2;
	// begin inline asm
	{
    .reg .pred p;
    and.b32 %r1035, %r1054, %r1037;    setp.ne.u32 p, %r1035, 0;
    vote.ballot.sync.b32 %r1035, p, 0xffffffff;
    @!p not.b32 %r1035, %r1035;
}

	// end inline asm
	and.b32  	%r1060, %r1035, %r1032;
	mov.b32 	%r1040, 4;
	// begin inline asm
	{
    .reg .pred p;
    and.b32 %r1038, %r1054, %r1040;    setp.ne.u32 p, %r1038, 0;
    vote.ballot.sync.b32 %r1038, p, 0xffffffff;
    @!p not.b32 %r1038, %r1038;
}

	// end inline asm
	and.b32  	%r1061, %r1038, %r1060;
	mov.b32 	%r1043, 8;
	// begin inline asm
	{
    .reg .pred p;
    and.b32 %r1041, %r1054, %r1043;    setp.ne.u32 p, %r1041, 0;
    vote.ballot.sync.b32 %r1041, p, 0xffffffff;
    @!p not.b32 %r1041, %r1041;
}

	// end inline asm
	and.b32  	%r1062, %r1041, %r1061;
	mov.b32 	%r1046, 16;
	// begin inline asm
	{
    .reg .pred p;
    and.b32 %r1044, %r1054, %r1046;    setp.ne.u32 p, %r1044, 0;
    vote.ballot.sync.b32 %r1044, p, 0xffffffff;
    @!p not.b32 %r1044, %r1044;
}

	// end inline asm
	and.b32  	%r1063, %r1044, %r1062;
	mov.b32 	%r1049, 32;
	// begin inline asm
	{
    .reg .pred p;
    and.b32 %r1047, %r1054, %r1049;    setp.ne.u32 p, %r1047, 0;
    vote.ballot.sync.b32 %r1047, p, 0xffffffff;
    @!p not.b32 %r1047, %r1047;
}

	// end inline asm
	and.b32  	%r1064, %r1047, %r1063;
	mov.b32 	%r1052, 64;
	// begin inline asm
	{
    .reg .pred p;
    and.b32 %r1050, %r1054, %r1052;    setp.ne.u32 p, %r1050, 0;
    vote.ballot.sync.b32 %r1050, p, 0xffffffff;
    @!p not.b32 %r1050, %r1050;
}

	// end inline asm
	and.b32  	%r1065, %r1050, %r1064;
	mov.b32 	%r1055, 128;
	// begin inline asm
	{
    .reg .pred p;
    and.b32 %r1053, %r1054, %r1055;    setp.ne.u32 p, %r1053, 0;
    vote.ballot.sync.b32 %r1053, p, 0xffffffff;
    @!p not.b32 %r1053, %r1053;
}

	// end inline asm
	and.b32  	%r1066, %r1053, %r1065;
	clz.b32 	%r1067, %r1066;
	sub.s32 	%r167, 31, %r1067;
	and.b32  	%r1068, %r681, %r1066;
	popc.b32 	%r168, %r1068;
	setp.ne.s32 	%p169, %r307, %r167;
	mov.b32 	%r1755, 0;
	@%p169 bra 	$L__BB5_183;
	shl.b32 	%r1069, %r1054, 2;
	add.s32 	%r1070, %r9, %r1069;
	atom.shared.add.u32 	%r1755, [%r1070], %r168;
$L__BB5_183:
	shfl.sync.idx.b32	%r1096|%p170, %r1755, %r167, 31, -1;
	add.s32 	%r171, %r168, %r1096;
	setp.eq.s64 	%p171, %rd773, 9223372036854775807;
	selp.b64 	%rd283, -9223372036854775808, %rd773, %p171;
	shr.u64 	%rd284, %rd283, %r707;
	cvt.u32.u64 	%r1098, %rd284;
	and.b32  	%r1093, %r1098, %r8;
	mov.b32 	%r1073, 1;
	// begin inline asm
	{
    .reg .pred p;
    and.b32 %r1071, %r1093, %r1073;    setp.ne.u32 p, %r1071, 0;
    vote.ballot.sync.b32 %r1071, p, 0xffffffff;
    @!p not.b32 %r1071, %r1071;
}

	// end inline asm
	mov.b32 	%r1076, 2;
	// begin inline asm
	{
    .reg .pred p;
    and.b32 %r1074, %r1093, %r1076;    setp.ne.u32 p, %r1074, 0;
    vote.ballot.sync.b32 %r1074, p, 0xffffffff;
    @!p not.b32 %r1074, %r1074;
}

	// end inline asm
	and.b32  	%r1099, %r1074, %r1071;
	mov.b32 	%r1079, 4;
	// begin inline asm
	{
    .reg .pred p;
    and.b32 %r1077, %r1093, %r1079;    setp.ne.u32 p, %r1077, 0;
    vote.ballot.sync.b32 %r1077, p, 0xffffffff;
    @!p not.b32 %r1077, %r1077;
}

	// end inline asm
	and.b32  	%r1100, %r1077, %r1099;
	mov.b32 	%r1082, 8;
	// begin inline asm
	{
    .reg .pred p;
    and.b32 %r1080, %r1093, %r1082;    setp.ne.u32 p, %r1080, 0;
    vote.ballot.sync.b32 %r1080, p, 0xffffffff;
    @!p not.b32 %r1080, %r1080;
}

	// end inline asm
	and.b32  	%r1101, %r1080, %r1100;
	mov.b32 	%r1085, 16;
	// begin inline asm
	{
    .reg .pred p;
    and.b32 %r1083, %r1093, %r1085;    setp.ne.u32 p, %r1083, 0;
    vote.ballot.sync.b32 %r1083, p, 0xffffffff;
    @!p not.b32 %r1083, %r1083;
}

	// end inline asm
	and.b32  	%r1102, %r1083, %r1101;
	mov.b32 	%r1088, 32;
	// begin inline asm
	{
    .reg .pred p;
    and.b32 %r1086, %r1093, %r1088;    setp.ne.u32 p, %r1086, 0;
    vote.ballot.sync.b32 %r1086, p, 0xffffffff;
    @!p not.b32 %r1086, %r1086;
}

	// end inline asm
	and.b32  	%r1103, %r1086, %r1102;
	mov.b32 	%r1091, 64;
	// begin inline asm
	{
    .reg .pred p;
    and.b32 %r1089, %r1093, %r1091;    setp.ne.u32 p, %r1089, 0;
    vote.ballot.sync.b32 %r1089, p, 0xffffffff;
    @!p not.b32 %r1089, %r1089;
}

	// end inline asm
	and.b32  	%r1104, %r1089, %r1103;
	mov.b32 	%r1094, 128;
	// begin inline asm
	{
    .reg .pred p;
    and.b32 %r1092, %r1093, %r1094;    setp.ne.u32 p, %r1092, 0;
    vote.ballot.sync.b32 %r1092, p, 0xffffffff;
    @!p not.b32 %r1092, %r1092;
}

	// end inline asm
	and.b32  	%r1105, %r1092, %r1104;
	clz.b32 	%r1106, %r1105;
	sub.s32 	%r173, 31, %r1106;
	and.b32  	%r1107, %r681, %r1105;
	popc.b32 	%r174, %r1107;
	setp.ne.s32 	%p172, %r307, %r173;
	mov.b32 	%r1756, 0;
	@%p172 bra 	$L__BB5_185;
	shl.b32 	%r1108, %r1093, 2;
	add.s32 	%r1109, %r9, %r1108;
	atom.shared.add.u32 	%r1756, [%r1109], %r174;
$L__BB5_185:
	shfl.sync.idx.b32	%r1135|%p173, %r1756, %r173, 31, -1;
	add.s32 	%r177, %r174, %r1135;
	setp.eq.s64 	%p174, %rd772, 9223372036854775807;
	selp.b64 	%rd285, -9223372036854775808, %rd772, %p174;
	shr.u64 	%rd286, %rd285, %r707;
	cvt.u32.u64 	%r1137, %rd286;
	and.b32  	%r1132, %r1137, %r8;
	mov.b32 	%r1112, 1;
	// begin inline asm
	{
    .reg .pred p;
    and.b32 %r1110, %r1132, %r1112;    setp.ne.u32 p, %r1110, 0;
    vote.ballot.sync.b32 %r1110, p, 0xffffffff;
    @!p not.b32 %r1110, %r1110;
}

	// end inline asm
	mov.b32 	%r1115, 2;
	// begin inline asm
	{
    .reg .pred p;
    and.b32 %r1113, %r1132, %r1115;    setp.ne.u32 p, %r1113, 0;
    vote.ballot.sync.b32 %r1113, p, 0xffffffff;
    @!p not.b32 %r1113, %r1113;
}

	// end inline asm
	and.b32  	%r1138, %r1113, %r1110;
	mov.b32 	%r1118, 4;
	// begin inline asm
	{
    .reg .pred p;
    and.b32 %r1116, %r1132, %r1118;    setp.ne.u32 p, %r1116, 0;
    vote.ballot.sync.b32 %r1116, p, 0xffffffff;
    @!p not.b32 %r1116, %r1116;
}

	// end inline asm
	and.b32  	%r1139, %r1116, %r1138;
	mov.b32 	%r1121, 8;
	// begin inline asm
	{
    .reg .pred p;
    and.b32 %r1119, %r1132, %r1121;    setp.ne.u32 p, %r1119, 0;
    vote.ballot.sync.b32 %r1119, p, 0xffffffff;
    @!p not.b32 %r1119, %r1119;
}

	// end inline asm
	and.b32  	%r1140, %r1119, %r1139;
	mov.b32 	%r1124, 16;
	// begin inline asm
	{
    .reg .pred p;
    and.b32 %r1122, %r1132, %r1124;    setp.ne.u32 p, %r1122, 0;
    vote.ballot.sync.b32 %r1122, p, 0xffffffff;
    @!p not.b32 %r1122, %r1122;
}

	// end inline asm
	and.b32  	%r1141, %r1122, %r1140;
	mov.b32 	%r1127, 32;
	// begin inline asm
	{
    .reg .pred p;
    and.b32 %r1125, %r1132, %r1127;    setp.ne.u32 p, %r1125, 0;
    vote.ballot.sync.b32 %r1125, p, 0xffffffff;
    @!p not.b32 %r1125, %r1125;
}

	// end inline asm
	and.b32  	%r1142, %r1125, %r1141;
	mov.b32 	%r1130, 64;
	// begin inline asm
	{
    .reg .pred p;
    and.b32 %r1128, %r1132, %r1130;    setp.ne.u32 p, %r1128, 0;
    vote.ballot.sync.b32 %r1128, p, 0xffffffff;
    @!p not.b32 %r1128, %r1128;
}

	// end inline asm
	and.b32  	%r1143, %r1128, %r1142;
	mov.b32 	%r1133, 128;
	// begin inline asm
	{
    .reg .pred p;
    and.b32 %r1131, %r1132, %r1133;    setp.ne.u32 p, %r1131, 0;
    vote.ballot.sync.b32 %r1131, p, 0xffffffff;
    @!p not.b32 %r1131, %r1131;
}

	// end inline asm
	and.b32  	%r1144, %r1131, %r1143;
	clz.b32 	%r1145, %r1144;
	sub.s32 	%r179, 31, %r1145;
	and.b32  	%r1146, %r681, %r1144;
	popc.b32 	%r180, %r1146;
	setp.ne.s32 	%p175, %r307, %r179;
	mov.b32 	%r1757, 0;
	@%p175 bra 	$L__BB5_187;
	shl.b32 	%r1147, %r1132, 2;
	add.s32 	%r1148, %r9, %r1147;
	atom.shared.add.u32 	%r1757, [%r1148], %r180;
$L__BB5_187:
	shfl.sync.idx.b32	%r1174|%p176, %r1757, %r179, 31, -1;
	add.s32 	%r183, %r180, %r1174;
	setp.eq.s64 	%p177, %rd771, 9223372036854775807;
	selp.b64 	%rd287, -9223372036854775808, %rd771, %p177;
	shr.u64 	%rd288, %rd287, %r707;
	cvt.u32.u64 	%r1176, %rd288;
	and.b32  	%r1171, %r1176, %r8;
	mov.b32 	%r1151, 1;
	// begin inline asm
	{
    .reg .pred p;
    and.b32 %r1149, %r1171, %r1151;    setp.ne.u32 p, %r1149, 0;
    vote.ballot.sync.b32 %r1149, p, 0xffffffff;
    @!p not.b32 %r1149, %r1149;
}

	// end inline asm
	mov.b32 	%r1154, 2;
	// begin inline asm
	{
    .reg .pred p;
    and.b32 %r1152, %r1171, %r1154;    setp.ne.u32 p, %r1152, 0;
    vote.ballot.sync.b32 %r1152, p, 0xffffffff;
    @!p not.b32 %r1152, %r1152;
}

	// end inline asm
	and.b32  	%r1177, %r1152, %r1149;
	mov.b32 	%r1157, 4;
	// begin inline asm
	{
    .reg .pred p;
    and.b32 %r1155, %r1171, %r1157;    setp.ne.u32 p, %r1155, 0;
    vote.ballot.sync.b32 %r1155, p, 0xffffffff;
    @!p not.b32 %r1155, %r1155;
}

	// end inline asm
	and.b32  	%r1178, %r1155, %r1177;
	mov.b32 	%r1160, 8;
	// begin inline asm
	{
    .reg .pred p;
    and.b32 %r1158, %r1171, %r1160;    setp.ne.u32 p, %r1158, 0;
    vote.ballot.sync.b32 %r1158, p, 0xffffffff;
    @!p not.b32 %r1158, %r1158;
}

	// end inline asm
	and.b32  	%r1179, %r1158, %r1178;
	mov.b32 	%r1163, 16;
	// begin inline asm
	{
    .reg .pred p;
    and.b32 %r1161, %r1171, %r1163;    setp.ne.u32 p, %r1161, 0;
    vote.ballot.sync.b32 %r1161, p, 0xffffffff;
    @!p not.b32 %r1161, %r1161;
}

	// end inline asm
	and.b32  	%r1180, %r1161, %r1179;
	mov.b32 	%r1166, 32;
	// begin inline asm
	{
    .reg .pred p;
    and.b32 %r1164, %r1171, %r1166;    setp.ne.u32 p, %r1164, 0;
    vote.ballot.sync.b32 %r1164, p, 0xffffffff;
    @!p not.b32 %r1164, %r1164;
}

	// end inline asm
	and.b32  	%r1181, %r1164, %r1180;
	mov.b32 	%r1169, 64;
	// begin inline asm
	{
    .reg .pred p;
    and.b32 %r1167, %r1171, %r1169;    setp.ne.u32 p, %r1167, 0;
    vote.ballot.sync.b32 %r1167, p, 0xffffffff;
    @!p not.b32 %r1167, %r1167;
}

	// end inline asm
	and.b32  	%r1182, %r1167, %r1181;
	mov.b32 	%r1172, 128;
	// begin inline asm
	{
    .reg .pred p;
    and.b32 %r1170, %r1171, %r1172;    setp.ne.u32 p, %r1170, 0;
    vote.ballot.sync.b32 %r1170, p, 0xffffffff;
    @!p not.b32 %r1170, %r1170;
}

	// end inline asm
	and.b32  	%r1183, %r1170, %r1182;
	clz.b32 	%r1184, %r1183;
	sub.s32 	%r185, 31, %r1184;
	and.b32  	%r1185, %r681, %r1183;
	popc.b32 	%r186, %r1185;
	setp.ne.s32 	%p178, %r307, %r185;
	mov.b32 	%r1758, 0;
	@%p178 bra 	$L__BB5_189;
	shl.b32 	%r1186, %r1171, 2;
	add.s32 	%r1187, %r9, %r1186;
	atom.shared.add.u32 	%r1758, [%r1187], %r186;
$L__BB5_189:
	shfl.sync.idx.b32	%r1213|%p179, %r1758, %r185, 31, -1;
	add.s32 	%r189, %r186, %r1213;
	setp.eq.s64 	%p180, %rd770, 9223372036854775807;
	selp.b64 	%rd289, -9223372036854775808, %rd770, %p180;
	shr.u64 	%rd290, %rd289, %r707;
	cvt.u32.u64 	%r1215, %rd290;
	and.b32  	%r1210, %r1215, %r8;
	mov.b32 	%r1190, 1;
	// begin inline asm
	{
    .reg .pred p;
    and.b32 %r1188, %r1210, %r1190;    setp.ne.u32 p, %r1188, 0;
    vote.ballot.sync.b32 %r1188, p, 0xffffffff;
    @!p not.b32 %r1188, %r1188;
}

	// end inline asm
	mov.b32 	%r1193, 2;
	// begin inline asm
	{
    .reg .pred p;
    and.b32 %r1191, %r1210, %r1193;    setp.ne.u32 p, %r1191, 0;
    vote.ballot.sync.b32 %r1191, p, 0xffffffff;
    @!p not.b32 %r1191, %r1191;
}

	// end inline asm
	and.b32  	%r1216, %r1191, %r1188;
	mov.b32 	%r1196, 4;
	// begin inline asm
	{
    .reg .pred p;
    and.b32 %r1194, %r1210, %r1196;    setp.ne.u32 p, %r1194, 0;
    vote.ballot.sync.b32 %r1194, p, 0xffffffff;
    @!p not.b32 %r1194, %r1194;
}

	// end inline asm
	and.b32  	%r1217, %r1194, %r1216;
	mov.b32 	%r1199, 8;
	// begin inline asm
	{
    .reg .pred p;
    and.b32 %r1197, %r1210, %r1199;    setp.ne.u32 p, %r1197, 0;
    vote.ballot.sync.b32 %r1197, p, 0xffffffff;
    @!p not.b32 %r1197, %r1197;
}

	// end inline asm
	and.b32  	%r1218, %r1197, %r1217;
	mov.b32 	%r1202, 16;
	// begin inline asm
	{
    .reg .pred p;
    and.b32 %r1200, %r1210, %r1202;    setp.ne.u32 p, %r1200, 0;
    vote.ballot.sync.b32 %r1200, p, 0xffffffff;
    @!p not.b32 %r1200, %r1200;
}

	// end inline asm
	and.b32  	%r1219, %r1200, %r1218;
	mov.b32 	%r1205, 32;
	// begin inline asm
	{
    .reg .pred p;
    and.b32 %r1203, %r1210, %r1205;    setp.ne.u32 p, %r1203, 0;
    vote.ballot.sync.b32 %r1203, p, 0xffffffff;
    @!p not.b32 %r1203, %r1203;
}

	// end inline asm
	and.b32  	%r1220, %r1203, %r1219;
	mov.b32 	%r1208, 64;
	// begin inline asm
	{
    .reg .pred p;
    and.b32 %r1206, %r1210, %r1208;    setp.ne.u32 p, %r1206, 0;
    vote.ballot.sync.b32 %r1206, p, 0xffffffff;
    @!p not.b32 %r1206, %r1206;
}

	// end inline asm
	and.b32  	%r1221, %r1206, %r1220;
	mov.b32 	%r1211, 128;
	// begin inline asm
	{
    .reg .pred p;
    and.b32 %r1209, %r1210, %r1211;    setp.ne.u32 p, %r1209, 0;
    vote.ballot.sync.b32 %r1209, p, 0xffffffff;
    @!p not.b32 %r1209, %r1209;
}

	// end inline asm
	and.b32  	%r1222, %r1209, %r1221;
	clz.b32 	%r1223, %r1222;
	sub.s32 	%r191, 31, %r1223;
	and.b32  	%r1224, %r681, %r1222;
	popc.b32 	%r192, %r1224;
	setp.ne.s32 	%p181, %r307, %r191;
	mov.b32 	%r1759, 0;
	@%p181 bra 	$L__BB5_191;
	shl.b32 	%r1225, %r1210, 2;
	add.s32 	%r1226, %r9, %r1225;
	atom.shared.add.u32 	%r1759, [%r1226], %r192;
$L__BB5_191:
	shfl.sync.idx.b32	%r1252|%p182, %r1759, %r191, 31, -1;
	add.s32 	%r195, %r192, %r1252;
	setp.eq.s64 	%p183, %rd769, 9223372036854775807;
	selp.b64 	%rd291, -9223372036854775808, %rd769, %p183;
	shr.u64 	%rd292, %rd291, %r707;
	cvt.u32.u64 	%r1254, %rd292;
	and.b32  	%r1249, %r1254, %r8;
	mov.b32 	%r1229, 1;
	// begin inline asm
	{
    .reg .pred p;
    and.b32 %r1227, %r1249, %r1229;    setp.ne.u32 p, %r1227, 0;
    vote.ballot.sync.b32 %r1227, p, 0xffffffff;
    @!p not.b32 %r1227, %r1227;
}

	// end inline asm
	mov.b32 	%r1232, 2;
	// begin inline asm
	{
    .reg .pred p;
    and.b32 %r1230, %r1249, %r1232;    setp.ne.u32 p, %r1230, 0;
    vote.ballot.sync.b32 %r1230, p, 0xffffffff;
    @!p not.b32 %r1230, %r1230;
}

	// end inline asm
	and.b32  	%r1255, %r1230, %r1227;
	mov.b32 	%r1235, 4;
	// begin inline asm
	{
    .reg .pred p;
    and.b32 %r1233, %r1249, %r1235;    setp.ne.u32 p, %r1233, 0;
    vote.ballot.sync.b32 %r1233, p, 0xffffffff;
    @!p not.b32 %r1233, %r1233;
}

	// end inline asm
	and.b32  	%r1256, %r1233, %r1255;
	mov.b32 	%r1238, 8;
	// begin inline asm
	{
    .reg .pred p;
    and.b32 %r1236, %r1249, %r1238;    setp.ne.u32 p, %r1236, 0;
    vote.ballot.sync.b32 %r1236, p, 0xffffffff;
    @!p not.b32 %r1236, %r1236;
}

	// end inline asm
	and.b32  	%r1257, %r1236, %r1256;
	mov.b32 	%r1241, 16;
	// begin inline asm
	{
    .reg .pred p;
    and.b32 %r1239, %r1249, %r1241;    setp.ne.u32 p, %r1239, 0;
    vote.ballot.sync.b32 %r1239, p, 0xffffffff;
    @!p not.b32 %r1239, %r1239;
}

	// end inline asm
	and.b32  	%r1258, %r1239, %r1257;
	mov.b32 	%r1244, 32;
	// begin inline asm
	{
    .reg .pred p;
    and.b32 %r1242, %r1249, %r1244;    setp.ne.u32 p, %r1242, 0;
    vote.ballot.sync.b32 %r1242, p, 0xffffffff;
    @!p not.b32 %r1242, %r1242;
}

	// end inline asm
	and.b32  	%r1259, %r1242, %r1258;
	mov.b32 	%r1247, 64;
	// begin inline asm
	{
    .reg .pred p;
    and.b32 %r1245, %r1249, %r1247;    setp.ne.u32 p, %r1245, 0;
    vote.ballot.sync.b32 %r1245, p, 0xffffffff;
    @!p not.b32 %r1245, %r1245;
}

	// end inline asm
	and.b32  	%r1260, %r1245, %r1259;
	mov.b32 	%r1250, 128;
	// begin inline asm
	{
    .reg .pred p;
    and.b32 %r1248, %r1249, %r1250;    setp.ne.u32 p, %r1248, 0;
    vote.ballot.sync.b32 %r1248, p, 0xffffffff;
    @!p not.b32 %r1248, %r1248;
}

	// end inline asm
	and.b32  	%r1261, %r1248, %r1260;
	clz.b32 	%r1262, %r1261;
	sub.s32 	%r197, 31, %r1262;
	and.b32  	%r1263, %r681, %r1261;
	popc.b32 	%r198, %r1263;
	setp.ne.s32 	%p184, %r307, %r197;
	mov.b32 	%r1760, 0;
	@%p184 bra 	$L__BB5_193;
	shl.b32 	%r1264, %r1249, 2;
	add.s32 	%r1265, %r9, %r1264;
	atom.shared.add.u32 	%r1760, [%r1265], %r198;
$L__BB5_193:
	shfl.sync.idx.b32	%r1266|%p186, %r1760, %r197, 31, -1;
	add.s32 	%r201, %r198, %r1266;
	bar.sync 	0;
	shl.b32 	%r1267, %r117, 3;
	mov.u32 	%r1268, _ZZN3cub18CUB_300001_SM_10006detail10radix_sort29DeviceRadixSortOnesweepKernelINS1_5radix10policy_hubIdiyE10Policy1000ELNS0_9SortOrderE0EdiyiiNS1_21identity_decomposer_tEEEvPT5_SB_PT3_PKSC_PT1_PKSG_PT2_PKSK_T4_iiT6_E1s;
	add.s32 	%r202, %r1268, %r1267;
	st.shared.u64 	[%r202+-8], %rd783;
	shl.b32 	%r1269, %r123, 3;
	add.s32 	%r203, %r1268, %r1269;
	st.shared.u64 	[%r203+-8], %rd782;
	shl.b32 	%r1270, %r129, 3;
	add.s32 	%r204, %r1268, %r1270;
	st.shared.u64 	[%r204+-8], %rd781;
	shl.b32 	%r1271, %r135, 3;
	add.s32 	%r205, %r1268, %r1271;
	st.shared.u64 	[%r205+-8], %rd780;
	shl.b32 	%r1272, %r141, 3;
	add.s32 	%r206, %r1268, %r1272;
	st.shared.u64 	[%r206+-8], %rd779;
	shl.b32 	%r1273, %r147, 3;
	add.s32 	%r207, %r1268, %r1273;
	st.shared.u64 	[%r207+-8], %rd778;
	shl.b32 	%r1274, %r153, 3;
	add.s32 	%r208, %r1268, %r1274;
	st.shared.u64 	[%r208+-8], %rd777;
	shl.b32 	%r1275, %r159, 3;
	add.s32 	%r209, %r1268, %r1275;
	st.shared.u64 	[%r209+-8], %rd776;
	shl.b32 	%r1276, %r165, 3;
	add.s32 	%r210, %r1268, %r1276;
	st.shared.u64 	[%r210+-8], %rd775;
	shl.b32 	%r1277, %r171, 3;
	add.s32 	%r211, %r1268, %r1277;
	st.shared.u64 	[%r211+-8], %rd774;
	shl.b32 	%r1278, %r177, 3;
	add.s32 	%r212, %r1268, %r1278;
	st.shared.u64 	[%r212+-8], %rd773;
	shl.b32 	%r1279, %r183, 3;
	add.s32 	%r213, %r1268, %r1279;
	st.shared.u64 	[%r213+-8], %rd772;
	shl.b32 	%r1280, %r189, 3;
	add.s32 	%r214, %r1268, %r1280;
	st.shared.u64 	[%r214+-8], %rd771;
	shl.b32 	%r1281, %r195, 3;
	add.s32 	%r215, %r1268, %r1281;
	st.shared.u64 	[%r215+-8], %rd770;
	shl.b32 	%r1282, %r201, 3;
	add.s32 	%r216, %r1268, %r1282;
	st.shared.u64 	[%r216+-8], %rd769;
	shl.b32 	%r1283, %r1, 3;
	add.s32 	%r1284, %r1268, %r1283;
	add.s32 	%r217, %r1284, 46080;
	@%p57 bra 	$L__BB5_201;
	ld.param.u64 	%rd738, [_ZN3cub18CUB_300001_SM_10006detail10radix_sort29DeviceRadixSortOnesweepKernelINS1_5radix10policy_hubIdiyE10Policy1000ELNS0_9SortOrderE0EdiyiiNS1_21identity_decomposer_tEEEvPT5_SB_PT3_PKSC_PT1_PKSG_PT2_PKSK_T4_iiT6__param_3];
	cvta.to.global.u64 	%rd293, %rd738;
	shl.b64 	%rd294, %rd85, 3;
	add.s64 	%rd295, %rd293, %rd294;
	ld.global.u64 	%rd296, [%rd295];
	cvt.s64.s32 	%rd297, %r110;
	sub.s64 	%rd784, %rd296, %rd297;
	st.shared.u64 	[%r217], %rd784;
	setp.lt.s32 	%p187, %r4, 1;
	mov.u32 	%r1764, %r1712;
	@%p187 bra 	$L__BB5_200;
	mov.b32 	%r1762, -1;
	mov.u32 	%r1761, %r4;
	mov.u32 	%r1764, %r1712;
$L__BB5_196:
	add.s32 	%r221, %r1761, -1;
	shl.b32 	%r1286, %r221, 8;
	add.s32 	%r1287, %r1286, %r1;
	mul.wide.s32 	%rd298, %r1287, 4;
	add.s64 	%rd126, %rd3, %rd298;
$L__BB5_197:
	membar.cta;
	ld.volatile.global.u32 	%r222, [%rd126];
	setp.eq.s32 	%p188, %r222, 0;
	@%p188 bra 	$L__BB5_197;
	and.b32  	%r1288, %r222, 1073741823;
	add.s32 	%r1764, %r1288, %r1764;
	setp.gt.s32 	%p189, %r222, -1;
	vote.sync.ballot.b32 	%r1762, %p189, %r1762;
	setp.gt.u32 	%p191, %r1761, 1;
	and.pred  	%p192, %p189, %p191;
	mov.u32 	%r1761, %r221;
	@%p192 bra 	$L__BB5_196;
	ld.shared.u64 	%rd784, [%r217];
$L__BB5_200:
	ld.param.u64 	%rd732, [_ZN3cub18CUB_300001_SM_10006detail10radix_sort29DeviceRadixSortOnesweepKernelINS1_5radix10policy_hubIdiyE10Policy1000ELNS0_9SortOrderE0EdiyiiNS1_21identity_decomposer_tEEEvPT5_SB_PT3_PKSC_PT1_PKSG_PT2_PKSK_T4_iiT6__param_0];
	or.b32  	%r1289, %r1764, -2147483648;
	cvta.to.global.u64 	%rd299, %rd732;
	shl.b32 	%r1290, %r4, 8;
	add.s32 	%r1291, %r1290, %r1;
	mul.wide.s32 	%rd300, %r1291, 4;
	add.s64 	%rd301, %rd299, %rd300;
	st.volatile.global.u32 	[%rd301], %r1289;
	sub.s32 	%r1292, %r1764, %r1712;
	cvt.s64.s32 	%rd302, %r1292;
	add.s64 	%rd303, %rd784, %rd302;
	st.shared.u64 	[%r217], %rd303;
$L__BB5_201:
	ld.param.u64 	%rd735, [_ZN3cub18CUB_300001_SM_10006detail10radix_sort29DeviceRadixSortOnesweepKernelINS1_5radix10policy_hubIdiyE10Policy1000ELNS0_9SortOrderE0EdiyiiNS1_21identity_decomposer_tEEEvPT5_SB_PT3_PKSC_PT1_PKSG_PT2_PKSK_T4_iiT6__param_2];
	setp.lt.s32 	%p194, %r5, %r304;
	setp.eq.s64 	%p195, %rd735, 0;
	or.pred  	%p196, %p195, %p194;
	or.pred  	%p197, %p57, %p196;
	@%p197 bra 	$L__BB5_203;
	ld.param.u64 	%rd736, [_ZN3cub18CUB_300001_SM_10006detail10radix_sort29DeviceRadixSortOnesweepKernelINS1_5radix10policy_hubIdiyE10Policy1000ELNS0_9SortOrderE0EdiyiiNS1_21identity_decomposer_tEEEvPT5_SB_PT3_PKSC_PT1_PKSG_PT2_PKSK_T4_iiT6__param_2];
	ld.shared.u64 	%rd304, [%r217];
	cvt.s64.s32 	%rd305, %r1712;
	cvt.s64.s32 	%rd306, %r110;
	add.s64 	%rd307, %rd306, %rd305;
	add.s64 	%rd308, %rd307, %rd304;
	cvta.to.global.u64 	%rd309, %rd736;
	shl.b64 	%rd310, %rd85, 3;
	add.s64 	%rd311, %rd309, %rd310;
	st.global.u64 	[%rd311], %rd308;
$L__BB5_203:
	setp.gt.s32 	%p198, %r5, %r304;
	bar.sync 	0;
	add.s32 	%r226, %r217, -46080;
	@%p198 bra 	$L__BB5_205;
	ld.shared.u64 	%rd312, [%r217+-46080];
	setp.eq.s64 	%p199, %rd312, 9223372036854775807;
	selp.b64 	%rd313, -9223372036854775808, %rd312, %p199;
	shr.u64 	%rd314, %rd313, %r707;
	cvt.u32.u64 	%r1294, %rd314;
	and.b32  	%r1295, %r1294, %r8;
	shl.b32 	%r1296, %r1295, 3;
	mov.u32 	%r1297, _ZZN3cub18CUB_300001_SM_10006detail10radix_sort29DeviceRadixSortOnesweepKernelINS1_5radix10policy_hubIdiyE10Policy1000ELNS0_9SortOrderE0EdiyiiNS1_21identity_decomposer_tEEEvPT5_SB_PT3_PKSC_PT1_PKSG_PT2_PKSK_T4_iiT6_E1s;
	add.s32 	%r1298, %r1297, 46080;
	add.s32 	%r1299, %r1298, %r1296;
	ld.shared.u64 	%rd315, [%r1299];
	add.s64 	%rd316, %rd315, %rd85;
	setp.gt.s64 	%p200, %rd312, -1;
	selp.b64 	%rd317, -1, -9223372036854775808, %p200;
	xor.b64  	%rd318, %rd317, %rd312;
	shl.b64 	%rd319, %rd316, 3;
	add.s64 	%rd320, %rd2, %rd319;
	st.global.u64 	[%rd320], %rd318;
	bar.warp.sync 	-1;
	ld.shared.u64 	%rd321, [%r217+-43008];
	setp.eq.s64 	%p201, %rd321, 9223372036854775807;
	selp.b64 	%rd322, -9223372036854775808, %rd321, %p201;
	shr.u64 	%rd323, %rd322, %r707;
	cvt.u32.u64 	%r1300, %rd323;
	and.b32  	%r1301, %r1300, %r8;
	shl.b32 	%r1302, %r1301, 3;
	add.s32 	%r1303, %r1298, %r1302;
	ld.shared.u64 	%rd324, [%r1303];
	add.s64 	%rd325, %rd324, %rd85;
	setp.gt.s64 	%p202, %rd321, -1;
	selp.b64 	%rd326, -1, -9223372036854775808, %p202;
	xor.b64  	%rd327, %rd326, %rd321;
	shl.b64 	%rd328, %rd325, 3;
	add.s64 	%rd329, %rd2, %rd328;
	st.global.u64 	[%rd329+3072], %rd327;
	bar.warp.sync 	-1;
	ld.shared.u64 	%rd330, [%r217+-39936];
	setp.eq.s64 	%p203, %rd330, 9223372036854775807;
	selp.b64 	%rd331, -9223372036854775808, %rd330, %p203;
	shr.u64 	%rd332, %rd331, %r707;
	cvt.u32.u64 	%r1304, %rd332;
	and.b32  	%r1305, %r1304, %r8;
	shl.b32 	%r1306, %r1305, 3;
	add.s32 	%r1307, %r1298, %r1306;
	ld.shared.u64 	%rd333, [%r1307];
	add.s64 	%rd334, %rd333, %rd85;
	setp.gt.s64 	%p204, %rd330, -1;
	selp.b64 	%rd335, -1, -9223372036854775808, %p204;
	xor.b64  	%rd336, %rd335, %rd330;
	shl.b64 	%rd337, %rd334, 3;
	add.s64 	%rd338, %rd2, %rd337;
	st.global.u64 	[%rd338+6144], %rd336;
	bar.warp.sync 	-1;
	ld.shared.u64 	%rd339, [%r217+-36864];
	setp.eq.s64 	%p205, %rd339, 9223372036854775807;
	selp.b64 	%rd340, -9223372036854775808, %rd339, %p205;
	shr.u64 	%rd341, %rd340, %r707;
	cvt.u32.u64 	%r1308, %rd341;
	and.b32  	%r1309, %r1308, %r8;
	shl.b32 	%r1310, %r1309, 3;
	add.s32 	%r1311, %r1298, %r1310;
	ld.shared.u64 	%rd342, [%r1311];
	add.s64 	%rd343, %rd342, %rd85;
	setp.gt.s64 	%p206, %rd339, -1;
	selp.b64 	%rd344, -1, -9223372036854775808, %p206;
	xor.b64  	%rd345, %rd344, %rd339;
	shl.b64 	%rd346, %rd343, 3;
	add.s64 	%rd347, %rd2, %rd346;
	st.global.u64 	[%rd347+9216], %rd345;
	bar.warp.sync 	-1;
	ld.shared.u64 	%rd348, [%r217+-33792];
	setp.eq.s64 	%p207, %rd348, 9223372036854775807;
	selp.b64 	%rd349, -9223372036854775808, %rd348, %p207;
	shr.u64 	%rd350, %rd349, %r707;
	cvt.u32.u64 	%r1312, %rd350;
	and.b32  	%r1313, %r1312, %r8;
	shl.b32 	%r1314, %r1313, 3;
	add.s32 	%r1315, %r1298, %r1314;
	ld.shared.u64 	%rd351, [%r1315];
	add.s64 	%rd352, %rd351, %rd85;
	setp.gt.s64 	%p208, %rd348, -1;
	selp.b64 	%rd353, -1, -9223372036854775808, %p208;
	xor.b64  	%rd354, %rd353, %rd348;
	shl.b64 	%rd355, %rd352, 3;
	add.s64 	%rd356, %rd2, %rd355;
	st.global.u64 	[%rd356+12288], %rd354;
	bar.warp.sync 	-1;
	ld.shared.u64 	%rd357, [%r217+-30720];
	setp.eq.s64 	%p209, %rd357, 9223372036854775807;
	selp.b64 	%rd358, -9223372036854775808, %rd357, %p209;
	shr.u64 	%rd359, %rd358, %r707;
	cvt.u32.u64 	%r1316, %rd359;
	and.b32  	%r1317, %r1316, %r8;
	shl.b32 	%r1318, %r1317, 3;
	add.s32 	%r1319, %r1298, %r1318;
	ld.shared.u64 	%rd360, [%r1319];
	add.s64 	%rd361, %rd360, %rd85;
	setp.gt.s64 	%p210, %rd357, -1;
	selp.b64 	%rd362, -1, -9223372036854775808, %p210;
	xor.b64  	%rd363, %rd362, %rd357;
	shl.b64 	%rd364, %rd361, 3;
	add.s64 	%rd365, %rd2, %rd364;
	st.global.u64 	[%rd365+15360], %rd363;
	bar.warp.sync 	-1;
	ld.shared.u64 	%rd366, [%r217+-27648];
	setp.eq.s64 	%p211, %rd366, 9223372036854775807;
	selp.b64 	%rd367, -9223372036854775808, %rd366, %p211;
	shr.u64 	%rd368, %rd367, %r707;
	cvt.u32.u64 	%r1320, %rd368;
	and.b32  	%r1321, %r1320, %r8;
	shl.b32 	%r1322, %r1321, 3;
	add.s32 	%r1323, %r1298, %r1322;
	ld.shared.u64 	%rd369, [%r1323];
	add.s64 	%rd370, %rd369, %rd85;
	setp.gt.s64 	%p212, %rd366, -1;
	selp.b64 	%rd371, -1, -9223372036854775808, %p212;
	xor.b64  	%rd372, %rd371, %rd366;
	shl.b64 	%rd373, %rd370, 3;
	add.s64 	%rd374, %rd2, %rd373;
	st.global.u64 	[%rd374+18432], %rd372;
	bar.warp.sync 	-1;
	ld.shared.u64 	%rd375, [%r217+-24576];
	setp.eq.s64 	%p213, %rd375, 9223372036854775807;
	selp.b64 	%rd376, -9223372036854775808, %rd375, %p213;
	shr.u64 	%rd377, %rd376, %r707;
	cvt.u32.u64 	%r1324, %rd377;
	and.b32  	%r1325, %r1324, %r8;
	shl.b32 	%r1326, %r1325, 3;
	add.s32 	%r1327, %r1298, %r1326;
	ld.shared.u64 	%rd378, [%r1327];
	add.s64 	%rd379, %rd378, %rd85;
	setp.gt.s64 	%p214, %rd375, -1;
	selp.b64 	%rd380, -1, -9223372036854775808, %p214;
	xor.b64  	%rd381, %rd380, %rd375;
	shl.b64 	%rd382, %rd379, 3;
	add.s64 	%rd383, %rd2, %rd382;
	st.global.u64 	[%rd383+21504], %rd381;
	bar.warp.sync 	-1;
	ld.shared.u64 	%rd384, [%r217+-21504];
	setp.eq.s64 	%p215, %rd384, 9223372036854775807;
	selp.b64 	%rd385, -9223372036854775808, %rd384, %p215;
	shr.u64 	%rd386, %rd385, %r707;
	cvt.u32.u64 	%r1328, %rd386;
	and.b32  	%r1329, %r1328, %r8;
	shl.b32 	%r1330, %r1329, 3;
	add.s32 	%r1331, %r1298, %r1330;
	ld.shared.u64 	%rd387, [%r1331];
	add.s64 	%rd388, %rd387, %rd85;
	setp.gt.s64 	%p216, %rd384, -1;
	selp.b64 	%rd389, -1, -9223372036854775808, %p216;
	xor.b64  	%rd390, %rd389, %rd384;
	shl.b64 	%rd391, %rd388, 3;
	add.s64 	%rd392, %rd2, %rd391;
	st.global.u64 	[%rd392+24576], %rd390;
	bar.warp.sync 	-1;
	ld.shared.u64 	%rd393, [%r217+-18432];
	setp.eq.s64 	%p217, %rd393, 9223372036854775807;
	selp.b64 	%rd394, -9223372036854775808, %rd393, %p217;
	shr.u64 	%rd395, %rd394, %r707;
	cvt.u32.u64 	%r1332, %rd395;
	and.b32  	%r1333, %r1332, %r8;
	shl.b32 	%r1334, %r1333, 3;
	add.s32 	%r1335, %r1298, %r1334;
	ld.shared.u64 	%rd396, [%r1335];
	add.s64 	%rd397, %rd396, %rd85;
	setp.gt.s64 	%p218, %rd393, -1;
	selp.b64 	%rd398, -1, -9223372036854775808, %p218;
	xor.b64  	%rd399, %rd398, %rd393;
	shl.b64 	%rd400, %rd397, 3;
	add.s64 	%rd401, %rd2, %rd400;
	st.global.u64 	[%rd401+27648], %rd399;
	bar.warp.sync 	-1;
	ld.shared.u64 	%rd402, [%r217+-15360];
	setp.eq.s64 	%p219, %rd402, 9223372036854775807;
	selp.b64 	%rd403, -9223372036854775808, %rd402, %p219;
	shr.u64 	%rd404, %rd403, %r707;
	cvt.u32.u64 	%r1336, %rd404;
	and.b32  	%r1337, %r1336, %r8;
	shl.b32 	%r1338, %r1337, 3;
	add.s32 	%r1339, %r1298, %r1338;
	ld.shared.u64 	%rd405, [%r1339];
	add.s64 	%rd406, %rd405, %rd85;
	setp.gt.s64 	%p220, %rd402, -1;
	selp.b64 	%rd407, -1, -9223372036854775808, %p220;
	xor.b64  	%rd408, %rd407, %rd402;
	shl.b64 	%rd409, %rd406, 3;
	add.s64 	%rd410, %rd2, %rd409;
	st.global.u64 	[%rd410+30720], %rd408;
	bar.warp.sync 	-1;
	ld.shared.u64 	%rd411, [%r217+-12288];
	setp.eq.s64 	%p221, %rd411, 9223372036854775807;
	selp.b64 	%rd412, -9223372036854775808, %rd411, %p221;
	shr.u64 	%rd413, %rd412, %r707;
	cvt.u32.u64 	%r1340, %rd413;
	and.b32  	%r1341, %r1340, %r8;
	shl.b32 	%r1342, %r1341, 3;
	add.s32 	%r1343, %r1298, %r1342;
	ld.shared.u64 	%rd414, [%r1343];
	add.s64 	%rd415, %rd414, %rd85;
	setp.gt.s64 	%p222, %rd411, -1;
	selp.b64 	%rd416, -1, -9223372036854775808, %p222;
	xor.b64  	%rd417, %rd416, %rd411;
	shl.b64 	%rd418, %rd415, 3;
	add.s64 	%rd419, %rd2, %rd418;
	st.global.u64 	[%rd419+33792], %rd417;
	bar.warp.sync 	-1;
	ld.shared.u64 	%rd420, [%r217+-9216];
	setp.eq.s64 	%p223, %rd420, 9223372036854775807;
	selp.b64 	%rd421, -9223372036854775808, %rd420, %p223;
	shr.u64 	%rd422, %rd421, %r707;
	cvt.u32.u64 	%r1344, %rd422;
	and.b32  	%r1345, %r1344, %r8;
	shl.b32 	%r1346, %r1345, 3;
	add.s32 	%r1347, %r1298, %r1346;
	ld.shared.u64 	%rd423, [%r1347];
	add.s64 	%rd424, %rd423, %rd85;
	setp.gt.s64 	%p224, %rd420, -1;
	selp.b64 	%rd425, -1, -9223372036854775808, %p224;
	xor.b64  	%rd426, %rd425, %rd420;
	shl.b64 	%rd427, %rd424, 3;
	add.s64 	%rd428, %rd2, %rd427;
	st.global.u64 	[%rd428+36864], %rd426;
	bar.warp.sync 	-1;
	ld.shared.u64 	%rd429, [%r217+-6144];
	setp.eq.s64 	%p225, %rd429, 9223372036854775807;
	selp.b64 	%rd430, -9223372036854775808, %rd429, %p225;
	shr.u64 	%rd431, %rd430, %r707;
	cvt.u32.u64 	%r1348, %rd431;
	and.b32  	%r1349, %r1348, %r8;
	shl.b32 	%r1350, %r1349, 3;
	add.s32 	%r1351, %r1298, %r1350;
	ld.shared.u64 	%rd432, [%r1351];
	add.s64 	%rd433, %rd432, %rd85;
	setp.gt.s64 	%p226, %rd429, -1;
	selp.b64 	%rd434, -1, -9223372036854775808, %p226;
	xor.b64  	%rd435, %rd434, %rd429;
	shl.b64 	%rd436, %rd433, 3;
	add.s64 	%rd437, %rd2, %rd436;
	st.global.u64 	[%rd437+39936], %rd435;
	bar.warp.sync 	-1;
	ld.shared.u64 	%rd438, [%r217+-3072];
	setp.eq.s64 	%p227, %rd438, 9223372036854775807;
	selp.b64 	%rd439, -9223372036854775808, %rd438, %p227;
	shr.u64 	%rd440, %rd439, %r707;
	cvt.u32.u64 	%r1352, %rd440;
	and.b32  	%r1353, %r1352, %r8;
	shl.b32 	%r1354, %r1353, 3;
	add.s32 	%r1355, %r1298, %r1354;
	ld.shared.u64 	%rd441, [%r1355];
	add.s64 	%rd442, %rd441, %rd85;
	setp.gt.s64 	%p228, %rd438, -1;
	selp.b64 	%rd443, -1, -9223372036854775808, %p228;
	xor.b64  	%rd444, %rd443, %rd438;
	shl.b64 	%rd445, %rd442, 3;
	add.s64 	%rd446, %rd2, %rd445;
	st.global.u64 	[%rd446+43008], %rd444;
	bar.warp.sync 	-1;
	bra.uni 	$L__BB5_236;
$L__BB5_205:
	mad.lo.s32 	%r227, %r4, -5760, %r304;
	setp.ge.s32 	%p229, %r1, %r227;
	@%p229 bra 	$L__BB5_207;
	ld.shared.u64 	%rd447, [%r226];
	setp.eq.s64 	%p230, %rd447, 9223372036854775807;
	selp.b64 	%rd448, -9223372036854775808, %rd447, %p230;
	shr.u64 	%rd449, %rd448, %r707;
	cvt.u32.u64 	%r1357, %rd449;
	and.b32  	%r1358, %r1357, %r8;
	shl.b32 	%r1359, %r1358, 3;
	mov.u32 	%r1360, _ZZN3cub18CUB_300001_SM_10006detail10radix_sort29DeviceRadixSortOnesweepKernelINS1_5radix10policy_hubIdiyE10Policy1000ELNS0_9SortOrderE0EdiyiiNS1_21identity_decomposer_tEEEvPT5_SB_PT3_PKSC_PT1_PKSG_PT2_PKSK_T4_iiT6_E1s;
	add.s32 	%r1361, %r1360, %r1359;
	ld.shared.u64 	%rd450, [%r1361+46080];
	setp.gt.s64 	%p231, %rd447, -1;
	selp.b64 	%rd451, -1, -9223372036854775808, %p231;
	xor.b64  	%rd452, %rd451, %rd447;
	add.s64 	%rd453, %rd450, %rd85;
	shl.b64 	%rd454, %rd453, 3;
	add.s64 	%rd455, %rd2, %rd454;
	st.global.u64 	[%rd455], %rd452;
$L__BB5_207:
	bar.warp.sync 	-1;
	add.s32 	%r1362, %r1, 384;
	setp.ge.s32 	%p232, %r1362, %r227;
	@%p232 bra 	$L__BB5_209;
	ld.shared.u64 	%rd456, [%r217+-43008];
	setp.eq.s64 	%p233, %rd456, 9223372036854775807;
	selp.b64 	%rd457, -9223372036854775808, %rd456, %p233;
	shr.u64 	%rd458, %rd457, %r707;
	cvt.u32.u64 	%r1364, %rd458;
	and.b32  	%r1365, %r1364, %r8;
	shl.b32 	%r1366, %r1365, 3;
	mov.u32 	%r1367, _ZZN3cub18CUB_300001_SM_10006detail10radix_sort29DeviceRadixSortOnesweepKernelINS1_5radix10policy_hubIdiyE10Policy1000ELNS0_9SortOrderE0EdiyiiNS1_21identity_decomposer_tEEEvPT5_SB_PT3_PKSC_PT1_PKSG_PT2_PKSK_T4_iiT6_E1s;
	add.s32 	%r1368, %r1367, %r1366;
	ld.shared.u64 	%rd459, [%r1368+46080];
	setp.gt.s64 	%p234, %rd456, -1;
	selp.b64 	%rd460, -1, -9223372036854775808, %p234;
	xor.b64  	%rd461, %rd460, %rd456;
	add.s64 	%rd462, %rd459, %rd85;
	shl.b64 	%rd463, %rd462, 3;
	add.s64 	%rd464, %rd2, %rd463;
	st.global.u64 	[%rd464+3072], %rd461;
$L__BB5_209:
	bar.warp.sync 	-1;
	add.s32 	%r1369, %r1, 768;
	setp.ge.s32 	%p235, %r1369, %r227;
	@%p235 bra 	$L__BB5_211;
	ld.shared.u64 	%rd465, [%r217+-39936];
	setp.eq.s64 	%p236, %rd465, 9223372036854775807;
	selp.b64 	%rd466, -9223372036854775808, %rd465, %p236;
	shr.u64 	%rd467, %rd466, %r707;
	cvt.u32.u64 	%r1371, %rd467;
	and.b32  	%r1372, %r1371, %r8;
	shl.b32 	%r1373, %r1372, 3;
	mov.u32 	%r1374, _ZZN3cub18CUB_300001_SM_10006detail10radix_sort29DeviceRadixSortOnesweepKernelINS1_5radix10policy_hubIdiyE10Policy1000ELNS0_9SortOrderE0EdiyiiNS1_21identity_decomposer_tEEEvPT5_SB_PT3_PKSC_PT1_PKSG_PT2_PKSK_T4_iiT6_E1s;
	add.s32 	%r1375, %r1374, %r1373;
	ld.shared.u64 	%rd468, [%r1375+46080];
	setp.gt.s64 	%p237, %rd465, -1;
	selp.b64 	%rd469, -1, -9223372036854775808, %p237;
	xor.b64  	%rd470, %rd469, %rd465;
	add.s64 	%rd471, %rd468, %rd85;
	shl.b64 	%rd472, %rd471, 3;
	add.s64 	%rd473, %rd2, %rd472;
	st.global.u64 	[%rd473+6144], %rd470;
$L__BB5_211:
	bar.warp.sync 	-1;
	add.s32 	%r1376, %r1, 1152;
	setp.ge.s32 	%p238, %r1376, %r227;
	@%p238 bra 	$L__BB5_213;
	ld.shared.u64 	%rd474, [%r217+-36864];
	setp.eq.s64 	%p239, %rd474, 9223372036854775807;
	selp.b64 	%rd475, -9223372036854775808, %rd474, %p239;
	shr.u64 	%rd476, %rd475, %r707;
	cvt.u32.u64 	%r1378, %rd476;
	and.b32  	%r1379, %r1378, %r8;
	shl.b32 	%r1380, %r1379, 3;
	mov.u32 	%r1381, _ZZN3cub18CUB_300001_SM_10006detail10radix_sort29DeviceRadixSortOnesweepKernelINS1_5radix10policy_hubIdiyE10Policy1000ELNS0_9SortOrderE0EdiyiiNS1_21identity_decomposer_tEEEvPT5_SB_PT3_PKSC_PT1_PKSG_PT2_PKSK_T4_iiT6_E1s;
	add.s32 	%r1382, %r1381, %r1380;
	ld.shared.u64 	%rd477, [%r1382+46080];
	setp.gt.s64 	%p240, %rd474, -1;
	selp.b64 	%rd478, -1, -9223372036854775808, %p240;
	xor.b64  	%rd479, %rd478, %rd474;
	add.s64 	%rd480, %rd477, %rd85;
	shl.b64 	%rd481, %rd480, 3;
	add.s64 	%rd482, %rd2, %rd481;
	st.global.u64 	[%rd482+9216], %rd479;
$L__BB5_213:
	bar.warp.sync 	-1;
	add.s32 	%r1383, %r1, 1536;
	setp.ge.s32 	%p241, %r1383, %r227;
	@%p241 bra 	$L__BB5_215;
	ld.shared.u64 	%rd483, [%r217+-33792];
	setp.eq.s64 	%p242, %rd483, 9223372036854775807;
	selp.b64 	%rd484, -9223372036854775808, %rd483, %p242;
	shr.u64 	%rd485, %rd484, %r707;
	cvt.u32.u64 	%r1385, %rd485;
	and.b32  	%r1386, %r1385, %r8;
	shl.b32 	%r1387, %r1386, 3;
	mov.u32 	%r1388, _ZZN3cub18CUB_300001_SM_10006detail10radix_sort29DeviceRadixSortOnesweepKernelINS1_5radix10policy_hubIdiyE10Policy1000ELNS0_9SortOrderE0EdiyiiNS1_21identity_decomposer_tEEEvPT5_SB_PT3_PKSC_PT1_PKSG_PT2_PKSK_T4_iiT6_E1s;
	add.s32 	%r1389, %r1388, %r1387;
	ld.shared.u64 	%rd486, [%r1389+46080];
	setp.gt.s64 	%p243, %rd483, -1;
	selp.b64 	%rd487, -1, -9223372036854775808, %p243;
	xor.b64  	%rd488, %rd487, %rd483;
	add.s64 	%rd489, %rd486, %rd85;
	shl.b64 	%rd490, %rd489, 3;
	add.s64 	%rd491, %rd2, %rd490;
	st.global.u64 	[%rd491+12288], %rd488;
$L__BB5_215:
	bar.warp.sync 	-1;
	add.s32 	%r1390, %r1, 1920;
	setp.ge.s32 	%p244, %r1390, %r227;
	@%p244 bra 	$L__BB5_217;
	ld.shared.u64 	%rd492, [%r217+-30720];
	setp.eq.s64 	%p245, %rd492, 9223372036854775807;
	selp.b64 	%rd493, -9223372036854775808, %rd492, %p245;
	shr.u64 	%rd494, %rd493, %r707;
	cvt.u32.u64 	%r1392, %rd494;
	and.b32  	%r1393, %r1392, %r8;
	shl.b32 	%r1394, %r1393, 3;
	mov.u32 	%r1395, _ZZN3cub18CUB_300001_SM_10006detail10radix_sort29DeviceRadixSortOnesweepKernelINS1_5radix10policy_hubIdiyE10Policy1000ELNS0_9SortOrderE0EdiyiiNS1_21identity_decomposer_tEEEvPT5_SB_PT3_PKSC_PT1_PKSG_PT2_PKSK_T4_iiT6_E1s;
	add.s32 	%r1396, %r1395, %r1394;
	ld.shared.u64 	%rd495, [%r1396+46080];
	setp.gt.s64 	%p246, %rd492, -1;
	selp.b64 	%rd496, -1, -9223372036854775808, %p246;
	xor.b64  	%rd497, %rd496, %rd492;
	add.s64 	%rd498, %rd495, %rd85;
	shl.b64 	%rd499, %rd498, 3;
	add.s64 	%rd500, %rd2, %rd499;
	st.global.u64 	[%rd500+15360], %rd497;
$L__BB5_217:
	bar.warp.sync 	-1;
	add.s32 	%r1397, %r1, 2304;
	setp.ge.s32 	%p247, %r1397, %r227;
	@%p247 bra 	$L__BB5_219;
	ld.shared.u64 	%rd501, [%r217+-27648];
	setp.eq.s64 	%p248, %rd501, 9223372036854775807;
	selp.b64 	%rd502, -9223372036854775808, %rd501, %p248;
	shr.u64 	%rd503, %rd502, %r707;
	cvt.u32.u64 	%r1399, %rd503;
	and.b32  	%r1400, %r1399, %r8;
	shl.b32 	%r1401, %r1400, 3;
	mov.u32 	%r1402, _ZZN3cub18CUB_300001_SM_10006detail10radix_sort29DeviceRadixSortOnesweepKernelINS1_5radix10policy_hubIdiyE10Policy1000ELNS0_9SortOrderE0EdiyiiNS1_21identity_decomposer_tEEEvPT5_SB_PT3_PKSC_PT1_PKSG_PT2_PKSK_T4_iiT6_E1s;
	add.s32 	%r1403, %r1402, %r1401;
	ld.shared.u64 	%rd504, [%r1403+46080];
	setp.gt.s64 	%p249, %rd501, -1;
	selp.b64 	%rd505, -1, -9223372036854775808, %p249;
	xor.b64  	%rd506, %rd505, %rd501;
	add.s64 	%rd507, %rd504, %rd85;
	shl.b64 	%rd508, %rd507, 3;
	add.s64 	%rd509, %rd2, %rd508;
	st.global.u64 	[%rd509+18432], %rd506;
$L__BB5_219:
	bar.warp.sync 	-1;
	add.s32 	%r1404, %r1, 2688;
	setp.ge.s32 	%p250, %r1404, %r227;
	@%p250 bra 	$L__BB5_221;
	ld.shared.u64 	%rd510, [%r217+-24576];
	setp.eq.s64 	%p251, %rd510, 9223372036854775807;
	selp.b64 	%rd511, -9223372036854775808, %rd510, %p251;
	shr.u64 	%rd512, %rd511, %r707;
	cvt.u32.u64 	%r1406, %rd512;
	and.b32  	%r1407, %r1406, %r8;
	shl.b32 	%r1408, %r1407, 3;
	mov.u32 	%r1409, _ZZN3cub18CUB_300001_SM_10006detail10radix_sort29DeviceRadixSortOnesweepKernelINS1_5radix10policy_hubIdiyE10Policy1000ELNS0_9SortOrderE0EdiyiiNS1_21identity_decomposer_tEEEvPT5_SB_PT3_PKSC_PT1_PKSG_PT2_PKSK_T4_iiT6_E1s;
	add.s32 	%r1410, %r1409, %r1408;
	ld.shared.u64 	%rd513, [%r1410+46080];
	setp.gt.s64 	%p252, %rd510, -1;
	selp.b64 	%rd514, -1, -9223372036854775808, %p252;
	xor.b64  	%rd515, %rd514, %rd510;
	add.s64 	%rd516, %rd513, %rd85;
	shl.b64 	%rd517, %rd516, 3;
	add.s64 	%rd518, %rd2, %rd517;
	st.global.u64 	[%rd518+21504], %rd515;
$L__BB5_221:
	bar.warp.sync 	-1;
	or.b32  	%r1411, %r1, 3072;
	setp.ge.s32 	%p253, %r1411, %r227;
	@%p253 bra 	$L__BB5_223;
	ld.shared.u64 	%rd519, [%r217+-21504];
	setp.eq.s64 	%p254, %rd519, 9223372036854775807;
	selp.b64 	%rd520, -9223372036854775808, %rd519, %p254;
	shr.u64 	%rd521, %rd520, %r707;
	cvt.u32.u64 	%r1413, %rd521;
	and.b32  	%r1414, %r1413, %r8;
	shl.b32 	%r1415, %r1414, 3;
	mov.u32 	%r1416, _ZZN3cub18CUB_300001_SM_10006detail10radix_sort29DeviceRadixSortOnesweepKernelINS1_5radix10policy_hubIdiyE10Policy1000ELNS0_9SortOrderE0EdiyiiNS1_21identity_decomposer_tEEEvPT5_SB_PT3_PKSC_PT1_PKSG_PT2_PKSK_T4_iiT6_E1s;
	add.s32 	%r1417, %r1416, %r1415;
	ld.shared.u64 	%rd522, [%r1417+46080];
	setp.gt.s64 	%p255, %rd519, -1;
	selp.b64 	%rd523, -1, -9223372036854775808, %p255;
	xor.b64  	%rd524, %rd523, %rd519;
	add.s64 	%rd525, %rd522, %rd85;
	shl.b64 	%rd526, %rd525, 3;
	add.s64 	%rd527, %rd2, %rd526;
	st.global.u64 	[%rd527+24576], %rd524;
$L__BB5_223:
	bar.warp.sync 	-1;
	add.s32 	%r1418, %r1, 3456;
	setp.ge.s32 	%p256, %r1418, %r227;
	@%p256 bra 	$L__BB5_225;
	ld.shared.u64 	%rd528, [%r217+-18432];
	setp.eq.s64 	%p257, %rd528, 9223372036854775807;
	selp.b64 	%rd529, -9223372036854775808, %rd528, %p257;
	shr.u64 	%rd530, %rd529, %r707;
	cvt.u32.u64 	%r1420, %rd530;
	and.b32  	%r1421, %r1420, %r8;
	shl.b32 	%r1422, %r1421, 3;
	mov.u32 	%r1423, _ZZN3cub18CUB_300001_SM_10006detail10radix_sort29DeviceRadixSortOnesweepKernelINS1_5radix10policy_hubIdiyE10Policy1000ELNS0_9SortOrderE0EdiyiiNS1_21identity_decomposer_tEEEvPT5_SB_PT3_PKSC_PT1_PKSG_PT2_PKSK_T4_iiT6_E1s;
	add.s32 	%r1424, %r1423, %r1422;
	ld.shared.u64 	%rd531, [%r1424+46080];
	setp.gt.s64 	%p258, %rd528, -1;
	selp.b64 	%rd532, -1, -9223372036854775808, %p258;
	xor.b64  	%rd533, %rd532, %rd528;
	add.s64 	%rd534, %rd531, %rd85;
	shl.b64 	%rd535, %rd534, 3;
	add.s64 	%rd536, %rd2, %rd535;
	st.global.u64 	[%rd536+27648], %rd533;
$L__BB5_225:
	bar.warp.sync 	-1;
	add.s32 	%r1425, %r1, 3840;
	setp.ge.s32 	%p259, %r1425, %r227;
	@%p259 bra 	$L__BB5_227;
	ld.shared.u64 	%rd537, [%r217+-15360];
	setp.eq.s64 	%p260, %rd537, 9223372036854775807;
	selp.b64 	%rd538, -9223372036854775808, %rd537, %p260;
	shr.u64 	%rd539, %rd538, %r707;
	cvt.u32.u64 	%r1427, %rd539;
	and.b32  	%r1428, %r1427, %r8;
	shl.b32 	%r1429, %r1428, 3;
	mov.u32 	%r1430, _ZZN3cub18CUB_300001_SM_10006detail10radix_sort29DeviceRadixSortOnesweepKernelINS1_5radix10policy_hubIdiyE10Policy1000ELNS0_9SortOrderE0EdiyiiNS1_21identity_decomposer_tEEEvPT5_SB_PT3_PKSC_PT1_PKSG_PT2_PKSK_T4_iiT6_E1s;
	add.s32 	%r1431, %r1430, %r1429;
	ld.shared.u64 	%rd540, [%r1431+46080];
	setp.gt.s64 	%p261, %rd537, -1;
	selp.b64 	%rd541, -1, -9223372036854775808, %p261;
	xor.b64  	%rd542, %rd541, %rd537;
	add.s64 	%rd543, %rd540, %rd85;
	shl.b64 	%rd544, %rd543, 3;
	add.s64 	%rd545, %rd2, %rd544;
	st.global.u64 	[%rd545+30720], %rd542;
$L__BB5_227:
	bar.warp.sync 	-1;
	add.s32 	%r1432, %r1, 4224;
	setp.ge.s32 	%p262, %r1432, %r227;
	@%p262 bra 	$L__BB5_229;
	ld.shared.u64 	%rd546, [%r217+-12288];
	setp.eq.s64 	%p263, %rd546, 9223372036854775807;
	selp.b64 	%rd547, -9223372036854775808, %rd546, %p263;
	shr.u64 	%rd548, %rd547, %r707;
	cvt.u32.u64 	%r1434, %rd548;
	and.b32  	%r1435, %r1434, %r8;
	shl.b32 	%r1436, %r1435, 3;
	mov.u32 	%r1437, _ZZN3cub18CUB_300001_SM_10006detail10radix_sort29DeviceRadixSortOnesweepKernelINS1_5radix10policy_hubIdiyE10Policy1000ELNS0_9SortOrderE0EdiyiiNS1_21identity_decomposer_tEEEvPT5_SB_PT3_PKSC_PT1_PKSG_PT2_PKSK_T4_iiT6_E1s;
	add.s32 	%r1438, %r1437, %r1436;
	ld.shared.u64 	%rd549, [%r1438+46080];
	setp.gt.s64 	%p264, %rd546, -1;
	selp.b64 	%rd550, -1, -9223372036854775808, %p264;
	xor.b64  	%rd551, %rd550, %rd546;
	add.s64 	%rd552, %rd549, %rd85;
	shl.b64 	%rd553, %rd552, 3;
	add.s64 	%rd554, %rd2, %rd553;
	st.global.u64 	[%rd554+33792], %rd551;
$L__BB5_229:
	bar.warp.sync 	-1;
	add.s32 	%r1439, %r1, 4608;
	setp.ge.s32 	%p265, %r1439, %r227;
	@%p265 bra 	$L__BB5_231;
	ld.shared.u64 	%rd555, [%r217+-9216];
	setp.eq.s64 	%p266, %rd555, 9223372036854775807;
	selp.b64 	%rd556, -9223372036854775808, %rd555, %p266;
	shr.u64 	%rd557, %rd556, %r707;
	cvt.u32.u64 	%r1441, %rd557;
	and.b32  	%r1442, %r1441, %r8;
	shl.b32 	%r1443, %r1442, 3;
	mov.u32 	%r1444, _ZZN3cub18CUB_300001_SM_10006detail10radix_sort29DeviceRadixSortOnesweepKernelINS1_5radix10policy_hubIdiyE10Policy1000ELNS0_9SortOrderE0EdiyiiNS1_21identity_decomposer_tEEEvPT5_SB_PT3_PKSC_PT1_PKSG_PT2_PKSK_T4_iiT6_E1s;
	add.s32 	%r1445, %r1444, %r1443;
	ld.shared.u64 	%rd558, [%r1445+46080];
	setp.gt.s64 	%p267, %rd555, -1;
	selp.b64 	%rd559, -1, -9223372036854775808, %p267;
	xor.b64  	%rd560, %rd559, %rd555;
	add.s64 	%rd561, %rd558, %rd85;
	shl.b64 	%rd562, %rd561, 3;
	add.s64 	%rd563, %rd2, %rd562;
	st.global.u64 	[%rd563+36864], %rd560;
$L__BB5_231:
	bar.warp.sync 	-1;
	add.s32 	%r1446, %r1, 4992;
	setp.ge.s32 	%p268, %r1446, %r227;
	@%p268 bra 	$L__BB5_233;
	ld.shared.u64 	%rd564, [%r217+-6144];
	setp.eq.s64 	%p269, %rd564, 9223372036854775807;
	selp.b64 	%rd565, -9223372036854775808, %rd564, %p269;
	shr.u64 	%rd566, %rd565, %r707;
	cvt.u32.u64 	%r1448, %rd566;
	and.b32  	%r1449, %r1448, %r8;
	shl.b32 	%r1450, %r1449, 3;
	mov.u32 	%r1451, _ZZN3cub18CUB_300001_SM_10006detail10radix_sort29DeviceRadixSortOnesweepKernelINS1_5radix10policy_hubIdiyE10Policy1000ELNS0_9SortOrderE0EdiyiiNS1_21identity_decomposer_tEEEvPT5_SB_PT3_PKSC_PT1_PKSG_PT2_PKSK_T4_iiT6_E1s;
	add.s32 	%r1452, %r1451, %r1450;
	ld.shared.u64 	%rd567, [%r1452+46080];
	setp.gt.s64 	%p270, %rd564, -1;
	selp.b64 	%rd568, -1, -9223372036854775808, %p270;
	xor.b64  	%rd569, %rd568, %rd564;
	add.s64 	%rd570, %rd567, %rd85;
	shl.b64 	%rd571, %rd570, 3;
	add.s64 	%rd572, %rd2, %rd571;
	st.global.u64 	[%rd572+39936], %rd569;
$L__BB5_233:
	bar.warp.sync 	-1;
	add.s32 	%r1453, %r1, 5376;
	setp.ge.s32 	%p271, %r1453, %r227;
	@%p271 bra 	$L__BB5_235;
	ld.shared.u64 	%rd573, [%r217+-3072];
	setp.eq.s64 	%p272, %rd573, 9223372036854775807;
	selp.b64 	%rd574, -9223372036854775808, %rd573, %p272;
	shr.u64 	%rd575, %rd574, %r707;
	cvt.u32.u64 	%r1455, %rd575;
	and.b32  	%r1456, %r1455, %r8;
	shl.b32 	%r1457, %r1456, 3;
	mov.u32 	%r1458, _ZZN3cub18CUB_300001_SM_10006detail10radix_sort29DeviceRadixSortOnesweepKernelINS1_5radix10policy_hubIdiyE10Policy1000ELNS0_9SortOrderE0EdiyiiNS1_21identity_decomposer_tEEEvPT5_SB_PT3_PKSC_PT1_PKSG_PT2_PKSK_T4_iiT6_E1s;
	add.s32 	%r1459, %r1458, %r1457;
	ld.shared.u64 	%rd576, [%r1459+46080];
	setp.gt.s64 	%p273, %rd573, -1;
	selp.b64 	%rd577, -1, -9223372036854775808, %p273;
	xor.b64  	%rd578, %rd577, %rd573;
	add.s64 	%rd579, %rd576, %rd85;
	shl.b64 	%rd580, %rd579, 3;
	add.s64 	%rd581, %rd2, %rd580;
	st.global.u64 	[%rd581+43008], %rd578;
$L__BB5_235:
	bar.warp.sync 	-1;
$L__BB5_236:
	ld.shared.u64 	%rd582, [%r217+-46080];
	setp.eq.s64 	%p275, %rd582, 9223372036854775807;
	selp.b64 	%rd583, -9223372036854775808, %rd582, %p275;
	shr.u64 	%rd584, %rd583, %r707;
	cvt.u32.u64 	%r1461, %rd584;
	and.b32  	%r228, %r1461, %r8;
	ld.shared.u64 	%rd585, [%r217+-43008];
	setp.eq.s64 	%p276, %rd585, 9223372036854775807;
	selp.b64 	%rd586, -9223372036854775808, %rd585, %p276;
	shr.u64 	%rd587, %rd586, %r707;
	cvt.u32.u64 	%r1462, %rd587;
	and.b32  	%r229, %r1462, %r8;
	ld.shared.u64 	%rd588, [%r217+-39936];
	setp.eq.s64 	%p277, %rd588, 9223372036854775807;
	selp.b64 	%rd589, -9223372036854775808, %rd588, %p277;
	shr.u64 	%rd590, %rd589, %r707;
	cvt.u32.u64 	%r1463, %rd590;
	and.b32  	%r230, %r1463, %r8;
	ld.shared.u64 	%rd591, [%r217+-36864];
	setp.eq.s64 	%p278, %rd591, 9223372036854775807;
	selp.b64 	%rd592, -9223372036854775808, %rd591, %p278;
	shr.u64 	%rd593, %rd592, %r707;
	cvt.u32.u64 	%r1464, %rd593;
	and.b32  	%r231, %r1464, %r8;
	ld.shared.u64 	%rd594, [%r217+-33792];
	setp.eq.s64 	%p279, %rd594, 9223372036854775807;
	selp.b64 	%rd595, -9223372036854775808, %rd594, %p279;
	shr.u64 	%rd596, %rd595, %r707;
	cvt.u32.u64 	%r1465, %rd596;
	and.b32  	%r232, %r1465, %r8;
	ld.shared.u64 	%rd597, [%r217+-30720];
	setp.eq.s64 	%p280, %rd597, 9223372036854775807;
	selp.b64 	%rd598, -9223372036854775808, %rd597, %p280;
	shr.u64 	%rd599, %rd598, %r707;
	cvt.u32.u64 	%r1466, %rd599;
	and.b32  	%r233, %r1466, %r8;
	ld.shared.u64 	%rd600, [%r217+-27648];
	setp.eq.s64 	%p281, %rd600, 9223372036854775807;
	selp.b64 	%rd601, -9223372036854775808, %rd600, %p281;
	shr.u64 	%rd602, %rd601, %r707;
	cvt.u32.u64 	%r1467, %rd602;
	and.b32  	%r234, %r1467, %r8;
	ld.shared.u64 	%rd603, [%r217+-24576];
	setp.eq.s64 	%p282, %rd603, 9223372036854775807;
	selp.b64 	%rd604, -9223372036854775808, %rd603, %p282;
	shr.u64 	%rd605, %rd604, %r707;
	cvt.u32.u64 	%r1468, %rd605;
	and.b32  	%r235, %r1468, %r8;
	ld.shared.u64 	%rd606, [%r217+-21504];
	setp.eq.s64 	%p283, %rd606, 9223372036854775807;
	selp.b64 	%rd607, -9223372036854775808, %rd606, %p283;
	shr.u64 	%rd608, %rd607, %r707;
	cvt.u32.u64 	%r1469, %rd608;
	and.b32  	%r236, %r1469, %r8;
	ld.shared.u64 	%rd609, [%r217+-18432];
	setp.eq.s64 	%p284, %rd609, 9223372036854775807;
	selp.b64 	%rd610, -9223372036854775808, %rd609, %p284;
	shr.u64 	%rd611, %rd610, %r707;
	cvt.u32.u64 	%r1470, %rd611;
	and.b32  	%r237, %r1470, %r8;
	ld.shared.u64 	%rd612, [%r217+-15360];
	setp.eq.s64 	%p285, %rd612, 9223372036854775807;
	selp.b64 	%rd613, -9223372036854775808, %rd612, %p285;
	shr.u64 	%rd614, %rd613, %r707;
	cvt.u32.u64 	%r1471, %rd614;
	and.b32  	%r238, %r1471, %r8;
	ld.shared.u64 	%rd615, [%r217+-12288];
	setp.eq.s64 	%p286, %rd615, 9223372036854775807;
	selp.b64 	%rd616, -9223372036854775808, %rd615, %p286;
	shr.u64 	%rd617, %rd616, %r707;
	cvt.u32.u64 	%r1472, %rd617;
	and.b32  	%r239, %r1472, %r8;
	ld.shared.u64 	%rd618, [%r217+-9216];
	setp.eq.s64 	%p287, %rd618, 9223372036854775807;
	selp.b64 	%rd619, -9223372036854775808, %rd618, %p287;
	shr.u64 	%rd620, %rd619, %r707;
	cvt.u32.u64 	%r1473, %rd620;
	and.b32  	%r240, %r1473, %r8;
	ld.shared.u64 	%rd621, [%r217+-6144];
	setp.eq.s64 	%p288, %rd621, 9223372036854775807;
	selp.b64 	%rd622, -9223372036854775808, %rd621, %p288;
	shr.u64 	%rd623, %rd622, %r707;
	cvt.u32.u64 	%r1474, %rd623;
	and.b32  	%r241, %r1474, %r8;
	ld.shared.u64 	%rd624, [%r217+-3072];
	setp.eq.s64 	%p289, %rd624, 9223372036854775807;
	selp.b64 	%rd625, -9223372036854775808, %rd624, %p289;
	shr.u64 	%rd626, %rd625, %r707;
	cvt.u32.u64 	%r1475, %rd626;
	and.b32  	%r242, %r1475, %r8;
	@%p198 bra 	$L__BB5_238;
	ld.global.u32 	%r1779, [%rd84];
	ld.global.u32 	%r1780, [%rd84+128];
	ld.global.u32 	%r1781, [%rd84+256];
	ld.global.u32 	%r1782, [%rd84+384];
	ld.global.u32 	%r1783, [%rd84+512];
	ld.global.u32 	%r1784, [%rd84+640];
	ld.global.u32 	%r1785, [%rd84+768];
	ld.global.u32 	%r1786, [%rd84+896];
	ld.global.u32 	%r1787, [%rd84+1024];
	ld.global.u32 	%r1788, [%rd84+1152];
	ld.global.u32 	%r1789, [%rd84+1280];
	ld.global.u32 	%r1790, [%rd84+1408];
	ld.global.u32 	%r1791, [%rd84+1536];
	ld.global.u32 	%r1792, [%rd84+1664];
	ld.global.u32 	%r1793, [%rd84+1792];
	bra.uni 	$L__BB5_268;
$L__BB5_238:
	cvt.u32.u64 	%r1477, %rd83;
	mul.lo.s32 	%r1478, %r4, 5760;
	sub.s32 	%r258, %r304, %r1478;
	setp.ge.s32 	%p290, %r1477, %r258;
	@%p290 bra 	$L__BB5_240;
	ld.global.u32 	%r1779, [%rd84];
$L__BB5_240:
	cvt.u32.u64 	%r1480, %rd83;
	add.s32 	%r1481, %r1480, 32;
	setp.ge.s32 	%p291, %r1481, %r258;
	@%p291 bra 	$L__BB5_242;
	ld.global.u32 	%r1780, [%rd84+128];
$L__BB5_242:
	cvt.u32.u64 	%r1483, %rd83;
	add.s32 	%r1484, %r1483, 64;
	setp.ge.s32 	%p292, %r1484, %r258;
	@%p292 bra 	$L__BB5_244;
	ld.global.u32 	%r1781, [%rd84+256];
$L__BB5_244:
	cvt.u32.u64 	%r1486, %rd83;
	add.s32 	%r1487, %r1486, 96;
	setp.ge.s32 	%p293, %r1487, %r258;
	@%p293 bra 	$L__BB5_246;
	ld.global.u32 	%r1782, [%rd84+384];
$L__BB5_246:
	cvt.u32.u64 	%r1489, %rd83;
	add.s32 	%r1490, %r1489, 128;
	setp.ge.s32 	%p294, %r1490, %r258;
	@%p294 bra 	$L__BB5_248;
	ld.global.u32 	%r1783, [%rd84+512];
$L__BB5_248:
	cvt.u32.u64 	%r1492, %rd83;
	add.s32 	%r1493, %r1492, 160;
	setp.ge.s32 	%p295, %r1493, %r258;
	@%p295 bra 	$L__BB5_250;
	ld.global.u32 	%r1784, [%rd84+640];
$L__BB5_250:
	cvt.u32.u64 	%r1495, %rd83;
	add.s32 	%r1496, %r1495, 192;
	setp.ge.s32 	%p296, %r1496, %r258;
	@%p296 bra 	$L__BB5_252;
	ld.global.u32 	%r1785, [%rd84+768];
$L__BB5_252:
	cvt.u32.u64 	%r1498, %rd83;
	add.s32 	%r1499, %r1498, 224;
	setp.ge.s32 	%p297, %r1499, %r258;
	@%p297 bra 	$L__BB5_254;
	ld.global.u32 	%r1786, [%rd84+896];
$L__BB5_254:
	cvt.u32.u64 	%r1501, %rd83;
	add.s32 	%r1502, %r1501, 256;
	setp.ge.s32 	%p298, %r1502, %r258;
	@%p298 bra 	$L__BB5_256;
	ld.global.u32 	%r1787, [%rd84+1024];
$L__BB5_256:
	cvt.u32.u64 	%r1504, %rd83;
	add.s32 	%r1505, %r1504, 288;
	setp.ge.s32 	%p299, %r1505, %r258;
	@%p299 bra 	$L__BB5_258;
	ld.global.u32 	%r1788, [%rd84+1152];
$L__BB5_258:
	cvt.u32.u64 	%r1507, %rd83;
	add.s32 	%r1508, %r1507, 320;
	setp.ge.s32 	%p300, %r1508, %r258;
	@%p300 bra 	$L__BB5_260;
	ld.global.u32 	%r1789, [%rd84+1280];
$L__BB5_260:
	cvt.u32.u64 	%r1510, %rd83;
	add.s32 	%r1511, %r1510, 352;
	setp.ge.s32 	%p301, %r1511, %r258;
	@%p301 bra 	$L__BB5_262;
	ld.global.u32 	%r1790, [%rd84+1408];
$L__BB5_262:
	cvt.u32.u64 	%r1513, %rd83;
	add.s32 	%r1514, %r1513, 384;
	setp.ge.s32 	%p302, %r1514, %r258;
	@%p302 bra 	$L__BB5_264;
	ld.global.u32 	%r1791, [%rd84+1536];
$L__BB5_264:
	cvt.u32.u64 	%r1516, %rd83;
	add.s32 	%r1517, %r1516, 416;
	setp.ge.s32 	%p303, %r1517, %r258;
	@%p303 bra 	$L__BB5_266;
	ld.global.u32 	%r1792, [%rd84+1664];
$L__BB5_266:
	cvt.u32.u64 	%r1519, %rd83;
	add.s32 	%r1520, %r1519, 448;
	setp.ge.s32 	%p304, %r1520, %r258;
	@%p304 bra 	$L__BB5_268;
	ld.global.u32 	%r1793, [%rd84+1792];
$L__BB5_268:
	bar.sync 	0;
	shl.b32 	%r1521, %r117, 2;
	sub.s32 	%r1522, %r202, %r1521;
	st.shared.u32 	[%r1522+-4], %r1779;
	shl.b32 	%r1523, %r123, 2;
	sub.s32 	%r1524, %r203, %r1523;
	st.shared.u32 	[%r1524+-4], %r1780;
	shl.b32 	%r1525, %r129, 2;
	sub.s32 	%r1526, %r204, %r1525;
	st.shared.u32 	[%r1526+-4], %r1781;
	shl.b32 	%r1527, %r135, 2;
	sub.s32 	%r1528, %r205, %r1527;
	st.shared.u32 	[%r1528+-4], %r1782;
	shl.b32 	%r1529, %r141, 2;
	sub.s32 	%r1530, %r206, %r1529;
	st.shared.u32 	[%r1530+-4], %r1783;
	shl.b32 	%r1531, %r147, 2;
	sub.s32 	%r1532, %r207, %r1531;
	st.shared.u32 	[%r1532+-4], %r1784;
	shl.b32 	%r1533, %r153, 2;
	sub.s32 	%r1534, %r208, %r1533;
	st.shared.u32 	[%r1534+-4], %r1785;
	shl.b32 	%r1535, %r159, 2;
	sub.s32 	%r1536, %r209, %r1535;
	st.shared.u32 	[%r1536+-4], %r1786;
	shl.b32 	%r1537, %r165, 2;
	sub.s32 	%r1538, %r210, %r1537;
	st.shared.u32 	[%r1538+-4], %r1787;
	shl.b32 	%r1539, %r171, 2;
	sub.s32 	%r1540, %r211, %r1539;
	st.shared.u32 	[%r1540+-4], %r1788;
	shl.b32 	%r1541, %r177, 2;
	sub.s32 	%r1542, %r212, %r1541;
	st.shared.u32 	[%r1542+-4], %r1789;
	shl.b32 	%r1543, %r183, 2;
	sub.s32 	%r1544, %r213, %r1543;
	st.shared.u32 	[%r1544+-4], %r1790;
	shl.b32 	%r1545, %r189, 2;
	sub.s32 	%r1546, %r214, %r1545;
	st.shared.u32 	[%r1546+-4], %r1791;
	shl.b32 	%r1547, %r195, 2;
	sub.s32 	%r1548, %r215, %r1547;
	st.shared.u32 	[%r1548+-4], %r1792;
	shl.b32 	%r1549, %r201, 2;
	sub.s32 	%r1550, %r216, %r1549;
	st.shared.u32 	[%r1550+-4], %r1793;
	bar.sync 	0;
	@%p198 bra 	$L__BB5_270;
	shl.b32 	%r1551, %r1, 2;
	sub.s32 	%r1552, %r226, %r1551;
	ld.shared.u32 	%r1553, [%r1552];
	shl.b32 	%r1554, %r228, 3;
	mov.u32 	%r1555, _ZZN3cub18CUB_300001_SM_10006detail10radix_sort29DeviceRadixSortOnesweepKernelINS1_5radix10policy_hubIdiyE10Policy1000ELNS0_9SortOrderE0EdiyiiNS1_21identity_decomposer_tEEEvPT5_SB_PT3_PKSC_PT1_PKSG_PT2_PKSK_T4_iiT6_E1s;
	add.s32 	%r1556, %r1555, 46080;
	add.s32 	%r1557, %r1556, %r1554;
	ld.shared.u64 	%rd627, [%r1557];
	add.s64 	%rd628, %rd627, %rd85;
	shl.b64 	%rd629, %rd628, 2;
	add.s64 	%rd630, %rd1, %rd629;
	st.global.u32 	[%rd630], %r1553;
	bar.warp.sync 	-1;
	ld.shared.u32 	%r1558, [%r1552+1536];
	shl.b32 	%r1559, %r229, 3;
	add.s32 	%r1560, %r1556, %r1559;
	ld.shared.u64 	%rd631, [%r1560];
	add.s64 	%rd632, %rd631, %rd85;
	shl.b64 	%rd633, %rd632, 2;
	add.s64 	%rd634, %rd1, %rd633;
	st.global.u32 	[%rd634+1536], %r1558;
	bar.warp.sync 	-1;
	ld.shared.u32 	%r1561, [%r1552+3072];
	shl.b32 	%r1562, %r230, 3;
	add.s32 	%r1563, %r1556, %r1562;
	ld.shared.u64 	%rd635, [%r1563];
	add.s64 	%rd636, %rd635, %rd85;
	shl.b64 	%rd637, %rd636, 2;
	add.s64 	%rd638, %rd1, %rd637;
	st.global.u32 	[%rd638+3072], %r1561;
	bar.warp.sync 	-1;
	ld.shared.u32 	%r1564, [%r1552+4608];
	shl.b32 	%r1565, %r231, 3;
	add.s32 	%r1566, %r1556, %r1565;
	ld.shared.u64 	%rd639, [%r1566];
	add.s64 	%rd640, %rd639, %rd85;
	shl.b64 	%rd641, %rd640, 2;
	add.s64 	%rd642, %rd1, %rd641;
	st.global.u32 	[%rd642+4608], %r1564;
	bar.warp.sync 	-1;
	ld.shared.u32 	%r1567, [%r1552+6144];
	shl.b32 	%r1568, %r232, 3;
	add.s32 	%r1569, %r1556, %r1568;
	ld.shared.u64 	%rd643, [%r1569];
	add.s64 	%rd644, %rd643, %rd85;
	shl.b64 	%rd645, %rd644, 2;
	add.s64 	%rd646, %rd1, %rd645;
	st.global.u32 	[%rd646+6144], %r1567;
	bar.warp.sync 	-1;
	ld.shared.u32 	%r1570, [%r1552+7680];
	shl.b32 	%r1571, %r233, 3;
	add.s32 	%r1572, %r1556, %r1571;
	ld.shared.u64 	%rd647, [%r1572];
	add.s64 	%rd648, %rd647, %rd85;
	shl.b64 	%rd649, %rd648, 2;
	add.s64 	%rd650, %rd1, %rd649;
	st.global.u32 	[%rd650+7680], %r1570;
	bar.warp.sync 	-1;
	ld.shared.u32 	%r1573, [%r1552+9216];
	shl.b32 	%r1574, %r234, 3;
	add.s32 	%r1575, %r1556, %r1574;
	ld.shared.u64 	%rd651, [%r1575];
	add.s64 	%rd652, %rd651, %rd85;
	shl.b64 	%rd653, %rd652, 2;
	add.s64 	%rd654, %rd1, %rd653;
	st.global.u32 	[%rd654+9216], %r1573;
	bar.warp.sync 	-1;
	ld.shared.u32 	%r1576, [%r1552+10752];
	shl.b32 	%r1577, %r235, 3;
	add.s32 	%r1578, %r1556, %r1577;
	ld.shared.u64 	%rd655, [%r1578];
	add.s64 	%rd656, %rd655, %rd85;
	shl.b64 	%rd657, %rd656, 2;
	add.s64 	%rd658, %rd1, %rd657;
	st.global.u32 	[%rd658+10752], %r1576;
	bar.warp.sync 	-1;
	ld.shared.u32 	%r1579, [%r1552+12288];
	shl.b32 	%r1580, %r236, 3;
	add.s32 	%r1581, %r1556, %r1580;
	ld.shared.u64 	%rd659, [%r1581];
	add.s64 	%rd660, %rd659, %rd85;
	shl.b64 	%rd661, %rd660, 2;
	add.s64 	%rd662, %rd1, %rd661;
	st.global.u32 	[%rd662+12288], %r1579;
	bar.warp.sync 	-1;
	ld.shared.u32 	%r1582, [%r1552+13824];
	shl.b32 	%r1583, %r237, 3;
	add.s32 	%r1584, %r1556, %r1583;
	ld.shared.u64 	%rd663, [%r1584];
	add.s64 	%rd664, %rd663, %rd85;
	shl.b64 	%rd665, %rd664, 2;
	add.s64 	%rd666, %rd1, %rd665;
	st.global.u32 	[%rd666+13824], %r1582;
	bar.warp.sync 	-1;
	ld.shared.u32 	%r1585, [%r1552+15360];
	shl.b32 	%r1586, %r238, 3;
	add.s32 	%r1587, %r1556, %r1586;
	ld.shared.u64 	%rd667, [%r1587];
	add.s64 	%rd668, %rd667, %rd85;
	shl.b64 	%rd669, %rd668, 2;
	add.s64 	%rd670, %rd1, %rd669;
	st.global.u32 	[%rd670+15360], %r1585;
	bar.warp.sync 	-1;
	ld.shared.u32 	%r1588, [%r1552+16896];
	shl.b32 	%r1589, %r239, 3;
	add.s32 	%r1590, %r1556, %r1589;
	ld.shared.u64 	%rd671, [%r1590];
	add.s64 	%rd672, %rd671, %rd85;
	shl.b64 	%rd673, %rd672, 2;
	add.s64 	%rd674, %rd1, %rd673;
	st.global.u32 	[%rd674+16896], %r1588;
	bar.warp.sync 	-1;
	ld.shared.u32 	%r1591, [%r1552+18432];
	shl.b32 	%r1592, %r240, 3;
	add.s32 	%r1593, %r1556, %r1592;
	ld.shared.u64 	%rd675, [%r1593];
	add.s64 	%rd676, %rd675, %rd85;
	shl.b64 	%rd677, %rd676, 2;
	add.s64 	%rd678, %rd1, %rd677;
	st.global.u32 	[%rd678+18432], %r1591;
	bar.warp.sync 	-1;
	ld.shared.u32 	%r1594, [%r1552+19968];
	shl.b32 	%r1595, %r241, 3;
	add.s32 	%r1596, %r1556, %r1595;
	ld.shared.u64 	%rd679, [%r1596];
	add.s64 	%rd680, %rd679, %rd85;
	shl.b64 	%rd681, %rd680, 2;
	add.s64 	%rd682, %rd1, %rd681;
	st.global.u32 	[%rd682+19968], %r1594;
	bar.warp.sync 	-1;
	ld.shared.u32 	%r1597, [%r1552+21504];
	shl.b32 	%r1598, %r242, 3;
	add.s32 	%r1599, %r1556, %r1598;
	ld.shared.u64 	%rd683, [%r1599];
	add.s64 	%rd684, %rd683, %rd85;
	shl.b64 	%rd685, %rd684, 2;
	add.s64 	%rd686, %rd1, %rd685;
	st.global.u32 	[%rd686+21504], %r1597;
	bar.warp.sync 	-1;
	bra.uni 	$L__BB5_301;
$L__BB5_270:
	mad.lo.s32 	%r303, %r4, -5760, %r304;
	shl.b32 	%r1600, %r228, 3;
	mov.u32 	%r1601, _ZZN3cub18CUB_300001_SM_10006detail10radix_sort29DeviceRadixSortOnesweepKernelINS1_5radix10policy_hubIdiyE10Policy1000ELNS0_9SortOrderE0EdiyiiNS1_21identity_decomposer_tEEEvPT5_SB_PT3_PKSC_PT1_PKSG_PT2_PKSK_T4_iiT6_E1s;
	add.s32 	%r1602, %r1601, %r1600;
	ld.shared.u64 	%rd129, [%r1602+46080];
	setp.ge.s32 	%p306, %r1, %r303;
	@%p306 bra 	$L__BB5_272;
	shl.b32 	%r1603, %r1, 2;
	sub.s32 	%r1604, %r226, %r1603;
	ld.shared.u32 	%r1605, [%r1604];
	add.s64 	%rd687, %rd129, %rd85;
	shl.b64 	%rd688, %rd687, 2;
	add.s64 	%rd689, %rd1, %rd688;
	st.global.u32 	[%rd689], %r1605;
$L__BB5_272:
	bar.warp.sync 	-1;
	shl.b32 	%r1606, %r229, 3;
	add.s32 	%r1608, %r1601, %r1606;
	ld.shared.u64 	%rd130, [%r1608+46080];
	add.s32 	%r1609, %r1, 384;
	setp.ge.s32 	%p307, %r1609, %r303;
	@%p307 bra 	$L__BB5_274;
	shl.b32 	%r1610, %r1, 2;
	sub.s32 	%r1611, %r226, %r1610;
	ld.shared.u32 	%r1612, [%r1611+1536];
	add.s64 	%rd690, %rd130, %rd85;
	shl.b64 	%rd691, %rd690, 2;
	add.s64 	%rd692, %rd1, %rd691;
	st.global.u32 	[%rd692+1536], %r1612;
$L__BB5_274:
	bar.warp.sync 	-1;
	shl.b32 	%r1613, %r230, 3;
	add.s32 	%r1615, %r1601, %r1613;
	ld.shared.u64 	%rd131, [%r1615+46080];
	add.s32 	%r1616, %r1, 768;
	setp.ge.s32 	%p308, %r1616, %r303;
	@%p308 bra 	$L__BB5_276;
	shl.b32 	%r1617, %r1, 2;
	sub.s32 	%r1618, %r226, %r1617;
	ld.shared.u32 	%r1619, [%r1618+3072];
	add.s64 	%rd693, %rd131, %rd85;
	shl.b64 	%rd694, %rd693, 2;
	add.s64 	%rd695, %rd1, %rd694;
	st.global.u32 	[%rd695+3072], %r1619;
$L__BB5_276:
	bar.warp.sync 	-1;
	shl.b32 	%r1620, %r231, 3;
	add.s32 	%r1622, %r1601, %r1620;
	ld.shared.u64 	%rd132, [%r1622+46080];
	add.s32 	%r1623, %r1, 1152;
	setp.ge.s32 	%p309, %r1623, %r303;
	@%p309 bra 	$L__BB5_278;
	shl.b32 	%r1624, %r1, 2;
	sub.s32 	%r1625, %r226, %r1624;
	ld.shared.u32 	%r1626, [%r1625+4608];
	add.s64 	%rd696, %rd132, %rd85;
	shl.b64 	%rd697, %rd696, 2;
	add.s64 	%rd698, %rd1, %rd697;
	st.global.u32 	[%rd698+4608], %r1626;
$L__BB5_278:
	bar.warp.sync 	-1;
	shl.b32 	%r1627, %r232, 3;
	add.s32 	%r1629, %r1601, %r1627;
	ld.shared.u64 	%rd133, [%r1629+46080];
	add.s32 	%r1630, %r1, 1536;
	setp.ge.s32 	%p310, %r1630, %r303;
	@%p310 bra 	$L__BB5_280;
	shl.b32 	%r1631, %r1, 2;
	sub.s32 	%r1632, %r226, %r1631;
	ld.shared.u32 	%r1633, [%r1632+6144];
	add.s64 	%rd699, %rd133, %rd85;
	shl.b64 	%rd700, %rd699, 2;
	add.s64 	%rd701, %rd1, %rd700;
	st.global.u32 	[%rd701+6144], %r1633;
$L__BB5_280:
	bar.warp.sync 	-1;
	shl.b32 	%r1634, %r233, 3;
	add.s32 	%r1636, %r1601, %r1634;
	ld.shared.u64 	%rd134, [%r1636+46080];
	add.s32 	%r1637, %r1, 1920;
	setp.ge.s32 	%p311, %r1637, %r303;
	@%p311 bra 	$L__BB5_282;
	shl.b32 	%r1638, %r1, 2;
	sub.s32 	%r1639, %r226, %r1638;
	ld.shared.u32 	%r1640, [%r1639+7680];
	add.s64 	%rd702, %rd134, %rd85;
	shl.b64 	%rd703, %rd702, 2;
	add.s64 	%rd704, %rd1, %rd703;
	st.global.u32 	[%rd704+7680], %r1640;
$L__BB5_282:
	bar.warp.sync 	-1;
	shl.b32 	%r1641, %r234, 3;
	add.s32 	%r1643, %r1601, %r1641;
	ld.shared.u64 	%rd135, [%r1643+46080];
	add.s32 	%r1644, %r1, 2304;
	setp.ge.s32 	%p312, %r1644, %r303;
	@%p312 bra 	$L__BB5_284;
	shl.b32 	%r1645, %r1, 2;
	sub.s32 	%r1646, %r226, %r1645;
	ld.shared.u32 	%r1647, [%r1646+9216];
	add.s64 	%rd705, %rd135, %rd85;
	shl.b64 	%rd706, %rd705, 2;
	add.s64 	%rd707, %rd1, %rd706;
	st.global.u32 	[%rd707+9216], %r1647;
$L__BB5_284:
	bar.warp.sync 	-1;
	shl.b32 	%r1648, %r235, 3;
	add.s32 	%r1650, %r1601, %r1648;
	ld.shared.u64 	%rd136, [%r1650+46080];
	add.s32 	%r1651, %r1, 2688;
	setp.ge.s32 	%p313, %r1651, %r303;
	@%p313 bra 	$L__BB5_286;
	shl.b32 	%r1652, %r1, 2;
	sub.s32 	%r1653, %r226, %r1652;
	ld.shared.u32 	%r1654, [%r1653+10752];
	add.s64 	%rd708, %rd136, %rd85;
	shl.b64 	%rd709, %rd708, 2;
	add.s64 	%rd710, %rd1, %rd709;
	st.global.u32 	[%rd710+10752], %r1654;
$L__BB5_286:
	bar.warp.sync 	-1;
	shl.b32 	%r1655, %r236, 3;
	add.s32 	%r1657, %r1601, %r1655;
	ld.shared.u64 	%rd137, [%r1657+46080];
	or.b32  	%r1658, %r1, 3072;
	setp.ge.s32 	%p314, %r1658, %r303;
	@%p314 bra 	$L__BB5_288;
	shl.b32 	%r1659, %r1, 2;
	sub.s32 	%r1660, %r226, %r1659;
	ld.shared.u32 	%r1661, [%r1660+12288];
	add.s64 	%rd711, %rd137, %rd85;
	shl.b64 	%rd712, %rd711, 2;
	add.s64 	%rd713, %rd1, %rd712;
	st.global.u32 	[%rd713+12288], %r1661;
$L__BB5_288:
	bar.warp.sync 	-1;
	shl.b32 	%r1662, %r237, 3;
	add.s32 	%r1664, %r1601, %r1662;
	ld.shared.u64 	%rd138, [%r1664+46080];
	add.s32 	%r1665, %r1, 3456;
	setp.ge.s32 	%p315, %r1665, %r303;
	@%p315 bra 	$L__BB5_290;
	shl.b32 	%r1666, %r1, 2;
	sub.s32 	%r1667, %r226, %r1666;
	ld.shared.u32 	%r1668, [%r1667+13824];
	add.s64 	%rd714, %rd138, %rd85;
	shl.b64 	%rd715, %rd714, 2;
	add.s64 	%rd716, %rd1, %rd715;
	st.global.u32 	[%rd716+13824], %r1668;
$L__BB5_290:
	bar.warp.sync 	-1;
	shl.b32 	%r1669, %r238, 3;
	add.s32 	%r1671, %r1601, %r1669;
	ld.shared.u64 	%rd139, [%r1671+46080];
	add.s32 	%r1672, %r1, 3840;
	setp.ge.s32 	%p316, %r1672, %r303;
	@%p316 bra 	$L__BB5_292;
	shl.b32 	%r1673, %r1, 2;
	sub.s32 	%r1674, %r226, %r1673;
	ld.shared.u32 	%r1675, [%r1674+15360];
	add.s64 	%rd717, %rd139, %rd85;
	shl.b64 	%rd718, %rd717, 2;
	add.s64 	%rd719, %rd1, %rd718;
	st.global.u32 	[%rd719+15360], %r1675;
$L__BB5_292:
	bar.warp.sync 	-1;
	shl.b32 	%r1676, %r239, 3;
	add.s32 	%r1678, %r1601, %r1676;
	ld.shared.u64 	%rd140, [%r1678+46080];
	add.s32 	%r1679, %r1, 4224;
	setp.ge.s32 	%p317, %r1679, %r303;
	@%p317 bra 	$L__BB5_294;
	shl.b32 	%r1680, %r1, 2;
	sub.s32 	%r1681, %r226, %r1680;
	ld.shared.u32 	%r1682, [%r1681+16896];
	add.s64 	%rd720, %rd140, %rd85;
	shl.b64 	%rd721, %rd720, 2;
	add.s64 	%rd722, %rd1, %rd721;
	st.global.u32 	[%rd722+16896], %r1682;
$L__BB5_294:
	bar.warp.sync 	-1;
	shl.b32 	%r1683, %r240, 3;
	add.s32 	%r1685, %r1601, %r1683;
	ld.shared.u64 	%rd141, [%r1685+46080];
	add.s32 	%r1686, %r1, 4608;
	setp.ge.s32 	%p318, %r1686, %r303;
	@%p318 bra 	$L__BB5_296;
	shl.b32 	%r1687, %r1, 2;
	sub.s32 	%r1688, %r226, %r1687;
	ld.shared.u32 	%r1689, [%r1688+18432];
	add.s64 	%rd723, %rd141, %rd85;
	shl.b64 	%rd724, %rd723, 2;
	add.s64 	%rd725, %rd1, %rd724;
	st.global.u32 	[%rd725+18432], %r1689;
$L__BB5_296:
	bar.warp.sync 	-1;
	shl.b32 	%r1690, %r241, 3;
	add.s32 	%r1692, %r1601, %r1690;
	ld.shared.u64 	%rd142, [%r1692+46080];
	add.s32 	%r1693, %r1, 4992;
	setp.ge.s32 	%p319, %r1693, %r303;
	@%p319 bra 	$L__BB5_298;
	shl.b32 	%r1694, %r1, 2;
	sub.s32 	%r1695, %r226, %r1694;
	ld.shared.u32 	%r1696, [%r1695+19968];
	add.s64 	%rd726, %rd142, %rd85;
	shl.b64 	%rd727, %rd726, 2;
	add.s64 	%rd728, %rd1, %rd727;
	st.global.u32 	[%rd728+19968], %r1696;
$L__BB5_298:
	bar.warp.sync 	-1;
	shl.b32 	%r1697, %r242, 3;
	add.s32 	%r1699, %r1601, %r1697;
	ld.shared.u64 	%rd729, [%r1699+46080];
	add.s64 	%rd143, %rd729, %rd85;
	add.s32 	%r1700, %r1, 5376;
	setp.ge.s32 	%p320, %r1700, %r303;
	@%p320 bra 	$L__BB5_300;
	shl.b32 	%r1701, %r1, 2;
	sub.s32 	%r1702, %r226, %r1701;
	ld.shared.u32 	%r1703, [%r1702+21504];
	shl.b64 	%rd730, %rd143, 2;
	add.s64 	%rd731, %rd1, %rd730;
	st.global.u32 	[%rd731+21504], %r1703;
$L__BB5_300:
	bar.warp.sync 	-1;
$L__BB5_301:
	ret;

}
	// .globl	_ZN3cub18CUB_300001_SM_10006detail10radix_sort31DeviceRadixSortSingleTileKernelINS1_5radix10policy_hubIddyE10Policy1000ELNS0_9SortOrderE0EddyNS1_21identity_decomposer_tEEEvPKT1_PSA_PKT2_PSE_T3_iiT4_
.visible .entry _ZN3cub18CUB_300001_SM_10006detail10radix_sort31DeviceRadixSortSingleTileKernelINS1_5radix10policy_hubIddyE10Policy1000ELNS0_9SortOrderE0EddyNS1_21identity_decomposer_tEEEvPKT1_PSA_PKT2_PSE_T3_iiT4_(
	.param .u64 .ptr .align 1 _ZN3cub18CUB_300001_SM_10006detail10radix_sort31DeviceRadixSortSingleTileKernelINS1_5radix10policy_hubIddyE10Policy1000ELNS0_9SortOrderE0EddyNS1_21identity_decomposer_tEEEvPKT1_PSA_PKT2_PSE_T3_iiT4__param_0,
	.param .u64 .ptr .align 1 _ZN3cub18CUB_300001_SM_10006detail10radix_sort31DeviceRadixSortSingleTileKernelINS1_5radix10policy_hubIddyE10Policy1000ELNS0_9SortOrderE0EddyNS1_21identity_decomposer_tEEEvPKT1_PSA_PKT2_PSE_T3_iiT4__param_1,
	.param .u64 .ptr .align 1 _ZN3cub18CUB_300001_SM_10006detail10radix_sort31DeviceRadixSortSingleTileKernelINS1_5radix10policy_hubIddyE10Policy1000ELNS0_9SortOrderE0EddyNS1_21identity_decomposer_tEEEvPKT1_PSA_PKT2_PSE_T3_iiT4__param_2,
	.param .u64 .ptr .align 1 _ZN3cub18CUB_300001_SM_10006detail10radix_sort31DeviceRadixSortSingleTileKernelINS1_5radix10policy_hubIddyE10Policy1000ELNS0_9SortOrderE0EddyNS1_21identity_decomposer_tEEEvPKT1_PSA_PKT2_PSE_T3_iiT4__param_3,
	.param .u64 _ZN3cub18CUB_300001_SM_10006detail10radix_sort31DeviceRadixSortSingleTileKernelINS1_5radix10policy_hubIddyE10Policy1000ELNS0_9SortOrderE0EddyNS1_21identity_decomposer_tEEEvPKT1_PSA_PKT2_PSE_T3_iiT4__param_4,
	.param .u32 _ZN3cub18CUB_300001_SM_10006detail10radix_sort31DeviceRadixSortSingleTileKernelINS1_5radix10policy_hubIddyE10Policy1000ELNS0_9SortOrderE0EddyNS1_21identity_decomposer_tEEEvPKT1_PSA_PKT2_PSE_T3_iiT4__param_5,
	.param .u32 _ZN3cub18CUB_300001_SM_10006detail10radix_sort31DeviceRadixSortSingleTileKernelINS1_5radix10policy_hubIddyE10Policy1000ELNS0_9SortOrderE0EddyNS1_21identity_decomposer_tEEEvPKT1_PSA_PKT2_PSE_T3_iiT4__param_6,
	.param .align 1 .b8 _ZN3cub18CUB_300001_SM_10006detail10radix_sort31DeviceRadixSortSingleTileKernelINS1_5radix10policy_hubIddyE10Policy1000ELNS0_9SortOrderE0EddyNS1_21identity_decomposer_tEEEvPKT1_PSA_PKT2_PSE_T3_iiT4__param_7[1]
)
.maxntid 256
.minnctapersm 1
{
	.reg .pred 	%p<70>;
	.reg .b16 	%rs<19>;
	.reg .b32 	%r<360>;
	.reg .b64 	%rd<157>;
	.reg .b64 	%fd<73>;
	// demoted variable
	.shared .align 16 .b8 _ZZN3cub18CUB_300001_SM_10006detail10radix_sort31DeviceRadixSortSingleTileKernelINS1_5radix10policy_hubIddyE10Policy1000ELNS0_9SortOrderE0EddyNS1_21identity_decomposer_tEEEvPKT1_PSA_PKT2_PSE_T3_iiT4_E12temp_storage[33856];
	ld.param.u64 	%rd65, [_ZN3cub18CUB_300001_SM_10006detail10radix_sort31DeviceRadixSortSingleTileKernelINS1_5radix10policy_hubIddyE10Policy1000ELNS0_9SortOrderE0EddyNS1_21identity_decomposer_tEEEvPKT1_PSA_PKT2_PSE_T3_iiT4__param_0];
	ld.param.u64 	%rd60, [_ZN3cub18CUB_300001_SM_10006detail10radix_sort31DeviceRadixSortSingleTileKernelINS1_5radix10policy_hubIddyE10Policy1000ELNS0_9SortOrderE0EddyNS1_21identity_decomposer_tEEEvPKT1_PSA_PKT2_PSE_T3_iiT4__param_1];
	ld.param.u64 	%rd61, [_ZN3cub18CUB_300001_SM_10006detail10radix_sort31DeviceRadixSortSingleTileKernelINS1_5radix10policy_hubIddyE10Policy1000ELNS0_9SortOrderE0EddyNS1_21identity_decomposer_tEEEvPKT1_PSA_PKT2_PSE_T3_iiT4__param_2];
	ld.param.u64 	%rd62, [_ZN3cub18CUB_300001_SM_10006detail10radix_sort31DeviceRadixSortSingleTileKernelINS1_5radix10policy_hubIddyE10Policy1000ELNS0_9SortOrderE0EddyNS1_21identity_decomposer_tEEEvPKT1_PSA_PKT2_PSE_T3_iiT4__param_3];
	ld.param.u64 	%rd63, [_ZN3cub18CUB_300001_SM_10006detail10radix_sort31DeviceRadixSortSingleTileKernelINS1_5radix10policy_hubIddyE10Policy1000ELNS0_9SortOrderE0EddyNS1_21identity_decomposer_tEEEvPKT1_PSA_PKT2_PSE_T3_iiT4__param_4];
	ld.param.u32 	%r84, [_ZN3cub18CUB_300001_SM_10006detail10radix_sort31DeviceRadixSortSingleTileKernelINS1_5radix10policy_hubIddyE10Policy1000ELNS0_9SortOrderE0EddyNS1_21identity_decomposer_tEEEvPKT1_PSA_PKT2_PSE_T3_iiT4__param_5];
	ld.param.u32 	%r85, [_ZN3cub18CUB_300001_SM_10006detail10radix_sort31DeviceRadixSortSingleTileKernelINS1_5radix10policy_hubIddyE10Policy1000ELNS0_9SortOrderE0EddyNS1_21identity_decomposer_tEEEvPKT1_PSA_PKT2_PSE_T3_iiT4__param_6];
	cvta.to.global.u64 	%rd66, %rd65;
	cvt.u32.u64 	%r1, %rd63;
	mov.u32 	%r2, %tid.x;
	mul.lo.s32 	%r3, %r2, 9;
	setp.ge.s32 	%p1, %r3, %r1;
	mul.wide.u32 	%rd67, %r3, 8;
	add.s64 	%rd1, %rd66, %rd67;
	mov.b64 	%rd139, 9223372036854775807;
	@%p1 bra 	$L__BB6_2;
	ld.global.u64 	%rd139, [%rd1];
$L__BB6_2:
	add.s32 	%r4, %r3, 1;
	setp.ge.s32 	%p2, %r4, %r1;
	mov.b64 	%rd140, 9223372036854775807;
	@%p2 bra 	$L__BB6_4;
	ld.global.u64 	%rd140, [%rd1+8];
$L__BB6_4:
	add.s32 	%r5, %r3, 2;
	setp.ge.s32 	%p3, %r5, %r1;
	mov.b64 	%rd141, 9223372036854775807;
	@%p3 bra 	$L__BB6_6;
	ld.global.u64 	%rd141, [%rd1+16];
$L__BB6_6:
	add.s32 	%r6, %r3, 3;
	setp.ge.s32 	%p4, %r6, %r1;
	mov.b64 	%rd142, 9223372036854775807;
	@%p4 bra 	$L__BB6_8;
	ld.global.u64 	%rd142, [%rd1+24];
$L__BB6_8:
	add.s32 	%r7, %r3, 4;
	setp.ge.s32 	%p5, %r7, %r1;
	mov.b64 	%rd143, 9223372036854775807;
	@%p5 bra 	$L__BB6_10;
	ld.global.u64 	%rd143, [%rd1+32];
$L__BB6_10:
	add.s32 	%r8, %r3, 5;
	setp.ge.s32 	%p6, %r8, %r1;
	mov.b64 	%rd144, 9223372036854775807;
	@%p6 bra 	$L__BB6_12;
	ld.global.u64 	%rd144, [%rd1+40];
$L__BB6_12:
	add.s32 	%r9, %r3, 6;
	setp.ge.s32 	%p7, %r9, %r1;
	mov.b64 	%rd145, 9223372036854775807;
	@%p7 bra 	$L__BB6_14;
	ld.global.u64 	%rd145, [%rd1+48];
$L__BB6_14:
	add.s32 	%r10, %r3, 7;
	setp.ge.s32 	%p8, %r10, %r1;
	mov.b64 	%rd146, 9223372036854775807;
	@%p8 bra 	$L__BB6_16;
	ld.global.u64 	%rd146, [%rd1+56];
$L__BB6_16:
	add.s32 	%r11, %r3, 8;
	setp.ge.s32 	%p9, %r11, %r1;
	mov.b64 	%rd147, 9223372036854775807;
	@%p9 bra 	$L__BB6_18;
	ld.global.u64 	%rd147, [%rd1+64];
$L__BB6_18:
	bar.sync 	0;
	mov.b64 	{%r86, %r87}, %rd63;
	shfl.sync.idx.b32	%r12|%p10, %r86, 0, 31, -1;
	shfl.sync.idx.b32	%r88|%p11, %r87, 0, 31, -1;
	mov.b64 	%rd20, {%r12, %r88};
	setp.ge.s32 	%p12, %r3, %r12;
	cvta.to.global.u64 	%rd76, %rd61;
	add.s64 	%rd21, %rd76, %rd67;
	@%p12 bra 	$L__BB6_20;
	ld.global.f64 	%fd72, [%rd21];
$L__BB6_20:
	setp.ge.s32 	%p13, %r4, %r12;
	@%p13 bra 	$L__BB6_22;
	ld.global.f64 	%fd71, [%rd21+8];
$L__BB6_22:
	setp.ge.s32 	%p14, %r5, %r12;
	@%p14 bra 	$L__BB6_24;
	ld.global.f64 	%fd70, [%rd21+16];
$L__BB6_24:
	setp.ge.s32 	%p15, %r6, %r12;
	@%p15 bra 	$L__BB6_26;
	ld.global.f64 	%fd69, [%rd21+24];
$L__BB6_26:
	setp.ge.s32 	%p16, %r7, %r12;
	@%p16 bra 	$L__BB6_28;
	ld.global.f64 	%fd68, [%rd21+32];
$L__BB6_28:
	setp.ge.s32 	%p17, %r8, %r12;
	@%p17 bra 	$L__BB6_30;
	ld.global.f64 	%fd67, [%rd21+40];
$L__BB6_30:
	setp.ge.s32 	%p18, %r9, %r12;
	@%p18 bra 	$L__BB6_32;
	ld.global.f64 	%fd66, [%rd21+48];
$L__BB6_32:
	setp.ge.s32 	%p19, %r10, %r12;
	@%p19 bra 	$L__BB6_34;
	ld.global.f64 	%fd65, [%rd21+56];
$L__BB6_34:
	setp.ge.s32 	%p20, %r11, %r12;
	@%p20 bra 	$L__BB6_36;
	ld.global.f64 	%fd64, [%rd21+64];
$L__BB6_36:
	bar.sync 	0;
	setp.gt.s64 	%p21, %rd139, -1;
	selp.b64 	%rd78, -9223372036854775808, -1, %p21;
	xor.b64  	%rd156, %rd78, %rd139;
	setp.gt.s64 	%p22, %rd140, -1;
	selp.b64 	%rd79, -9223372036854775808, -1, %p22;
	xor.b64  	%rd155, %rd79, %rd140;
	setp.gt.s64 	%p23, %rd141, -1;
	selp.b64 	%rd80, -9223372036854775808, -1, %p23;
	xor.b64  	%rd154, %rd80, %rd141;
	setp.gt.s64 	%p24, %rd142, -1;
	selp.b64 	%rd81, -9223372036854775808, -1, %p24;
	xor.b64  	%rd153, %rd81, %rd142;
	setp.gt.s64 	%p25, %rd143, -1;
	selp.b64 	%rd82, -9223372036854775808, -1, %p25;
	xor.b64  	%rd152, %rd82, %rd143;
	setp.gt.s64 	%p26, %rd144, -1;
	selp.b64 	%rd83, -9223372036854775808, -1, %p26;
	xor.b64  	%rd151, %rd83, %rd144;
	setp.gt.s64 	%p27, %rd145, -1;
	selp.b64 	%rd84, -9223372036854775808, -1, %p27;
	xor.b64  	%rd150, %rd84, %rd145;
	setp.gt.s64 	%p28, %rd146, -1;
	selp.b64 	%rd85, -9223372036854775808, -1, %p28;
	xor.b64  	%rd149, %rd85, %rd146;
	setp.gt.s64 	%p29, %rd147, -1;
	selp.b64 	%rd86, -9223372036854775808, -1, %p29;
	xor.b64  	%rd148, %rd86, %rd147;
	shr.u32 	%r13, %r2, 5;
	shl.b32 	%r90, %r2, 2;
	mov.u32 	%r91, _ZZN3cub18CUB_300001_SM_10006detail10radix_sort31DeviceRadixSortSingleTileKernelINS1_5radix10policy_hubIddyE10Policy1000ELNS0_9SortOrderE0EddyNS1_21identity_decomposer_tEEEvPKT1_PSA_PKT2_PSE_T3_iiT4_E12temp_storage;
	add.s32 	%r14, %r91, %r90;
	shl.b32 	%r92, %r2, 7;
	add.s32 	%r15, %r14, %r92;
	shl.b32 	%r93, %r13, 2;
	add.s32 	%r94, %r91, %r93;
	add.s32 	%r16, %r94, 33792;
	mad.lo.s32 	%r17, %r2, -60, %r15;
	add.s32 	%r357, %r84, 6;
	sub.s32 	%r356, %r85, %r84;
$L__BB6_37:
	add.s32 	%r105, %r357, -6;
	min.s32 	%r95, %r356, 6;
	mov.b32 	%r134, 0;
	st.shared.u32 	[%r14], %r134;
	st.shared.u32 	[%r14+1024], %r134;
	st.shared.u32 	[%r14+2048], %r134;
	st.shared.u32 	[%r14+3072], %r134;
	st.shared.u32 	[%r14+4096], %r134;
	st.shared.u32 	[%r14+5120], %r134;
	st.shared.u32 	[%r14+6144], %r134;
	st.shared.u32 	[%r14+7168], %r134;
	st.shared.u32 	[%r14+8192], %r134;
	st.shared.u32 	[%r14+9216], %r134;
	st.shared.u32 	[%r14+10240], %r134;
	st.shared.u32 	[%r14+11264], %r134;
	st.shared.u32 	[%r14+12288], %r134;
	st.shared.u32 	[%r14+13312], %r134;
	st.shared.u32 	[%r14+14336], %r134;
	st.shared.u32 	[%r14+15360], %r134;
	st.shared.u32 	[%r14+16384], %r134;
	st.shared.u32 	[%r14+17408], %r134;
	st.shared.u32 	[%r14+18432], %r134;
	st.shared.u32 	[%r14+19456], %r134;
	st.shared.u32 	[%r14+20480], %r134;
	st.shared.u32 	[%r14+21504], %r134;
	st.shared.u32 	[%r14+22528], %r134;
	st.shared.u32 	[%r14+23552], %r134;
	st.shared.u32 	[%r14+24576], %r134;
	st.shared.u32 	[%r14+25600], %r134;
	st.shared.u32 	[%r14+26624], %r134;
	st.shared.u32 	[%r14+27648], %r134;
	st.shared.u32 	[%r14+28672], %r134;
	st.shared.u32 	[%r14+29696], %r134;
	st.shared.u32 	[%r14+30720], %r134;
	st.shared.u32 	[%r14+31744], %r134;
	st.shared.u32 	[%r14+32768], %r134;
	mov.b64 	%rd88, 1;
	// begin inline asm
	shl.b64 %rd87, %rd88, %r95;
	// end inline asm
	add.s64 	%rd90, %rd87, -1;
	// begin inline asm
	shl.b64 %rd89, %rd90, %r134;
	// end inline asm
	setp.eq.s64 	%p30, %rd156, 9223372036854775807;
	selp.b64 	%rd92, -9223372036854775808, %rd156, %p30;
	// begin inline asm
	shr.b64 %rd91, %rd92, %r105;
	// end inline asm
	cvt.u32.u64 	%r137, %rd91;
	cvt.u32.u64 	%r138, %rd89;
	and.b32  	%r139, %r138, %r137;
	shl.b32 	%r140, %r139, 10;
	and.b32  	%r141, %r140, 31744;
	add.s32 	%r142, %r14, %r141;
	shr.u32 	%r143, %r139, 4;
	and.b32  	%r144, %r143, 268435454;
	add.s32 	%r23, %r142, %r144;
	ld.shared.u16 	%rs1, [%r23];
	add.s16 	%rs10, %rs1, 1;
	st.shared.u16 	[%r23], %rs10;
	setp.eq.s64 	%p31, %rd155, 9223372036854775807;
	selp.b64 	%rd94, -9223372036854775808, %rd155, %p31;
	// begin inline asm
	shr.b64 %rd93, %rd94, %r105;
	// end inline asm
	cvt.u32.u64 	%r145, %rd93;
	and.b32  	%r146, %r138, %r145;
	shl.b32 	%r147, %r146, 10;
	and.b32  	%r148, %r147, 31744;
	add.s32 	%r149, %r14, %r148;
	shr.u32 	%r150, %r146, 4;
	and.b32  	%r151, %r150, 268435454;
	add.s32 	%r24, %r149, %r151;
	ld.shared.u16 	%rs2, [%r24];
	add.s16 	%rs11, %rs2, 1;
	st.shared.u16 	[%r24], %rs11;
	setp.eq.s64 	%p32, %rd154, 9223372036854775807;
	selp.b64 	%rd96, -9223372036854775808, %rd154, %p32;
	// begin inline asm
	shr.b64 %rd95, %rd96, %r105;
	// end inline asm
	cvt.u32.u64 	%r152, %rd95;
	and.b32  	%r153, %r138, %r152;
	shl.b32 	%r154, %r153, 10;
	and.b32  	%r155, %r154, 31744;
	add.s32 	%r156, %r14, %r155;
	shr.u32 	%r157, %r153, 4;
	and.b32  	%r158, %r157, 268435454;
	add.s32 	%r25, %r156, %r158;
	ld.shared.u16 	%rs3, [%r25];
	add.s16 	%rs12, %rs3, 1;
	st.shared.u16 	[%r25], %rs12;
	setp.eq.s64 	%p33, %rd153, 9223372036854775807;
	selp.b64 	%rd98, -9223372036854775808, %rd153, %p33;
	// begin inline asm
	shr.b64 %rd97, %rd98, %r105;
	// end inline asm
	cvt.u32.u64 	%r159, %rd97;
	and.b32  	%r160, %r138, %r159;
	shl.b32 	%r161, %r160, 10;
	and.b32  	%r162, %r161, 31744;
	add.s32 	%r163, %r14, %r162;
	shr.u32 	%r164, %r160, 4;
	and.b32  	%r165, %r164, 268435454;
	add.s32 	%r26, %r163, %r165;
	ld.shared.u16 	%rs4, [%r26];
	add.s16 	%rs13, %rs4, 1;
	st.shared.u16 	[%r26], %rs13;
	setp.eq.s64 	%p34, %rd152, 9223372036854775807;
	selp.b64 	%rd100, -9223372036854775808, %rd152, %p34;
	// begin inline asm
	shr.b64 %rd99, %rd100, %r105;
	// end inline asm
	cvt.u32.u64 	%r166, %rd99;
	and.b32  	%r167, %r138, %r166;
	shl.b32 	%r168, %r167, 10;
	and.b32  	%r169, %r168, 31744;
	add.s32 	%r170, %r14, %r169;
	shr.u32 	%r171, %r167, 4;
	and.b32  	%r172, %r171, 268435454;
	add.s32 	%r27, %r170, %r172;
	ld.shared.u16 	%rs5, [%r27];
	add.s16 	%rs14, %rs5, 1;
	st.shared.u16 	[%r27], %rs14;
	setp.eq.s64 	%p35, %rd151, 9223372036854775807;
	selp.b64 	%rd102, -9223372036854775808, %rd151, %p35;
	// begin inline asm
	shr.b64 %rd101, %rd102, %r105;
	// end inline asm
	cvt.u32.u64 	%r173, %rd101;
	and.b32  	%r174, %r138, %r173;
	shl.b32 	%r175, %r174, 10;
	and.b32  	%r176, %r175, 31744;
	add.s32 	%r177, %r14, %r176;
	shr.u32 	%r178, %r174, 4;
	and.b32  	%r179, %r178, 268435454;
	add.s32 	%r28, %r177, %r179;
	ld.shared.u16 	%rs6, [%r28];
	add.s16 	%rs15, %rs6, 1;
	st.shared.u16 	[%r28], %rs15;
	setp.eq.s64 	%p36, %rd150, 9223372036854775807;
	selp.b64 	%rd104, -9223372036854775808, %rd150, %p36;
	// begin inline asm
	shr.b64 %rd103, %rd104, %r105;
	// end inline asm
	cvt.u32.u64 	%r180, %rd103;
	and.b32  	%r181, %r138, %r180;
	shl.b32 	%r182, %r181, 10;
	and.b32  	%r183, %r182, 31744;
	add.s32 	%r184, %r14, %r183;
	shr.u32 	%r185, %r181, 4;
	and.b32  	%r186, %r185, 268435454;
	add.s32 	%r29, %r184, %r186;
	ld.shared.u16 	%rs7, [%r29];
	add.s16 	%rs16, %rs7, 1;
	st.shared.u16 	[%r29], %rs16;
	setp.eq.s64 	%p37, %rd149, 9223372036854775807;
	selp.b64 	%rd106, -9223372036854775808, %rd149, %p37;
	// begin inline asm
	shr.b64 %rd105, %rd106, %r105;
	// end inline asm
	cvt.u32.u64 	%r187, %rd105;
	and.b32  	%r188, %r138, %r187;
	shl.b32 	%r189, %r188, 10;
	and.b32  	%r190, %r189, 31744;
	add.s32 	%r191, %r14, %r190;
	shr.u32 	%r192, %r188, 4;
	and.b32  	%r193, %r192, 268435454;
	add.s32 	%r30, %r191, %r193;
	ld.shared.u16 	%rs8, [%r30];
	add.s16 	%rs17, %rs8, 1;
	st.shared.u16 	[%r30], %rs17;
	setp.eq.s64 	%p38, %rd148, 9223372036854775807;
	selp.b64 	%rd108, -9223372036854775808, %rd148, %p38;
	// begin inline asm
	shr.b64 %rd107, %rd108, %r105;
	// end inline asm
	cvt.u32.u64 	%r194, %rd107;
	and.b32  	%r195, %r138, %r194;
	shl.b32 	%r196, %r195, 10;
	and.b32  	%r197, %r196, 31744;
	add.s32 	%r198, %r14, %r197;
	shr.u32 	%r199, %r195, 4;
	and.b32  	%r200, %r199, 268435454;
	add.s32 	%r31, %r198, %r200;
	ld.shared.u16 	%rs9, [%r31];
	add.s16 	%rs18, %rs9, 1;
	st.shared.u16 	[%r31], %rs18;
	bar.sync 	0;
	ld.shared.u32 	%r32, [%r15];
	ld.shared.u32 	%r201, [%r15+4];
	ld.shared.u32 	%r202, [%r15+8];
	ld.shared.u32 	%r203, [%r15+12];
	ld.shared.u32 	%r204, [%r15+16];
	ld.shared.u32 	%r205, [%r15+20];
	ld.shared.u32 	%r206, [%r15+24];
	ld.shared.u32 	%r207, [%r15+28];
	ld.shared.u32 	%r208, [%r15+32];
	ld.shared.u32 	%r209, [%r15+36];
	ld.shared.u32 	%r210, [%r15+40];
	ld.shared.u32 	%r211, [%r15+44];
	ld.shared.u32 	%r212, [%r15+48];
	ld.shared.u32 	%r213, [%r15+52];
	ld.shared.u32 	%r214, [%r15+56];
	ld.shared.u32 	%r215, [%r15+60];
	ld.shared.u32 	%r216, [%r15+64];
	ld.shared.u32 	%r217, [%r15+68];
	ld.shared.u32 	%r218, [%r15+72];
	ld.shared.u32 	%r219, [%r15+76];
	ld.shared.u32 	%r220, [%r15+80];
	ld.shared.u32 	%r221, [%r15+84];
	ld.shared.u32 	%r222, [%r15+88];
	ld.shared.u32 	%r223, [%r15+92];
	ld.shared.u32 	%r224, [%r15+96];
	ld.shared.u32 	%r225, [%r15+100];
	ld.shared.u32 	%r226, [%r15+104];
	ld.shared.u32 	%r227, [%r15+108];
	ld.shared.u32 	%r228, [%r15+112];
	ld.shared.u32 	%r229, [%r15+116];
	ld.shared.u32 	%r230, [%r15+120];
	ld.shared.u32 	%r231, [%r15+124];
	ld.shared.u32 	%r232, [%r15+128];
	add.s32 	%r33, %r201, %r32;
	add.s32 	%r34, %r202, %r33;
	add.s32 	%r35, %r203, %r34;
	add.s32 	%r36, %r204, %r35;
	add.s32 	%r37, %r205, %r36;
	add.s32 	%r38, %r206, %r37;
	add.s32 	%r39, %r207, %r38;
	add.s32 	%r40, %r208, %r39;
	add.s32 	%r41, %r209, %r40;
	add.s32 	%r42, %r210, %r41;
	add.s32 	%r43, %r211, %r42;
	add.s32 	%r44, %r212, %r43;
	add.s32 	%r45, %r213, %r44;
	add.s32 	%r46, %r214, %r45;
	add.s32 	%r47, %r215, %r46;
	add.s32 	%r48, %r216, %r47;
	add.s32 	%r49, %r217, %r48;
	add.s32 	%r50, %r218, %r49;
	add.s32 	%r51, %r219, %r50;
	add.s32 	%r52, %r220, %r51;
	add.s32 	%r53, %r221, %r52;
	add.s32 	%r54, %r222, %r53;
	add.s32 	%r55, %r223, %r54;
	add.s32 	%r56, %r224, %r55;
	add.s32 	%r57, %r225, %r56;
	add.s32 	%r58, %r226, %r57;
	add.s32 	%r59, %r227, %r58;
	add.s32 	%r60, %r228, %r59;
	add.s32 	%r61, %r229, %r60;
	add.s32 	%r62, %r230, %r61;
	add.s32 	%r63, %r231, %r62;
	add.s32 	%r111, %r232, %r63;
	// begin inline asm
	mov.u32 %r106, %laneid;
	// end inline asm
	mov.b32 	%r109, 1;
	mov.b32 	%r136, -1;
	// begin inline asm
	{  .reg .u32 r0;  .reg .pred p;  shfl.sync.up.b32 r0|p, %r111, %r109, %r134, %r136;  @p add.u32 r0, r0, %r111;  mov.u32 %r107, r0;}
	// end inline asm
	mov.b32 	%r115, 2;
	// begin inline asm
	{  .reg .u32 r0;  .reg .pred p;  shfl.sync.up.b32 r0|p, %r107, %r115, %r134, %r136;  @p add.u32 r0, r0, %r107;  mov.u32 %r113, r0;}
	// end inline asm
	mov.b32 	%r121, 4;
	// begin inline asm
	{  .reg .u32 r0;  .reg .pred p;  shfl.sync.up.b32 r0|p, %r113, %r121, %r134, %r136;  @p add.u32 r0, r0, %r113;  mov.u32 %r119, r0;}
	// end inline asm
	mov.b32 	%r127, 8;
	// begin inline asm
	{  .reg .u32 r0;  .reg .pred p;  shfl.sync.up.b32 r0|p, %r119, %r127, %r134, %r136;  @p add.u32 r0, r0, %r119;  mov.u32 %r125, r0;}
	// end inline asm
	mov.b32 	%r133, 16;
	// begin inline asm
	{  .reg .u32 r0;  .reg .pred p;  shfl.sync.up.b32 r0|p, %r125, %r133, %r134, %r136;  @p add.u32 r0, r0, %r125;  mov.u32 %r131, r0;}
	// end inline asm
	setp.ne.s32 	%p39, %r106, 31;
	@%p39 bra 	$L__BB6_39;
	st.shared.u32 	[%r16], %r131;
$L__BB6_39:
	sub.s32 	%r233, %r131, %r111;
	setp.gt.u32 	%p40, %r2, 31;
	setp.eq.s32 	%p41, %r13, 7;
	setp.eq.s32 	%p42, %r13, 6;
	setp.eq.s32 	%p43, %r13, 5;
	setp.eq.s32 	%p44, %r13, 4;
	setp.eq.s32 	%p45, %r13, 3;
	setp.eq.s32 	%p46, %r13, 2;
	setp.eq.s32 	%p47, %r13, 1;
	bar.sync 	0;
	ld.shared.v4.u32 	{%r234, %r235, %r236, %r237}, [_ZZN3cub18CUB_300001_SM_10006detail10radix_sort31DeviceRadixSortSingleTileKernelINS1_5radix10policy_hubIddyE10Policy1000ELNS0_9SortOrderE0EddyNS1_21identity_decomposer_tEEEvPKT1_PSA_PKT2_PSE_T3_iiT4_E12temp_storage+33792];
	selp.b32 	%r238, %r234, %r358, %p47;
	add.s32 	%r239, %r235, %r234;
	selp.b32 	%r240, %r239, %r238, %p46;
	add.s32 	%r241, %r239, %r236;
	selp.b32 	%r242, %r241, %r240, %p45;
	add.s32 	%r243, %r241, %r237;
	selp.b32 	%r244, %r243, %r242, %p44;
	ld.shared.v4.u32 	{%r245, %r246, %r247, %r248}, [_ZZN3cub18CUB_300001_SM_10006detail10radix_sort31DeviceRadixSortSingleTileKernelINS1_5radix10policy_hubIddyE10Policy1000ELNS0_9SortOrderE0EddyNS1_21identity_decomposer_tEEEvPKT1_PSA_PKT2_PSE_T3_iiT4_E12temp_storage+33808];
	add.s32 	%r249, %r243, %r245;
	selp.b32 	%r250, %r249, %r244, %p43;
	add.s32 	%r251, %r249, %r246;
	selp.b32 	%r252, %r251, %r250, %p42;
	add.s32 	%r253, %r251, %r247;
	selp.b32 	%r358, %r253, %r252, %p41;
	add.s32 	%r68, %r253, %r248;
	setp.ne.s32 	%p48, %r106, 0;
	selp.b32 	%r254, %r233, 0, %p48;
	add.s32 	%r255, %r358, %r254;
	or.pred  	%p49, %p40, %p48;
	selp.b32 	%r359, %r255, %r233, %p40;
	@%p49 bra 	$L__BB6_41;
	shl.b32 	%r359, %r68, 16;
	st.shared.u32 	[_ZZN3cub18CUB_300001_SM_10006detail10radix_sort31DeviceRadixSortSingleTileKernelINS1_5radix10policy_hubIddyE10Policy1000ELNS0_9SortOrderE0EddyNS1_21identity_decomposer_tEEEvPKT1_PSA_PKT2_PSE_T3_iiT4_E12temp_storage+33832], %r359;
$L__BB6_41:
	setp.eq.s32 	%p50, %r2, 0;
	bar.sync 	0;
	ld.shared.u32 	%r256, [_ZZN3cub18CUB_300001_SM_10006detail10radix_sort31DeviceRadixSortSingleTileKernelINS1_5radix10policy_hubIddyE10Policy1000ELNS0_9SortOrderE0EddyNS1_21identity_decomposer_tEEEvPKT1_PSA_PKT2_PSE_T3_iiT4_E12temp_storage+33832];
	selp.b32 	%r257, 0, %r256, %p50;
	add.s32 	%r258, %r359, %r257;
	add.s32 	%r259, %r32, %r258;
	add.s32 	%r260, %r33, %r258;
	add.s32 	%r261, %r34, %r258;
	add.s32 	%r262, %r35, %r258;
	add.s32 	%r263, %r36, %r258;
	add.s32 	%r264, %r37, %r258;
	add.s32 	%r265, %r38, %r258;
	add.s32 	%r266, %r39, %r258;
	add.s32 	%r267, %r40, %r258;
	add.s32 	%r268, %r41, %r258;
	add.s32 	%r269, %r42, %r258;
	add.s32 	%r270, %r43, %r258;
	add.s32 	%r271, %r44, %r258;
	add.s32 	%r272, %r45, %r258;
	add.s32 	%r273, %r46, %r258;
	add.s32 	%r274, %r47, %r258;
	add.s32 	%r275, %r48, %r258;
	add.s32 	%r276, %r49, %r258;
	add.s32 	%r277, %r50, %r258;
	add.s32 	%r278, %r51, %r258;
	add.s32 	%r279, %r52, %r258;
	add.s32 	%r280, %r53, %r258;
	add.s32 	%r281, %r54, %r258;
	add.s32 	%r282, %r55, %r258;
	add.s32 	%r283, %r56, %r258;
	add.s32 	%r284, %r57, %r258;
	add.s32 	%r285, %r58, %r258;
	add.s32 	%r286, %r59, %r258;
	add.s32 	%r287, %r60, %r258;
	add.s32 	%r288, %r61, %r258;
	add.s32 	%r289, %r62, %r258;
	add.s32 	%r290, %r63, %r258;
	st.shared.u32 	[%r15], %r258;
	st.shared.u32 	[%r15+4], %r259;
	st.shared.u32 	[%r15+8], %r260;
	st.shared.u32 	[%r15+12], %r261;
	st.shared.u32 	[%r15+16], %r262;
	st.shared.u32 	[%r15+20], %r263;
	st.shared.u32 	[%r15+24], %r264;
	st.shared.u32 	[%r15+28], %r265;
	st.shared.u32 	[%r15+32], %r266;
	st.shared.u32 	[%r15+36], %r267;
	st.shared.u32 	[%r15+40], %r268;
	st.shared.u32 	[%r15+44], %r269;
	st.shared.u32 	[%r15+48], %r270;
	st.shared.u32 	[%r15+52], %r271;
	st.shared.u32 	[%r15+56], %r272;
	st.shared.u32 	[%r15+60], %r273;
	st.shared.u32 	[%r15+64], %r274;
	st.shared.u32 	[%r15+68], %r275;
	st.shared.u32 	[%r15+72], %r276;
	st.shared.u32 	[%r15+76], %r277;
	st.shared.u32 	[%r15+80], %r278;
	st.shared.u32 	[%r15+84], %r279;
	st.shared.u32 	[%r15+88], %r280;
	st.shared.u32 	[%r15+92], %r281;
	st.shared.u32 	[%r15+96], %r282;
	st.shared.u32 	[%r15+100], %r283;
	st.shared.u32 	[%r15+104], %r284;
	st.shared.u32 	[%r15+108], %r285;
	st.shared.u32 	[%r15+112], %r286;
	st.shared.u32 	[%r15+116], %r287;
	st.shared.u32 	[%r15+120], %r288;
	st.shared.u32 	[%r15+124], %r289;
	st.shared.u32 	[%r15+128], %r290;
	bar.sync 	0;
	cvt.u32.u16 	%r291, %rs1;
	ld.shared.u16 	%r292, [%r23];
	add.s32 	%r72, %r292, %r291;
	cvt.u32.u16 	%r293, %rs2;
	ld.shared.u16 	%r294, [%r24];
	add.s32 	%r73, %r294, %r293;
	cvt.u32.u16 	%r295, %rs3;
	ld.shared.u16 	%r296, [%r25];
	add.s32 	%r74, %r296, %r295;
	cvt.u32.u16 	%r297, %rs4;
	ld.shared.u16 	%r298, [%r26];
	add.s32 	%r75, %r298, %r297;
	cvt.u32.u16 	%r299, %rs5;
	ld.shared.u16 	%r300, [%r27];
	add.s32 	%r76, %r300, %r299;
	cvt.u32.u16 	%r301, %rs6;
	ld.shared.u16 	%r302, [%r28];
	add.s32 	%r77, %r302, %r301;
	cvt.u32.u16 	%r303, %rs7;
	ld.shared.u16 	%r304, [%r29];
	add.s32 	%r78, %r304, %r303;
	cvt.u32.u16 	%r305, %rs8;
	ld.shared.u16 	%r306, [%r30];
	add.s32 	%r79, %r306, %r305;
	cvt.u32.u16 	%r307, %rs9;
	ld.shared.u16 	%r308, [%r31];
	add.s32 	%r80, %r308, %r307;
	bar.sync 	0;
	setp.lt.s32 	%p51, %r357, %r85;
	@%p51 bra 	$L__BB6_61;
	cvt.u64.u32 	%rd109, %r2;
	shl.b32 	%r309, %r72, 3;
	mov.u32 	%r310, _ZZN3cub18CUB_300001_SM_10006detail10radix_sort31DeviceRadixSortSingleTileKernelINS1_5radix10policy_hubIddyE10Policy1000ELNS0_9SortOrderE0EddyNS1_21identity_decomposer_tEEEvPKT1_PSA_PKT2_PSE_T3_iiT4_E12temp_storage;
	add.s32 	%r311, %r310, %r309;
	st.shared.u64 	[%r311], %rd156;
	shl.b32 	%r312, %r73, 3;
	add.s32 	%r313, %r310, %r312;
	st.shared.u64 	[%r313], %rd155;
	shl.b32 	%r314, %r74, 3;
	add.s32 	%r315, %r310, %r314;
	st.shared.u64 	[%r315], %rd154;
	shl.b32 	%r316, %r75, 3;
	add.s32 	%r317, %r310, %r316;
	st.shared.u64 	[%r317], %rd153;
	shl.b32 	%r318, %r76, 3;
	add.s32 	%r319, %r310, %r318;
	st.shared.u64 	[%r319], %rd152;
	shl.b32 	%r320, %r77, 3;
	add.s32 	%r321, %r310, %r320;
	st.shared.u64 	[%r321], %rd151;
	shl.b32 	%r322, %r78, 3;
	add.s32 	%r323, %r310, %r322;
	st.shared.u64 	[%r323], %rd150;
	shl.b32 	%r324, %r79, 3;
	add.s32 	%r325, %r310, %r324;
	st.shared.u64 	[%r325], %rd149;
	shl.b32 	%r326, %r80, 3;
	add.s32 	%r327, %r310, %r326;
	st.shared.u64 	[%r327], %rd148;
	bar.sync 	0;
	shl.b32 	%r328, %r2, 6;
	sub.s32 	%r81, %r17, %r328;
	ld.shared.u64 	%rd40, [%r81];
	ld.shared.u64 	%rd41, [%r81+2048];
	ld.shared.u64 	%rd42, [%r81+4096];
	ld.shared.u64 	%rd43, [%r81+6144];
	ld.shared.u64 	%rd44, [%r81+8192];
	ld.shared.u64 	%rd45, [%r81+10240];
	ld.shared.u64 	%rd46, [%r81+12288];
	ld.shared.u64 	%rd47, [%r81+14336];
	ld.shared.u64 	%rd48, [%r81+16384];
	bar.sync 	0;
	st.shared.f64 	[%r311], %fd72;
	st.shared.f64 	[%r313], %fd71;
	st.shared.f64 	[%r315], %fd70;
	st.shared.f64 	[%r317], %fd69;
	st.shared.f64 	[%r319], %fd68;
	st.shared.f64 	[%r321], %fd67;
	st.shared.f64 	[%r323], %fd66;
	st.shared.f64 	[%r325], %fd65;
	st.shared.f64 	[%r327], %fd64;
	bar.sync 	0;
	ld.shared.f64 	%fd28, [%r81+2048];
	ld.shared.f64 	%fd29, [%r81+4096];
	ld.shared.f64 	%fd30, [%r81+6144];
	ld.shared.f64 	%fd31, [%r81+8192];
	ld.shared.f64 	%fd32, [%r81+10240];
	ld.shared.f64 	%fd33, [%r81+12288];
	ld.shared.f64 	%fd34, [%r81+14336];
	ld.shared.f64 	%fd35, [%r81+16384];
	setp.gt.u64 	%p52, %rd20, %rd109;
	cvta.to.global.u64 	%rd110, %rd60;
	mul.wide.u32 	%rd111, %r2, 8;
	add.s64 	%rd49, %rd110, %rd111;
	cvta.to.global.u64 	%rd112, %rd62;
	add.s64 	%rd50, %rd112, %rd111;
	@%p52 bra 	$L__BB6_43;
	bra.uni 	$L__BB6_44;
$L__BB6_43:
	ld.shared.f64 	%fd54, [%r81];
	setp.gt.s64 	%p53, %rd40, -1;
	selp.b64 	%rd113, -1, -9223372036854775808, %p53;
	xor.b64  	%rd114, %rd113, %rd40;
	st.global.u64 	[%rd49], %rd114;
	st.global.f64 	[%rd50], %fd54;
$L__BB6_44:
	add.s32 	%r329, %r2, 256;
	cvt.u64.u32 	%rd115, %r329;
	setp.le.u64 	%p54, %rd20, %rd115;
	@%p54 bra 	$L__BB6_46;
	setp.gt.s64 	%p55, %rd41, -1;
	selp.b64 	%rd116, -1, -9223372036854775808, %p55;
	xor.b64  	%rd117, %rd116, %rd41;
	st.global.u64 	[%rd49+2048], %rd117;
	st.global.f64 	[%rd50+2048], %fd28;
$L__BB6_46:
	add.s32 	%r330, %r2, 512;
	cvt.u64.u32 	%rd118, %r330;
	setp.le.u64 	%p56, %rd20, %rd118;
	@%p56 bra 	$L__BB6_48;
	setp.gt.s64 	%p57, %rd42, -1;
	selp.b64 	%rd119, -1, -9223372036854775808, %p57;
	xor.b64  	%rd120, %rd119, %rd42;
	st.global.u64 	[%rd49+4096], %rd120;
	st.global.f64 	[%rd50+4096], %fd29;
$L__BB6_48:
	add.s32 	%r331, %r2, 768;
	cvt.u64.u32 	%rd121, %r331;
	setp.le.u64 	%p58, %rd20, %rd121;
	@%p58 bra 	$L__BB6_50;
	setp.gt.s64 	%p59, %rd43, -1;
	selp.b64 	%rd122, -1, -9223372036854775808, %p59;
	xor.b64  	%rd123, %rd122, %rd43;
	st.global.u64 	[%rd49+6144], %rd123;
	st.global.f64 	[%rd50+6144], %fd30;
$L__BB6_50:
	or.b32  	%r332, %r2, 1024;
	cvt.u64.u32 	%rd124, %r332;
	setp.le.u64 	%p60, %rd20, %rd124;
	@%p60 bra 	$L__BB6_52;
	setp.gt.s64 	%p61, %rd44, -1;
	selp.b64 	%rd125, -1, -9223372036854775808, %p61;
	xor.b64  	%rd126, %rd125, %rd44;
	st.global.u64 	[%rd49+8192], %rd126;
	st.global.f64 	[%rd50+8192], %fd31;
$L__BB6_52:
	add.s32 	%r333, %r2, 1280;
	cvt.u64.u32 	%rd127, %r333;
	setp.le.u64 	%p62, %rd20, %rd127;
	@%p62 bra 	$L__BB6_54;
	setp.gt.s64 	%p63, %rd45, -1;
	selp.b64 	%rd128, -1, -9223372036854775808, %p63;
	xor.b64  	%rd129, %rd128, %rd45;
	st.global.u64 	[%rd49+10240], %rd129;
	st.global.f64 	[%rd50+10240], %fd32;
$L__BB6_54:
	add.s32 	%r334, %r2, 1536;
	cvt.u64.u32 	%rd130, %r334;
	setp.le.u64 	%p64, %rd20, %rd130;
	@%p64 bra 	$L__BB6_56;
	setp.gt.s64 	%p65, %rd46, -1;
	selp.b64 	%rd131, -1, -9223372036854775808, %p65;
	xor.b64  	%rd132, %rd131, %rd46;
	st.global.u64 	[%rd49+12288], %rd132;
	st.global.f64 	[%rd50+12288], %fd33;
$L__BB6_56:
	add.s32 	%r335, %r2, 1792;
	cvt.u64.u32 	%rd133, %r335;
	setp.le.u64 	%p66, %rd20, %rd133;
	@%p66 bra 	$L__BB6_58;
	setp.gt.s64 	%p67, %rd47, -1;
	selp.b64 	%rd134, -1, -9223372036854775808, %p67;
	xor.b64  	%rd135, %rd134, %rd47;
	st.global.u64 	[%rd49+14336], %rd135;
	st.global.f64 	[%rd50+14336], %fd34;
$L__BB6_58:
	or.b32  	%r336, %r2, 2048;
	cvt.u64.u32 	%rd136, %r336;
	setp.le.u64 	%p68, %rd20, %rd136;
	@%p68 bra 	$L__BB6_60;
	setp.gt.s64 	%p69, %rd48, -1;
	selp.b64 	%rd137, -1, -9223372036854775808, %p69;
	xor.b64  	%rd138, %rd137, %rd48;
	st.global.u64 	[%rd49+16384], %rd138;
	st.global.f64 	[%rd50+16384], %fd35;
$L__BB6_60:
	ret;
$L__BB6_61:
	shl.b32 	%r337, %r72, 3;
	mov.u32 	%r338, _ZZN3cub18CUB_300001_SM_10006detail10radix_sort31DeviceRadixSortSingleTileKernelINS1_5radix10policy_hubIddyE10Policy1000ELNS0_9SortOrderE0EddyNS1_21identity_decomposer_tEEEvPKT1_PSA_PKT2_PSE_T3_iiT4_E12temp_storage;
	add.s32 	%r339, %r338, %r337;
	st.shared.u64 	[%r339], %rd156;
	shl.b32 	%r340, %r73, 3;
	add.s32 	%r341, %r338, %r340;
	st.shared.u64 	[%r341], %rd155;
	shl.b32 	%r342, %r74, 3;
	add.s32 	%r343, %r338, %r342;
	st.shared.u64 	[%r343], %rd154;
	shl.b32 	%r344, %r75, 3;
	add.s32 	%r345, %r338, %r344;
	st.shared.u64 	[%r345], %rd153;
	shl.b32 	%r346, %r76, 3;
	add.s32 	%r347, %r338, %r346;
	st.shared.u64 	[%r347], %rd152;
	shl.b32 	%r348, %r77, 3;
	add.s32 	%r349, %r338, %r348;
	st.shared.u64 	[%r349], %rd151;
	shl.b32 	%r350, %r78, 3;
	add.s32 	%r351, %r338, %r350;
	st.shared.u64 	[%r351], %rd150;
	shl.b32 	%r352, %r79, 3;
	add.s32 	%r353, %r338, %r352;
	st.shared.u64 	[%r353], %rd149;
	shl.b32 	%r354, %r80, 3;
	add.s32 	%r355, %r338, %r354;
	st.shared.u64 	[%r355], %rd148;
	bar.sync 	0;
	ld.shared.u64 	%rd156, [%r17];
	ld.shared.u64 	%rd155, [%r17+8];
	ld.shared.u64 	%rd154, [%r17+16];
	ld.shared.u64 	%rd153, [%r17+24];
	ld.shared.u64 	%rd152, [%r17+32];
	ld.shared.u64 	%rd151, [%r17+40];
	ld.shared.u64 	%rd150, [%r17+48];
	ld.shared.u64 	%rd149, [%r17+56];
	ld.shared.u64 	%rd148, [%r17+64];
	bar.sync 	0;
	st.shared.f64 	[%r339], %fd72;
	st.shared.f64 	[%r341], %fd71;
	st.shared.f64 	[%r343], %fd70;
	st.shared.f64 	[%r345], %fd69;
	st.shared.f64 	[%r347], %fd68;
	st.shared.f64 	[%r349], %fd67;
	st.shared.f64 	[%r351], %fd66;
	st.shared.f64 	[%r353], %fd65;
	st.shared.f64 	[%r355], %fd64;
	bar.sync 	0;
	ld.shared.f64 	%fd72, [%r17];
	ld.shared.f64 	%fd71, [%r17+8];
	ld.shared.f64 	%fd70, [%r17+16];
	ld.shared.f64 	%fd69, [%r17+24];
	ld.shared.f64 	%fd68, [%r17+32];
	ld.shared.f64 	%fd67, [%r17+40];
	ld.shared.f64 	%fd66, [%r17+48];
	ld.shared.f64 	%fd65, [%r17+56];
	ld.shared.f64 	%fd64, [%r17+64];
	bar.sync 	0;
	add.s32 	%r357, %r357, 6;
	add.s32 	%r356, %r356, -6;
	bra.uni 	$L__BB6_37;

}
	// .globl	_ZN3cub18CUB_300001_SM_10006detail10radix_sort30DeviceRadixSortHistogramKernelINS1_5radix10policy_hubIddyE10Policy1000ELNS0_9SortOrderE0EdyNS1_21identity_decomposer_tEEEvPT2_PKT1_SA_iiT3_
.visible .entry _ZN3cub18CUB_300001_SM_10006detail10radix_sort30DeviceRadixSortHistogramKernelINS1_5radix10policy_hubIddyE10Policy1000ELNS0_9SortOrderE0EdyNS1_21identity_decomposer_tEEEvPT2_PKT1_SA_iiT3_(
	.param .u64 .ptr .align 1 _ZN3cub18CUB_300001_SM_10006detail10radix_sort30DeviceRadixSortHistogramKernelINS1_5radix10policy_hubIddyE10Policy1000ELNS0_9SortOrderE0EdyNS1_21identity_decomposer_tEEEvPT2_PKT1_SA_iiT3__param_0,
	.param .u64 .ptr .align 1 _ZN3cub18CUB_300001_SM_10006detail10radix_sort30DeviceRadixSortHistogramKernelINS1_5radix10policy_hubIddyE10Policy1000ELNS0_9SortOrderE0EdyNS1_21identity_decomposer_tEEEvPT2_PKT1_SA_iiT3__param_1,
	.param .u64 _ZN3cub18CUB_300001_SM_10006detail10radix_sort30DeviceRadixSortHistogramKernelINS1_5radix10policy_hubIddyE10Policy1000ELNS0_9SortOrderE0EdyNS1_21identity_decomposer_tEEEvPT2_PKT1_SA_iiT3__param_2,
	.param .u32 _ZN3cub18CUB_300001_SM_10006detail10radix_sort30DeviceRadixSortHistogramKernelINS1_5radix10policy_hubIddyE10Policy1000ELNS0_9SortOrderE0EdyNS1_21identity_decomposer_tEEEvPT2_PKT1_SA_iiT3__param_3,
	.param .u32 _ZN3cub18CUB_300001_SM_10006detail10radix_sort30DeviceRadixSortHistogramKernelINS1_5radix10policy_hubIddyE10Policy1000ELNS0_9SortOrderE0EdyNS1_21identity_decomposer_tEEEvPT2_PKT1_SA_iiT3__param_4,
	.param .align 1 .b8 _ZN3cub18CUB_300001_SM_10006detail10radix_sort30DeviceRadixSortHistogramKernelINS1_5radix10policy_hubIddyE10Policy1000ELNS0_9SortOrderE0EdyNS1_21identity_decomposer_tEEEvPT2_PKT1_SA_iiT3__param_5[1]
)
.maxntid 128
{
	.reg .pred 	%p<123>;
	.reg .b32 	%r<362>;
	.reg .b64 	%rd<311>;
	// demoted variable
	.shared .align 4 .b8 _ZZN3cub18CUB_300001_SM_10006detail10radix_sort30DeviceRadixSortHistogramKernelINS1_5radix10policy_hubIddyE10Policy1000ELNS0_9SortOrderE0EdyNS1_21identity_decomposer_tEEEvPT2_PKT1_SA_iiT3_E12temp_storage[8192];
	ld.param.u64 	%rd97, [_ZN3cub18CUB_300001_SM_10006detail10radix_sort30DeviceRadixSortHistogramKernelINS1_5radix10policy_hubIddyE10Policy1000ELNS0_9SortOrderE0EdyNS1_21identity_decomposer_tEEEvPT2_PKT1_SA_iiT3__param_0];
	ld.param.u64 	%rd98, [_ZN3cub18CUB_300001_SM_10006detail10radix_sort30DeviceRadixSortHistogramKernelINS1_5radix10policy_hubIddyE10Policy1000ELNS0_9SortOrderE0EdyNS1_21identity_decomposer_tEEEvPT2_PKT1_SA_iiT3__param_1];
	ld.param.u64 	%rd96, [_ZN3cub18CUB_300001_SM_10006detail10radix_sort30DeviceRadixSortHistogramKernelINS1_5radix10policy_hubIddyE10Policy1000ELNS0_9SortOrderE0EdyNS1_21identity_decomposer_tEEEvPT2_PKT1_SA_iiT3__param_2];
	ld.param.u32 	%r93, [_ZN3cub18CUB_300001_SM_10006detail10radix_sort30DeviceRadixSortHistogramKernelINS1_5radix10policy_hubIddyE10Policy1000ELNS0_9SortOrderE0EdyNS1_21identity_decomposer_tEEEvPT2_PKT1_SA_iiT3__param_3];
	ld.param.u32 	%r94, [_ZN3cub18CUB_300001_SM_10006detail10radix_sort30DeviceRadixSortHistogramKernelINS1_5radix10policy_hubIddyE10Policy1000ELNS0_9SortOrderE0EdyNS1_21identity_decomposer_tEEEvPT2_PKT1_SA_iiT3__param_4];
	cvta.to.global.u64 	%rd1, %rd98;
	cvta.to.global.u64 	%rd2, %rd97;
	setp.eq.s64 	%p2, %rd96, 0;
	@%p2 bra 	$L__BB7_153;
	sub.s32 	%r95, %r94, %r93;
	add.s32 	%r96, %r95, 7;
	shr.s32 	%r97, %r96, 31;
	shr.u32 	%r98, %r97, 29;
	add.s32 	%r99, %r96, %r98;
	shr.s32 	%r100, %r99, 3;
	mov.u32 	%r101, %tid.x;
	setp.gt.u32 	%p3, %r101, 255;
	setp.lt.s32 	%p4, %r96, 8;
	mov.u32 	%r102, %ctaid.x;
	shl.b32 	%r103, %r102, 11;
	cvt.u64.u32 	%rd3, %r103;
	mov.u32 	%r104, %nctaid.x;
	shl.b32 	%r105, %r104, 11;
	cvt.u64.u32 	%rd4, %r105;
	add.s32 	%r1, %r100, -1;
	and.b32  	%r2, %r100, 15;
	and.b32  	%r3, %r100, 7;
	add.s32 	%r4, %r3, -1;
	and.b32  	%r5, %r100, 3;
	or.pred  	%p1, %p3, %p4;
	shl.b32 	%r106, %r101, 2;
	mov.u32 	%r107, _ZZN3cub18CUB_300001_SM_10006detail10radix_sort30DeviceRadixSortHistogramKernelINS1_5radix10policy_hubIddyE10Policy1000ELNS0_9SortOrderE0EdyNS1_21identity_decomposer_tEEEvPT2_PKT1_SA_iiT3_E12temp_storage;
	add.s32 	%r6, %r107, %r106;
	and.b32  	%r7, %r100, 268435440;
	cvt.u64.u32 	%rd5, %r101;
	add.s32 	%r8, %r101, 128;
	add.s32 	%r9, %r101, 256;
	add.s32 	%r10, %r101, 512;
	add.s32 	%r11, %r101, 640;
	add.s32 	%r12, %r101, 768;
	add.s32 	%r13, %r101, 1920;
	and.b32  	%r14, %r100, 268435448;
	and.b32  	%r15, %r100, 1;
	neg.s32 	%r16, %r7;
	add.s32 	%r17, %r6, 8192;
	add.s64 	%rd100, %rd96, -1;
	shr.u64 	%rd101, %rd100, 30;
	add.s64 	%rd102, %rd101, 1;
	min.u64 	%rd6, %rd102, %rd96;
	mov.b64 	%rd278, 0;
$L__BB7_2:
	@%p1 bra 	$L__BB7_30;
	setp.lt.u32 	%p5, %r1, 15;
	mov.b32 	%r346, 0;
	@%p5 bra 	$L__BB7_6;
	mov.u32 	%r343, %r17;
	mov.u32 	%r344, %r16;
$L__BB7_5:
	.pragma "nounroll";
	mov.b32 	%r109, 0;
	st.shared.u32 	[%r343+-8192], %r109;
	st.shared.u32 	[%r343+-7168], %r109;
	st.shared.u32 	[%r343+-6144], %r109;
	st.shared.u32 	[%r343+-5120], %r109;
	st.shared.u32 	[%r343+-4096], %r109;
	st.shared.u32 	[%r343+-3072], %r109;
	st.shared.u32 	[%r343+-2048], %r109;
	st.shared.u32 	[%r343+-1024], %r109;
	st.shared.u32 	[%r343], %r109;
	st.shared.u32 	[%r343+1024], %r109;
	st.shared.u32 	[%r343+2048], %r109;
	st.shared.u32 	[%r343+3072], %r109;
	st.shared.u32 	[%r343+4096], %r109;
	st.shared.u32 	[%r343+5120], %r109;
	st.shared.u32 	[%r343+6144], %r109;
	st.shared.u32 	[%r343+7168], %r109;
	add.s32 	%r344, %r344, 16;
	add.s32 	%r343, %r343, 16384;
	setp.ne.s32 	%p6, %r344, 0;
	mov.u32 	%r346, %r7;
	@%p6 bra 	$L__BB7_5;
$L__BB7_6:
	add.s32 	%r23, %r2, -1;
	setp.eq.s32 	%p7, %r2, 0;
	@%p7 bra 	$L__BB7_16;
	setp.lt.u32 	%p8, %r23, 7;
	@%p8 bra 	$L__BB7_9;
	shl.b32 	%r110, %r346, 10;
	add.s32 	%r111, %r6, %r110;
	mov.b32 	%r112, 0;
	st.shared.u32 	[%r111], %r112;
	st.shared.u32 	[%r111+1024], %r112;
	st.shared.u32 	[%r111+2048], %r112;
	st.shared.u32 	[%r111+3072], %r112;
	st.shared.u32 	[%r111+4096], %r112;
	st.shared.u32 	[%r111+5120], %r112;
	st.shared.u32 	[%r111+6144], %r112;
	st.shared.u32 	[%r111+7168], %r112;
	add.s32 	%r346, %r346, 8;
$L__BB7_9:
	setp.eq.s32 	%p9, %r3, 0;
	@%p9 bra 	$L__BB7_16;
	setp.lt.u32 	%p10, %r4, 3;
	@%p10 bra 	$L__BB7_12;
	shl.b32 	%r113, %r346, 10;
	add.s32 	%r114, %r6, %r113;
	mov.b32 	%r115, 0;
	st.shared.u32 	[%r114], %r115;
	st.shared.u32 	[%r114+1024], %r115;
	st.shared.u32 	[%r114+2048], %r115;
	st.shared.u32 	[%r114+3072], %r115;
	add.s32 	%r346, %r346, 4;
$L__BB7_12:
	setp.eq.s32 	%p11, %r5, 0;
	@%p11 bra 	$L__BB7_16;
	setp.eq.s32 	%p12, %r5, 1;
	shl.b32 	%r116, %r346, 10;
	add.s32 	%r28, %r6, %r116;
	mov.b32 	%r117, 0;
	st.shared.u32 	[%r28], %r117;
	@%p12 bra 	$L__BB7_16;
	setp.eq.s32 	%p13, %r5, 2;
	mov.b32 	%r118, 0;
	st.shared.u32 	[%r28+1024], %r118;
	@%p13 bra 	$L__BB7_16;
	mov.b32 	%r119, 0;
	st.shared.u32 	[%r28+2048], %r119;
$L__BB7_16:
	cvt.u32.u64 	%r120, %rd5;
	setp.gt.u32 	%p14, %r120, 127;
	@%p14 bra 	$L__BB7_30;
	setp.lt.u32 	%p15, %r1, 15;
	mov.b32 	%r350, 0;
	@%p15 bra 	$L__BB7_20;
	mov.b32 	%r348, 0;
$L__BB7_19:
	.pragma "nounroll";
	shl.b32 	%r123, %r348, 10;
	add.s32 	%r124, %r6, %r123;
	mov.b32 	%r125, 0;
	st.shared.u32 	[%r124+512], %r125;
	st.shared.u32 	[%r124+1536], %r125;
	st.shared.u32 	[%r124+2560], %r125;
	st.shared.u32 	[%r124+3584], %r125;
	st.shared.u32 	[%r124+4608], %r125;
	st.shared.u32 	[%r124+5632], %r125;
	st.shared.u32 	[%r124+6656], %r125;
	st.shared.u32 	[%r124+7680], %r125;
	st.shared.u32 	[%r124+8704], %r125;
	st.shared.u32 	[%r124+9728], %r125;
	st.shared.u32 	[%r124+10752], %r125;
	st.shared.u32 	[%r124+11776], %r125;
	st.shared.u32 	[%r124+12800], %r125;
	st.shared.u32 	[%r124+13824], %r125;
	st.shared.u32 	[%r124+14848], %r125;
	st.shared.u32 	[%r124+15872], %r125;
	add.s32 	%r348, %r348, 16;
	setp.ne.s32 	%p16, %r348, %r7;
	mov.u32 	%r350, %r7;
	@%p16 bra 	$L__BB7_19;
$L__BB7_20:
	setp.eq.s32 	%p17, %r2, 0;
	@%p17 bra 	$L__BB7_30;
	setp.lt.u32 	%p18, %r23, 7;
	@%p18 bra 	$L__BB7_23;
	shl.b32 	%r126, %r350, 10;
	add.s32 	%r127, %r6, %r126;
	mov.b32 	%r128, 0;
	st.shared.u32 	[%r127+512], %r128;
	st.shared.u32 	[%r127+1536], %r128;
	st.shared.u32 	[%r127+2560], %r128;
	st.shared.u32 	[%r127+3584], %r128;
	st.shared.u32 	[%r127+4608], %r128;
	st.shared.u32 	[%r127+5632], %r128;
	st.shared.u32 	[%r127+6656], %r128;
	st.shared.u32 	[%r127+7680], %r128;
	add.s32 	%r350, %r350, 8;
$L__BB7_23:
	setp.eq.s32 	%p19, %r3, 0;
	@%p19 bra 	$L__BB7_30;
	setp.lt.u32 	%p20, %r4, 3;
	@%p20 bra 	$L__BB7_26;
	shl.b32 	%r129, %r350, 10;
	add.s32 	%r130, %r6, %r129;
	mov.b32 	%r131, 0;
	st.shared.u32 	[%r130+512], %r131;
	st.shared.u32 	[%r130+1536], %r131;
	st.shared.u32 	[%r130+2560], %r131;
	st.shared.u32 	[%r130+3584], %r131;
	add.s32 	%r350, %r350, 4;
$L__BB7_26:
	setp.eq.s32 	%p21, %r5, 0;
	@%p21 bra 	$L__BB7_30;
	setp.eq.s32 	%p22, %r5, 1;
	shl.b32 	%r132, %r350, 10;
	add.s32 	%r36, %r6, %r132;
	mov.b32 	%r133, 0;
	st.shared.u32 	[%r36+512], %r133;
	@%p22 bra 	$L__BB7_30;
	setp.eq.s32 	%p23, %r5, 2;
	mov.b32 	%r134, 0;
	st.shared.u32 	[%r36+1536], %r134;
	@%p23 bra 	$L__BB7_30;
	mov.b32 	%r135, 0;
	st.shared.u32 	[%r36+2560], %r135;
$L__BB7_30:
	bar.sync 	0;
	bar.sync 	0;
	shl.b64 	%rd8, %rd278, 30;
	sub.s64 	%rd103, %rd96, %rd8;
	min.u64 	%rd9, %rd103, 1073741824;
	setp.le.u64 	%p24, %rd9, %rd3;
	@%p24 bra 	$L__BB7_70;
	mov.u64 	%rd279, %rd3;
$L__BB7_32:
	add.s64 	%rd11, %rd279, %rd8;
	sub.s64 	%rd12, %rd96, %rd11;
	setp.lt.u64 	%p25, %rd12, 2048;
	@%p25 bra 	$L__BB7_34;
	add.s64 	%rd122, %rd11, %rd5;
	shl.b64 	%rd123, %rd122, 3;
	add.s64 	%rd124, %rd1, %rd123;
	ld.global.u64 	%rd310, [%rd124];
	ld.global.u64 	%rd309, [%rd124+1024];
	ld.global.u64 	%rd308, [%rd124+2048];
	ld.global.u64 	%rd307, [%rd124+3072];
	ld.global.u64 	%rd306, [%rd124+4096];
	ld.global.u64 	%rd305, [%rd124+5120];
	ld.global.u64 	%rd304, [%rd124+6144];
	ld.global.u64 	%rd303, [%rd124+7168];
	ld.global.u64 	%rd302, [%rd124+8192];
	ld.global.u64 	%rd301, [%rd124+9216];
	ld.global.u64 	%rd300, [%rd124+10240];
	ld.global.u64 	%rd299, [%rd124+11264];
	ld.global.u64 	%rd298, [%rd124+12288];
	ld.global.u64 	%rd297, [%rd124+13312];
	ld.global.u64 	%rd296, [%rd124+14336];
	ld.global.u64 	%rd295, [%rd124+15360];
	bra.uni 	$L__BB7_66;
$L__BB7_34:
	cvt.u32.u64 	%r136, %rd5;
	cvt.u32.u64 	%r37, %rd12;
	setp.ge.s32 	%p26, %r136, %r37;
	add.s64 	%rd105, %rd11, %rd5;
	shl.b64 	%rd106, %rd105, 3;
	add.s64 	%rd29, %rd1, %rd106;
	mov.b64 	%rd310, 9223372036854775807;
	@%p26 bra 	$L__BB7_36;
	ld.global.u64 	%rd310, [%rd29];
$L__BB7_36:
	setp.ge.s32 	%p27, %r8, %r37;
	mov.b64 	%rd309, 9223372036854775807;
	@%p27 bra 	$L__BB7_38;
	ld.global.u64 	%rd309, [%rd29+1024];
$L__BB7_38:
	setp.ge.s32 	%p28, %r9, %r37;
	mov.b64 	%rd308, 9223372036854775807;
	@%p28 bra 	$L__BB7_40;
	ld.global.u64 	%rd308, [%rd29+2048];
$L__BB7_40:
	mov.u32 	%r137, %tid.x;
	add.s32 	%r138, %r137, 384;
	setp.ge.s32 	%p29, %r138, %r37;
	mov.b64 	%rd307, 9223372036854775807;
	@%p29 bra 	$L__BB7_42;
	ld.global.u64 	%rd307, [%rd29+3072];
$L__BB7_42:
	setp.ge.s32 	%p30, %r10, %r37;
	mov.b64 	%rd306, 9223372036854775807;
	@%p30 bra 	$L__BB7_44;
	ld.global.u64 	%rd306, [%rd29+4096];
$L__BB7_44:
	setp.ge.s32 	%p31, %r11, %r37;
	mov.b64 	%rd305, 9223372036854775807;
	@%p31 bra 	$L__BB7_46;
	ld.global.u64 	%rd305, [%rd29+5120];
$L__BB7_46:
	setp.ge.s32 	%p32, %r12, %r37;
	mov.b64 	%rd304, 9223372036854775807;
	@%p32 bra 	$L__BB7_48;
	ld.global.u64 	%rd304, [%rd29+6144];
$L__BB7_48:
	add.s32 	%r140, %r137, 896;
	setp.ge.s32 	%p33, %r140, %r37;
	mov.b64 	%rd303, 9223372036854775807;
	@%p33 bra 	$L__BB7_50;
	ld.global.u64 	%rd303, [%rd29+7168];
$L__BB7_50:
	or.b32  	%r142, %r137, 1024;
	setp.ge.s32 	%p34, %r142, %r37;
	mov.b64 	%rd302, 9223372036854775807;
	@%p34 bra 	$L__BB7_52;
	ld.global.u64 	%rd302, [%rd29+8192];
$L__BB7_52:
	add.s32 	%r144, %r137, 1152;
	setp.ge.s32 	%p35, %r144, %r37;
	mov.b64 	%rd301, 9223372036854775807;
	@%p35 bra 	$L__BB7_54;
	ld.global.u64 	%rd301, [%rd29+9216];
$L__BB7_54:
	add.s32 	%r146, %r137, 1280;
	setp.ge.s32 	%p36, %r146, %r37;
	mov.b64 	%rd300, 9223372036854775807;
	@%p36 bra 	$L__BB7_56;
	ld.global.u64 	%rd300, [%rd29+10240];
$L__BB7_56:
	add.s32 	%r148, %r137, 1408;
	setp.ge.s32 	%p37, %r148, %r37;
	mov.b64 	%rd299, 9223372036854775807;
	@%p37 bra 	$L__BB7_58;
	ld.global.u64 	%rd299, [%rd29+11264];
$L__BB7_58:
	add.s32 	%r150, %r137, 1536;
	setp.ge.s32 	%p38, %r150, %r37;
	mov.b64 	%rd298, 9223372036854775807;
	@%p38 bra 	$L__BB7_60;
	ld.global.u64 	%rd298, [%rd29+12288];
$L__BB7_60:
	add.s32 	%r152, %r137, 1664;
	setp.ge.s32 	%p39, %r152, %r37;
	mov.b64 	%rd297, 9223372036854775807;
	@%p39 bra 	$L__BB7_62;
	ld.global.u64 	%rd297, [%rd29+13312];
$L__BB7_62:
	add.s32 	%r154, %r137, 1792;
	setp.ge.s32 	%p40, %r154, %r37;
	mov.b64 	%rd296, 9223372036854775807;
	@%p40 bra 	$L__BB7_64;
	ld.global.u64 	%rd296, [%rd29+14336];
$L__BB7_64:
	setp.ge.s32 	%p41, %r13, %r37;
	mov.b64 	%rd295, 9223372036854775807;
	@%p41 bra 	$L__BB7_66;
	ld.global.u64 	%rd295, [%rd29+15360];
$L__BB7_66:
	setp.le.s32 	%p42, %r94, %r93;
	@%p42 bra 	$L__BB7_69;
	setp.gt.s64 	%p43, %rd310, -1;
	selp.b64 	%rd125, -9223372036854775808, -1, %p43;
	xor.b64  	%rd126, %rd125, %rd310;
	setp.gt.s64 	%p44, %rd309, -1;
	selp.b64 	%rd127, -9223372036854775808, -1, %p44;
	xor.b64  	%rd128, %rd127, %rd309;
	setp.gt.s64 	%p45, %rd308, -1;
	selp.b64 	%rd129, -9223372036854775808, -1, %p45;
	xor.b64  	%rd130, %rd129, %rd308;
	setp.gt.s64 	%p46, %rd307, -1;
	selp.b64 	%rd131, -9223372036854775808, -1, %p46;
	xor.b64  	%rd132, %rd131, %rd307;
	setp.gt.s64 	%p47, %rd306, -1;
	selp.b64 	%rd133, -9223372036854775808, -1, %p47;
	xor.b64  	%rd134, %rd133, %rd306;
	setp.gt.s64 	%p48, %rd305, -1;
	selp.b64 	%rd135, -9223372036854775808, -1, %p48;
	xor.b64  	%rd136, %rd135, %rd305;
	setp.gt.s64 	%p49, %rd304, -1;
	selp.b64 	%rd137, -9223372036854775808, -1, %p49;
	xor.b64  	%rd138, %rd137, %rd304;
	setp.gt.s64 	%p50, %rd303, -1;
	selp.b64 	%rd139, -9223372036854775808, -1, %p50;
	xor.b64  	%rd140, %rd139, %rd303;
	setp.gt.s64 	%p51, %rd302, -1;
	selp.b64 	%rd141, -9223372036854775808, -1, %p51;
	xor.b64  	%rd142, %rd141, %rd302;
	setp.gt.s64 	%p52, %rd301, -1;
	selp.b64 	%rd143, -9223372036854775808, -1, %p52;
	xor.b64  	%rd144, %rd143, %rd301;
	setp.gt.s64 	%p53, %rd300, -1;
	selp.b64 	%rd145, -9223372036854775808, -1, %p53;
	xor.b64  	%rd146, %rd145, %rd300;
	setp.gt.s64 	%p54, %rd299, -1;
	selp.b64 	%rd147, -9223372036854775808, -1, %p54;
	xor.b64  	%rd148, %rd147, %rd299;
	setp.gt.s64 	%p55, %rd298, -1;
	selp.b64 	%rd149, -9223372036854775808, -1, %p55;
	xor.b64  	%rd150, %rd149, %rd298;
	setp.gt.s64 	%p56, %rd297, -1;
	selp.b64 	%rd151, -9223372036854775808, -1, %p56;
	xor.b64  	%rd152, %rd151, %rd297;
	setp.gt.s64 	%p57, %rd296, -1;
	selp.b64 	%rd153, -9223372036854775808, -1, %p57;
	xor.b64  	%rd154, %rd153, %rd296;
	setp.gt.s64 	%p58, %rd295, -1;
	selp.b64 	%rd155, -9223372036854775808, -1, %p58;
	xor.b64  	%rd156, %rd155, %rd295;
	setp.eq.s64 	%p59, %rd126, 9223372036854775807;
	selp.b64 	%rd77, -9223372036854775808, %rd126, %p59;
	setp.eq.s64 	%p60, %rd128, 9223372036854775807;
	selp.b64 	%rd78, -9223372036854775808, %rd128, %p60;
	setp.eq.s64 	%p61, %rd130, 9223372036854775807;
	selp.b64 	%rd79, -9223372036854775808, %rd130, %p61;
	setp.eq.s64 	%p62, %rd132, 9223372036854775807;
	selp.b64 	%rd80, -9223372036854775808, %rd132, %p62;
	setp.eq.s64 	%p63, %rd134, 9223372036854775807;
	selp.b64 	%rd81, -9223372036854775808, %rd134, %p63;
	setp.eq.s64 	%p64, %rd136, 9223372036854775807;
	selp.b64 	%rd82, -9223372036854775808, %rd136, %p64;
	setp.eq.s64 	%p65, %rd138, 9223372036854775807;
	selp.b64 	%rd83, -9223372036854775808, %rd138, %p65;
	setp.eq.s64 	%p66, %rd140, 9223372036854775807;
	selp.b64 	%rd84, -9223372036854775808, %rd140, %p66;
	setp.eq.s64 	%p67, %rd142, 9223372036854775807;
	selp.b64 	%rd85, -9223372036854775808, %rd142, %p67;
	setp.eq.s64 	%p68, %rd144, 9223372036854775807;
	selp.b64 	%rd86, -9223372036854775808, %rd144, %p68;
	setp.eq.s64 	%p69, %rd146, 9223372036854775807;
	selp.b64 	%rd87, -9223372036854775808, %rd146, %p69;
	setp.eq.s64 	%p70, %rd148, 9223372036854775807;
	selp.b64 	%rd88, -9223372036854775808, %rd148, %p70;
	setp.eq.s64 	%p71, %rd150, 9223372036854775807;
	selp.b64 	%rd89, -9223372036854775808, %rd150, %p71;
	setp.eq.s64 	%p72, %rd152, 9223372036854775807;
	selp.b64 	%rd90, -9223372036854775808, %rd152, %p72;
	setp.eq.s64 	%p73, %rd154, 9223372036854775807;
	selp.b64 	%rd91, -9223372036854775808, %rd154, %p73;
	setp.eq.s64 	%p74, %rd156, 9223372036854775807;
	selp.b64 	%rd92, -9223372036854775808, %rd156, %p74;
	mov.b32 	%r352, 0;
	mov.u32 	%r353, %r93;
$L__BB7_68:
	sub.s32 	%r156, %r94, %r353;
	shl.b32 	%r157, %r352, 10;
	mov.u32 	%r158, _ZZN3cub18CUB_300001_SM_10006detail10radix_sort30DeviceRadixSortHistogramKernelINS1_5radix10policy_hubIddyE10Policy1000ELNS0_9SortOrderE0EdyNS1_21identity_decomposer_tEEEvPT2_PKT1_SA_iiT3_E12temp_storage;
	add.s32 	%r159, %r158, %r157;
	min.s32 	%r160, %r156, 8;
	mov.b32 	%r161, -1;
	shl.b32 	%r162, %r161, %r160;
	not.b32 	%r163, %r162;
	shr.u64 	%rd157, %rd77, %r353;
	cvt.u32.u64 	%r164, %rd157;
	and.b32  	%r165, %r164, %r163;
	shl.b32 	%r166, %r165, 2;
	add.s32 	%r167, %r159, %r166;
	atom.shared.add.u32 	%r168, [%r167], 1;
	shr.u64 	%rd158, %rd78, %r353;
	cvt.u32.u64 	%r169, %rd158;
	and.b32  	%r170, %r169, %r163;
	shl.b32 	%r171, %r170, 2;
	add.s32 	%r172, %r159, %r171;
	atom.shared.add.u32 	%r173, [%r172], 1;
	shr.u64 	%rd159, %rd79, %r353;
	cvt.u32.u64 	%r174, %rd159;
	and.b32  	%r175, %r174, %r163;
	shl.b32 	%r176, %r175, 2;
	add.s32 	%r177, %r159, %r176;
	atom.shared.add.u32 	%r178, [%r177], 1;
	shr.u64 	%rd160, %rd80, %r353;
	cvt.u32.u64 	%r179, %rd160;
	and.b32  	%r180, %r179, %r163;
	shl.b32 	%r181, %r180, 2;
	add.s32 	%r182, %r159, %r181;
	atom.shared.add.u32 	%r183, [%r182], 1;
	shr.u64 	%rd161, %rd81, %r353;
	cvt.u32.u64 	%r184, %rd161;
	and.b32  	%r185, %r184, %r163;
	shl.b32 	%r186, %r185, 2;
	add.s32 	%r187, %r159, %r186;
	atom.shared.add.u32 	%r188, [%r187], 1;
	shr.u64 	%rd162, %rd82, %r353;
	cvt.u32.u64 	%r189, %rd162;
	and.b32  	%r190, %r189, %r163;
	shl.b32 	%r191, %r190, 2;
	add.s32 	%r192, %r159, %r191;
	atom.shared.add.u32 	%r193, [%r192], 1;
	shr.u64 	%rd163, %rd83, %r353;
	cvt.u32.u64 	%r194, %rd163;
	and.b32  	%r195, %r194, %r163;
	shl.b32 	%r196, %r195, 2;
	add.s32 	%r197, %r159, %r196;
	atom.shared.add.u32 	%r198, [%r197], 1;
	shr.u64 	%rd164, %rd84, %r353;
	cvt.u32.u64 	%r199, %rd164;
	and.b32  	%r200, %r199, %r163;
	shl.b32 	%r201, %r200, 2;
	add.s32 	%r202, %r159, %r201;
	atom.shared.add.u32 	%r203, [%r202], 1;
	shr.u64 	%rd165, %rd85, %r353;
	cvt.u32.u64 	%r204, %rd165;
	and.b32  	%r205, %r204, %r163;
	shl.b32 	%r206, %r205, 2;
	add.s32 	%r207, %r159, %r206;
	atom.shared.add.u32 	%r208, [%r207], 1;
	shr.u64 	%rd166, %rd86, %r353;
	cvt.u32.u64 	%r209, %rd166;
	and.b32  	%r210, %r209, %r163;
	shl.b32 	%r211, %r210, 2;
	add.s32 	%r212, %r159, %r211;
	atom.shared.add.u32 	%r213, [%r212], 1;
	shr.u64 	%rd167, %rd87, %r353;
	cvt.u32.u64 	%r214, %rd167;
	and.b32  	%r215, %r214, %r163;
	shl.b32 	%r216, %r215, 2;
	add.s32 	%r217, %r159, %r216;
	atom.shared.add.u32 	%r218, [%r217], 1;
	shr.u64 	%rd168, %rd88, %r353;
	cvt.u32.u64 	%r219, %rd168;
	and.b32  	%r220, %r219, %r163;
	shl.b32 	%r221, %r220, 2;
	add.s32 	%r222, %r159, %r221;
	atom.shared.add.u32 	%r223, [%r222], 1;
	shr.u64 	%rd169, %rd89, %r353;
	cvt.u32.u64 	%r224, %rd169;
	and.b32  	%r225, %r224, %r163;
	shl.b32 	%r226, %r225, 2;
	add.s32 	%r227, %r159, %r226;
	atom.shared.add.u32 	%r228, [%r227], 1;
	shr.u64 	%rd170, %rd90, %r353;
	cvt.u32.u64 	%r229, %rd170;
	and.b32  	%r230, %r229, %r163;
	shl.b32 	%r231, %r230, 2;
	add.s32 	%r232, %r159, %r231;
	atom.shared.add.u32 	%r233, [%r232], 1;
	shr.u64 	%rd171, %rd91, %r353;
	cvt.u32.u64 	%r234, %rd171;
	and.b32  	%r235, %r234, %r163;
	shl.b32 	%r236, %r235, 2;
	add.s32 	%r237, %r159, %r236;
	atom.shared.add.u32 	%r238, [%r237], 1;
	shr.u64 	%rd172, %rd92, %r353;
	cvt.u32.u64 	%r239, %rd172;
	and.b32  	%r240, %r239, %r163;
	shl.b32 	%r241, %r240, 2;
	add.s32 	%r242, %r159, %r241;
	atom.shared.add.u32 	%r243, [%r242], 1;
	add.s32 	%r353, %r353, 8;
	add.s32 	%r352, %r352, 1;
	setp.lt.s32 	%p75, %r353, %r94;
	@%p75 bra 	$L__BB7_68;
$L__BB7_69:
	add.s64 	%rd279, %rd279, %rd4;
	setp.lt.u64 	%p76, %rd279, %rd9;
	@%p76 bra 	$L__BB7_32;
$L__BB7_70:
	bar.sync 	0;
	@%p1 bra 	$L__BB7_152;
	setp.lt.u32 	%p77, %r1, 7;
	mov.b32 	%r356, 0;
	@%p77 bra 	$L__BB7_90;
	mov.b32 	%r354, 0;
$L__BB7_73:
	.pragma "nounroll";
	shl.b32 	%r246, %r354, 10;
	add.s32 	%r43, %r6, %r246;
	ld.shared.u32 	%r44, [%r43];
	setp.eq.s32 	%p78, %r44, 0;
	@%p78 bra 	$L__BB7_75;
	cvt.u32.u64 	%r247, %rd5;
	shl.b32 	%r248, %r354, 8;
	add.s32 	%r249, %r248, %r247;
	mul.wide.u32 	%rd173, %r249, 8;
	add.s64 	%rd174, %rd2, %rd173;
	cvt.u64.u32 	%rd175, %r44;
	atom.global.add.u64 	%rd176, [%rd174], %rd175;
$L__BB7_75:
	ld.shared.u32 	%r45, [%r43+1024];
	setp.eq.s32 	%p79, %r45, 0;
	@%p79 bra 	$L__BB7_77;
	cvt.u32.u64 	%r250, %rd5;
	shl.b32 	%r251, %r354, 8;
	add.s32 	%r252, %r251, %r250;
	add.s32 	%r253, %r252, 256;
	mul.wide.u32 	%rd177, %r253, 8;
	add.s64 	%rd178, %rd2, %rd177;
	cvt.u64.u32 	%rd179, %r45;
	atom.global.add.u64 	%rd180, [%rd178], %rd179;
$L__BB7_77:
	ld.shared.u32 	%r46, [%r43+2048];
	setp.eq.s32 	%p80, %r46, 0;
	@%p80 bra 	$L__BB7_79;
	cvt.u32.u64 	%r254, %rd5;
	shl.b32 	%r255, %r354, 8;
	add.s32 	%r256, %r255, %r254;
	add.s32 	%r257, %r256, 512;
	mul.wide.u32 	%rd181, %r257, 8;
	add.s64 	%rd182, %rd2, %rd181;
	cvt.u64.u32 	%rd183, %r46;
	atom.global.add.u64 	%rd184, [%rd182], %rd183;
$L__BB7_79:
	ld.shared.u32 	%r47, [%r43+3072];
	setp.eq.s32 	%p81, %r47, 0;
	@%p81 bra 	$L__BB7_81;
	cvt.u32.u64 	%r258, %rd5;
	shl.b32 	%r259, %r354, 8;
	add.s32 	%r260, %r259, %r258;
	add.s32 	%r261, %r260, 768;
	mul.wide.u32 	%rd185, %r261, 8;
	add.s64 	%rd186, %rd2, %rd185;
	cvt.u64.u32 	%rd187, %r47;
	atom.global.add.u64 	%rd188, [%rd186], %rd187;
$L__BB7_81:
	ld.shared.u32 	%r48, [%r43+4096];
	setp.eq.s32 	%p82, %r48, 0;
	@%p82 bra 	$L__BB7_83;
	cvt.u32.u64 	%r262, %rd5;
	shl.b32 	%r263, %r354, 8;
	add.s32 	%r264, %r263, %r262;
	add.s32 	%r265, %r264, 1024;
	mul.wide.u32 	%rd189, %r265, 8;
	add.s64 	%rd190, %rd2, %rd189;
	cvt.u64.u32 	%rd191, %r48;
	atom.global.add.u64 	%rd192, [%rd190], %rd191;
$L__BB7_83:
	ld.shared.u32 	%r49, [%r43+5120];
	setp.eq.s32 	%p83, %r49, 0;
	@%p83 bra 	$L__BB7_85;
	cvt.u32.u64 	%r266, %rd5;
	shl.b32 	%r267, %r354, 8;
	add.s32 	%r268, %r267, %r266;
	add.s32 	%r269, %r268, 1280;
	mul.wide.u32 	%rd193, %r269, 8;
	add.s64 	%rd194, %rd2, %rd193;
	cvt.u64.u32 	%rd195, %r49;
	atom.global.add.u64 	%rd196, [%rd194], %rd195;
$L__BB7_85:
	ld.shared.u32 	%r50, [%r43+6144];
	setp.eq.s32 	%p84, %r50, 0;
	@%p84 bra 	$L__BB7_87;
	cvt.u32.u64 	%r270, %rd5;
	shl.b32 	%r271, %r354, 8;
	add.s32 	%r272, %r271, %r270;
	add.s32 	%r273, %r272, 1536;
	mul.wide.u32 	%rd197, %r273, 8;
	add.s64 	%rd198, %rd2, %rd197;
	cvt.u64.u32 	%rd199, %r50;
	atom.global.add.u64 	%rd200, [%rd198], %rd199;
$L__BB7_87:
	ld.shared.u32 	%r51, [%r43+7168];
	setp.eq.s32 	%p85, %r51, 0;
	@%p85 bra 	$L__BB7_89;
	cvt.u32.u64 	%r274, %rd5;
	shl.b32 	%r275, %r354, 8;
	add.s32 	%r276, %r275, %r274;
	add.s32 	%r277, %r276, 1792;
	mul.wide.u32 	%rd201, %r277, 8;
	add.s64 	%rd202, %rd2, %rd201;
	cvt.u64.u32 	%rd203, %r51;
	atom.global.add.u64 	%rd204, [%rd202], %rd203;
$L__BB7_89:
	add.s32 	%r354, %r354, 8;
	setp.ne.s32 	%p86, %r354, %r14;
	mov.u32 	%r356, %r14;
	@%p86 bra 	$L__BB7_73;
$L__BB7_90:
	add.s32 	%r54, %r5, -1;
	setp.eq.s32 	%p87, %r3, 0;
	@%p87 bra 	$L__BB7_111;
	setp.lt.u32 	%p88, %r4, 3;
	@%p88 bra 	$L__BB7_101;
	shl.b32 	%r278, %r356, 10;
	add.s32 	%r55, %r6, %r278;
	ld.shared.u32 	%r56, [%r55];
	setp.eq.s32 	%p89, %r56, 0;
	@%p89 bra 	$L__BB7_94;
	cvt.u32.u64 	%r279, %rd5;
	shl.b32 	%r280, %r356, 8;
	add.s32 	%r281, %r280, %r279;
	mul.wide.u32 	%rd205, %r281, 8;
	add.s64 	%rd206, %rd2, %rd205;
	cvt.u64.u32 	%rd207, %r56;
	atom.global.add.u64 	%rd208, [%rd206], %rd207;
$L__BB7_94:
	ld.shared.u32 	%r57, [%r55+1024];
	setp.eq.s32 	%p90, %r57, 0;
	@%p90 bra 	$L__BB7_96;
	cvt.u32.u64 	%r282, %rd5;
	shl.b32 	%r283, %r356, 8;
	add.s32 	%r284, %r283, %r282;
	add.s32 	%r285, %r284, 256;
	mul.wide.u32 	%rd209, %r285, 8;
	add.s64 	%rd210, %rd2, %rd209;
	cvt.u64.u32 	%rd211, %r57;
	atom.global.add.u64 	%rd212, [%rd210], %rd211;
$L__BB7_96:
	ld.shared.u32 	%r58, [%r55+2048];
	setp.eq.s32 	%p91, %r58, 0;
	@%p91 bra 	$L__BB7_98;
	cvt.u32.u64 	%r286, %rd5;
	shl.b32 	%r287, %r356, 8;
	add.s32 	%r288, %r287, %r286;
	add.s32 	%r289, %r288, 512;
	mul.wide.u32 	%rd213, %r289, 8;
	add.s64 	%rd214, %rd2, %rd213;
	cvt.u64.u32 	%rd215, %r58;
	atom.global.add.u64 	%rd216, [%rd214], %rd215;
$L__BB7_98:
	ld.shared.u32 	%r59, [%r55+3072];
	setp.eq.s32 	%p92, %r59, 0;
	@%p92 bra 	$L__BB7_100;
	cvt.u32.u64 	%r290, %rd5;
	shl.b32 	%r291, %r356, 8;
	add.s32 	%r292, %r291, %r290;
	add.s32 	%r293, %r292, 768;
	mul.wide.u32 	%rd217, %r293, 8;
	add.s64 	%rd218, %rd2, %rd217;
	cvt.u64.u32 	%rd219, %r59;
	atom.global.add.u64 	%rd220, [%rd218], %rd219;
$L__BB7_100:
	add.s32 	%r356, %r356, 4;
$L__BB7_101:
	setp.eq.s32 	%p93, %r5, 0;
	@%p93 bra 	$L__BB7_111;
	setp.eq.s32 	%p94, %r54, 0;
	@%p94 bra 	$L__BB7_108;
	shl.b32 	%r294, %r356, 10;
	add.s32 	%r62, %r6, %r294;
	ld.shared.u32 	%r63, [%r62];
	setp.eq.s32 	%p95, %r63, 0;
	@%p95 bra 	$L__BB7_105;
	cvt.u32.u64 	%r295, %rd5;
	shl.b32 	%r296, %r356, 8;
	add.s32 	%r297, %r296, %r295;
	mul.wide.u32 	%rd221, %r297, 8;
	add.s64 	%rd222, %rd2, %rd221;
	cvt.u64.u32 	%rd223, %r63;
	atom.global.add.u64 	%rd224, [%rd222], %rd223;
$L__BB7_105:
	ld.shared.u32 	%r64, [%r62+1024];
	setp.eq.s32 	%p96, %r64, 0;
	@%p96 bra 	$L__BB7_107;
	cvt.u32.u64 	%r298, %rd5;
	shl.b32 	%r299, %r356, 8;
	add.s32 	%r300, %r299, %r298;
	add.s32 	%r301, %r300, 256;
	mul.wide.u32 	%rd225, %r301, 8;
	add.s64 	%rd226, %rd2, %rd225;
	cvt.u64.u32 	%rd227, %r64;
	atom.global.add.u64 	%rd228, [%rd226], %rd227;
$L__BB7_107:
	add.s32 	%r356, %r356, 2;
$L__BB7_108:
	setp.eq.s32 	%p97, %r15, 0;
	@%p97 bra 	$L__BB7_111;
	shl.b32 	%r302, %r356, 10;
	add.s32 	%r303, %r6, %r302;
	ld.shared.u32 	%r67, [%r303];
	setp.eq.s32 	%p98, %r67, 0;
	@%p98 bra 	$L__BB7_111;
	cvt.u32.u64 	%r304, %rd5;
	shl.b32 	%r305, %r356, 8;
	add.s32 	%r306, %r305, %r304;
	mul.wide.u32 	%rd229, %r306, 8;
	add.s64 	%rd230, %rd2, %rd229;
	cvt.u64.u32 	%rd231, %r67;
	atom.global.add.u64 	%rd232, [%rd230], %rd231;
$L__BB7_111:
	cvt.u32.u64 	%r307, %rd5;
	setp.gt.u32 	%p99, %r307, 127;
	@%p99 bra 	$L__BB7_152;
	setp.lt.u32 	%p100, %r1, 7;
	mov.b32 	%r360, 0;
	@%p100 bra 	$L__BB7_131;
	mov.b32 	%r358, 0;
$L__BB7_114:
	.pragma "nounroll";
	shl.b32 	%r311, %r358, 10;
	add.s32 	%r69, %r6, %r311;
	ld.shared.u32 	%r70, [%r69+512];
	setp.eq.s32 	%p101, %r70, 0;
	shl.b32 	%r312, %r358, 8;
	add.s32 	%r313, %r312, %r307;
	mul.wide.u32 	%rd233, %r313, 8;
	add.s64 	%rd94, %rd2, %rd233;
	@%p101 bra 	$L__BB7_116;
	cvt.u64.u32 	%rd234, %r70;
	atom.global.add.u64 	%rd235, [%rd94+1024], %rd234;
$L__BB7_116:
	ld.shared.u32 	%r71, [%r69+1536];
	setp.eq.s32 	%p102, %r71, 0;
	@%p102 bra 	$L__BB7_118;
	cvt.u64.u32 	%rd236, %r71;
	atom.global.add.u64 	%rd237, [%rd94+3072], %rd236;
$L__BB7_118:
	ld.shared.u32 	%r72, [%r69+2560];
	setp.eq.s32 	%p103, %r72, 0;
	@%p103 bra 	$L__BB7_120;
	cvt.u64.u32 	%rd238, %r72;
	atom.global.add.u64 	%rd239, [%rd94+5120], %rd238;
$L__BB7_120:
	ld.shared.u32 	%r73, [%r69+3584];
	setp.eq.s32 	%p104, %r73, 0;
	@%p104 bra 	$L__BB7_122;
	cvt.u64.u32 	%rd240, %r73;
	atom.global.add.u64 	%rd241, [%rd94+7168], %rd240;
$L__BB7_122:
	ld.shared.u32 	%r74, [%r69+4608];
	setp.eq.s32 	%p105, %r74, 0;
	@%p105 bra 	$L__BB7_124;
	cvt.u64.u32 	%rd242, %r74;
	atom.global.add.u64 	%rd243, [%rd94+9216], %rd242;
$L__BB7_124:
	ld.shared.u32 	%r75, [%r69+5632];
	setp.eq.s32 	%p106, %r75, 0;
	@%p106 bra 	$L__BB7_126;
	cvt.u64.u32 	%rd244, %r75;
	atom.global.add.u64 	%rd245, [%rd94+11264], %rd244;
$L__BB7_126:
	ld.shared.u32 	%r76, [%r69+6656];
	setp.eq.s32 	%p107, %r76, 0;
	@%p107 bra 	$L__BB7_128;
	cvt.u64.u32 	%rd246, %r76;
	atom.global.add.u64 	%rd247, [%rd94+13312], %rd246;
$L__BB7_128:
	ld.shared.u32 	%r77, [%r69+7680];
	setp.eq.s32 	%p108, %r77, 0;
	@%p108 bra 	$L__BB7_130;
	cvt.u64.u32 	%rd248, %r77;
	atom.global.add.u64 	%rd249, [%rd94+15360], %rd248;
$L__BB7_130:
	add.s32 	%r358, %r358, 8;
	setp.ne.s32 	%p109, %r358, %r14;
	mov.u32 	%r360, %r14;
	@%p109 bra 	$L__BB7_114;
$L__BB7_131:
	setp.eq.s32 	%p110, %r3, 0;
	@%p110 bra 	$L__BB7_152;
	setp.lt.u32 	%p111, %r4, 3;
	@%p111 bra 	$L__BB7_142;
	shl.b32 	%r314, %r360, 10;
	add.s32 	%r80, %r6, %r314;
	ld.shared.u32 	%r81, [%r80+512];
	setp.eq.s32 	%p112, %r81, 0;
	@%p112 bra 	$L__BB7_135;
	shl.b32 	%r316, %r360, 8;
	add.s32 	%r317, %r316, %r307;
	mul.wide.u32 	%rd250, %r317, 8;
	add.s64 	%rd251, %rd2, %rd250;
	cvt.u64.u32 	%rd252, %r81;
	atom.global.add.u64 	%rd253, [%rd251+1024], %rd252;
$L__BB7_135:
	ld.shared.u32 	%r82, [%r80+1536];
	setp.eq.s32 	%p113, %r82, 0;
	@%p113 bra 	$L__BB7_137;
	shl.b32 	%r319, %r360, 8;
	add.s32 	%r320, %r319, %r307;
	add.s32 	%r321, %r320, 256;
	mul.wide.u32 	%rd254, %r321, 8;
	add.s64 	%rd255, %rd2, %rd254;
	cvt.u64.u32 	%rd256, %r82;
	atom.global.add.u64 	%rd257, [%rd255+1024], %rd256;
$L__BB7_137:
	ld.shared.u32 	%r83, [%r80+2560];
	setp.eq.s32 	%p114, %r83, 0;
	@%p114 bra 	$L__BB7_139;
	shl.b32 	%r323, %r360, 8;
	add.s32 	%r324, %r323, %r307;
	add.s32 	%r325, %r324, 512;
	mul.wide.u32 	%rd258, %r325, 8;
	add.s64 	%rd259, %rd2, %rd258;
	cvt.u64.u32 	%rd260, %r83;
	atom.global.add.u64 	%rd261, [%rd259+1024], %rd260;
$L__BB7_139:
	ld.shared.u32 	%r84, [%r80+3584];
	setp.eq.s32 	%p115, %r84, 0;
	@%p115 bra 	$L__BB7_141;
	shl.b32 	%r327, %r360, 8;
	add.s32 	%r328, %r327, %r307;
	add.s32 	%r329, %r328, 768;
	mul.wide.u32 	%rd262, %r329, 8;
	add.s64 	%rd263, %rd2, %rd262;
	cvt.u64.u32 	%rd264, %r84;
	atom.global.add.u64 	%rd265, [%rd263+1024], %rd264;
$L__BB7_141:
	add.s32 	%r360, %r360, 4;
$L__BB7_142:
	setp.eq.s32 	%p116, %r5, 0;
	@%p116 bra 	$L__BB7_152;
	setp.eq.s32 	%p117, %r54, 0;
	@%p117 bra 	$L__BB7_149;
	shl.b32 	%r330, %r360, 10;
	add.s32 	%r87, %r6, %r330;
	ld.shared.u32 	%r88, [%r87+512];
	setp.eq.s32 	%p118, %r88, 0;
	@%p118 bra 	$L__BB7_146;
	shl.b32 	%r332, %r360, 8;
	add.s32 	%r333, %r332, %r307;
	mul.wide.u32 	%rd266, %r333, 8;
	add.s64 	%rd267, %rd2, %rd266;
	cvt.u64.u32 	%rd268, %r88;
	atom.global.add.u64 	%rd269, [%rd267+1024], %rd268;
$L__BB7_146:
	ld.shared.u32 	%r89, [%r87+1536];
	setp.eq.s32 	%p119, %r89, 0;
	@%p119 bra 	$L__BB7_148;
	shl.b32 	%r335, %r360, 8;
	add.s32 	%r336, %r335, %r307;
	add.s32 	%r337, %r336, 256;
	mul.wide.u32 	%rd270, %r337, 8;
	add.s64 	%rd271, %rd2, %rd270;
	cvt.u64.u32 	%rd272, %r89;
	atom.global.add.u64 	%rd273, [%rd271+1024], %rd272;
$L__BB7_148:
	add.s32 	%r360, %r360, 2;
$L__BB7_149:
	setp.eq.s32 	%p120, %r15, 0;
	@%p120 bra 	$L__BB7_152;
	shl.b32 	%r338, %r360, 10;
	add.s32 	%r339, %r6, %r338;
	ld.shared.u32 	%r92, [%r339+512];
	setp.eq.s32 	%p121, %r92, 0;
	@%p121 bra 	$L__BB7_152;
	shl.b32 	%r341, %r360, 8;
	add.s32 	%r342, %r341, %r307;
	mul.wide.u32 	%rd274, %r342, 8;
	add.s64 	%rd275, %rd2, %rd274;
	cvt.u64.u32 	%rd276, %r92;
	atom.global.add.u64 	%rd277, [%rd275+1024], %rd276;
$L__BB7_152:
	bar.sync 	0;
	add.s64 	%rd278, %rd278, 1;
	setp.ne.s64 	%p122, %rd278, %rd6;
	@%p122 bra 	$L__BB7_2;
$L__BB7_153:
	ret;

}
	// .globl	_ZN3cub18CUB_300001_SM_10006detail10radix_sort33DeviceRadixSortExclusiveSumKernelINS1_5radix10policy_hubIddyE10Policy1000EyEEvPT0_
.visible .entry _ZN3cub18CUB_300001_SM_10006detail10radix_sort33DeviceRadixSortExclusiveSumKernelINS1_5radix10policy_hubIddyE10Policy1000EyEEvPT0_(
	.param .u64 .ptr .align 1 _ZN3cub18CUB_300001_SM_10006detail10radix_sort33DeviceRadixSortExclusiveSumKernelINS1_5radix10policy_hubIddyE10Policy1000EyEEvPT0__param_0
)
{
	.reg .pred 	%p<4>;
	.reg .b32 	%r<28>;
	.reg .b64 	%rd<54>;
	// demoted variable
	.shared .align 16 .b8 _ZZN3cub18CUB_300001_SM_10006detail10radix_sort33DeviceRadixSortExclusiveSumKernelINS1_5radix10policy_hubIddyE10Policy1000EyEEvPT0_E12temp_storage[2336];
	ld.param.u64 	%rd5, [_ZN3cub18CUB_300001_SM_10006detail10radix_sort33DeviceRadixSortExclusiveSumKernelINS1_5radix10policy_hubIddyE10Policy1000EyEEvPT0__param_0];
	cvta.to.global.u64 	%rd6, %rd5;
	mov.u32 	%r3, %ctaid.x;
	shl.b32 	%r4, %r3, 8;
	mov.u32 	%r1, %tid.x;
	setp.gt.u32 	%p1, %r1, 255;
	add.s32 	%r5, %r4, %r1;
	mul.wide.s32 	%rd7, %r5, 8;
	add.s64 	%rd1, %rd6, %rd7;
	@%p1 bra 	$L__BB8_2;
	ld.global.u64 	%rd53, [%rd1];
$L__BB8_2:
	shr.u32 	%r6, %r1, 3;
	add.s32 	%r7, %r6, %r1;
	shl.b32 	%r8, %r7, 3;
	mov.u32 	%r9, _ZZN3cub18CUB_300001_SM_10006detail10radix_sort33DeviceRadixSortExclusiveSumKernelINS1_5radix10policy_hubIddyE10Policy1000EyEEvPT0_E12temp_storage;
	add.s32 	%r10, %r9, %r8;
	add.s32 	%r2, %r10, 16;
	st.shared.u64 	[%r10+16], %rd53;
	bar.sync 	0;
	setp.gt.u32 	%p2, %r1, 31;
	@%p2 bra 	$L__BB8_4;
	mad.lo.s32 	%r27, %r1, 72, %r9;
	ld.shared.u64 	%rd23, [%r27+16];
	ld.shared.u64 	%rd24, [%r27+24];
	ld.shared.u64 	%rd25, [%r27+32];
	ld.shared.u64 	%rd26, [%r27+40];
	ld.shared.u64 	%rd27, [%r27+48];
	ld.shared.u64 	%rd28, [%r27+56];
	ld.shared.u64 	%rd29, [%r27+64];
	ld.shared.u64 	%rd30, [%r27+72];
	add.s64 	%rd31, %rd24, %rd23;
	add.s64 	%rd32, %rd31, %rd25;
	add.s64 	%rd33, %rd32, %rd26;
	add.s64 	%rd34, %rd33, %rd27;
	add.s64 	%rd35, %rd34, %rd28;
	add.s64 	%rd36, %rd35, %rd29;
	add.s64 	%rd10, %rd36, %rd30;
	mov.b32 	%r11, 1;
	mov.b32 	%r24, 0;
	mov.b32 	%r25, -1;
	// begin inline asm
	{  .reg .u64 r0;  .reg .u32 lo;  .reg .u32 hi;  .reg .pred p;  mov.b64 {lo, hi}, %rd10;  shfl.sync.up.b32 lo|p, lo, %r11, %r24, %r25;  shfl.sync.up.b32 hi|p, hi, %r11, %r24, %r25;  mov.b64 r0, {lo, hi};  @p add.u64 r0, r0, %rd10;  mov.u64 %rd8, r0;}
	// end inline asm
	mov.b32 	%r14, 2;
	// begin inline asm
	{  .reg .u64 r0;  .reg .u32 lo;  .reg .u32 hi;  .reg .pred p;  mov.b64 {lo, hi}, %rd8;  shfl.sync.up.b32 lo|p, lo, %r14, %r24, %r25;  shfl.sync.up.b32 hi|p, hi, %r14, %r24, %r25;  mov.b64 r0, {lo, hi};  @p add.u64 r0, r0, %rd8;  mov.u64 %rd11, r0;}
	// end inline asm
	mov.b32 	%r17, 4;
	// begin inline asm
	{  .reg .u64 r0;  .reg .u32 lo;  .reg .u32 hi;  .reg .pred p;  mov.b64 {lo, hi}, %rd11;  shfl.sync.up.b32 lo|p, lo, %r17, %r24, %r25;  shfl.sync.up.b32 hi|p, hi, %r17, %r24, %r25;  mov.b64 r0, {lo, hi};  @p add.u64 r0, r0, %rd11;  mov.u64 %rd14, r0;}
	// end inline asm
	mov.b32 	%r20, 8;
	// begin inline asm
	{  .reg .u64 r0;  .reg .u32 lo;  .reg .u32 hi;  .reg .pred p;  mov.b64 {lo, hi}, %rd14;  shfl.sync.up.b32 lo|p, lo, %r20, %r24, %r25;  shfl.sync.up.b32 hi|p, hi, %r20, %r24, %r25;  mov.b64 r0, {lo, hi};  @p add.u64 r0, r0, %rd14;  mov.u64 %rd17, r0;}
	// end inline asm
	mov.b32 	%r23, 16;
	// begin inline asm
	{  .reg .u64 r0;  .reg .u32 lo;  .reg .u32 hi;  .reg .pred p;  mov.b64 {lo, hi}, %rd17;  shfl.sync.up.b32 lo|p, lo, %r23, %r24, %r25;  shfl.sync.up.b32 hi|p, hi, %r23, %r24, %r25;  mov.b64 r0, {lo, hi};  @p add.u64 r0, r0, %rd17;  mov.u64 %rd20, r0;}
	// end inline asm
	sub.s64 	%rd37, %rd20, %rd10;
	ld.shared.u64 	%rd38, [%r27+16];
	ld.shared.u64 	%rd39, [%r27+24];
	ld.shared.u64 	%rd40, [%r27+32];
	ld.shared.u64 	%rd41, [%r27+40];
	ld.shared.u64 	%rd42, [%r27+48];
	ld.shared.u64 	%rd43, [%r27+56];
	ld.shared.u64 	%rd44, [%r27+64];
	add.s64 	%rd45, %rd38, %rd37;
	add.s64 	%rd46, %rd39, %rd45;
	add.s64 	%rd47, %rd40, %rd46;
	add.s64 	%rd48, %rd41, %rd47;
	add.s64 	%rd49, %rd42, %rd48;
	add.s64 	%rd50, %rd43, %rd49;
	add.s64 	%rd51, %rd44, %rd50;
	st.shared.u64 	[%r27+16], %rd37;
	st.shared.u64 	[%r27+24], %rd45;
	st.shared.u64 	[%r27+32], %rd46;
	st.shared.u64 	[%r27+40], %rd47;
	st.shared.u64 	[%r27+48], %rd48;
	st.shared.u64 	[%r27+56], %rd49;
	st.shared.u64 	[%r27+64], %rd50;
	st.shared.u64 	[%r27+72], %rd51;
$L__BB8_4:
	setp.gt.u32 	%p3, %r1, 255;
	bar.sync 	0;
	@%p3 bra 	$L__BB8_6;
	ld.shared.u64 	%rd52, [%r2];
	st.global.u64 	[%rd1], %rd52;
$L__BB8_6:
	ret;

}
	// .globl	_ZN3cub18CUB_300001_SM_10006detail10radix_sort29DeviceRadixSortOnesweepKernelINS1_5radix10policy_hubIddyE10Policy1000ELNS0_9SortOrderE0EddyiiNS1_21identity_decomposer_tEEEvPT5_SB_PT3_PKSC_PT1_PKSG_PT2_PKSK_T4_iiT6_
.visible .entry _ZN3cub18CUB_300001_SM_10006detail10radix_sort29DeviceRadixSortOnesweepKernelINS1_5radix10policy_hubIddyE10Policy1000ELNS0_9SortOrderE0EddyiiNS1_21identity_decomposer_tEEEvPT5_SB_PT3_PKSC_PT1_PKSG_PT2_PKSK_T4_iiT6_(
	.param .u64 .ptr .align 1 _ZN3cub18CUB_300001_SM_10006detail10radix_sort29DeviceRadixSortOnesweepKernelINS1_5radix10policy_hubIddyE10Policy1000ELNS0_9SortOrderE0EddyiiNS1_21identity_decomposer_tEEEvPT5_SB_PT3_PKSC_PT1_PKSG_PT2_PKSK_T4_iiT6__param_0,
	.param .u64 .ptr .align 1 _ZN3cub18CUB_300001_SM_10006detail10radix_sort29DeviceRadixSortOnesweepKernelINS1_5radix10policy_hubIddyE10Policy1000ELNS0_9SortOrderE0EddyiiNS1_21identity_decomposer_tEEEvPT5_SB_PT3_PKSC_PT1_PKSG_PT2_PKSK_T4_iiT6__param_1,
	.param .u64 .ptr .align 1 _ZN3cub18CUB_300001_SM_10006detail10radix_sort29DeviceRadixSortOnesweepKernelINS1_5radix10policy_hubIddyE10Policy1000ELNS0_9SortOrderE0EddyiiNS1_21identity_decomposer_tEEEvPT5_SB_PT3_PKSC_PT1_PKSG_PT2_PKSK_T4_iiT6__param_2,
	.param .u64 .ptr .align 1 _ZN3cub18CUB_300001_SM_10006detail10radix_sort29DeviceRadixSortOnesweepKernelINS1_5radix10policy_hubIddyE10Policy1000ELNS0_9SortOrderE0EddyiiNS1_21identity_decomposer_tEEEvPT5_SB_PT3_PKSC_PT1_PKSG_PT2_PKSK_T4_iiT6__param_3,
	.param .u64 .ptr .align 1 _ZN3cub18CUB_300001_SM_10006detail10radix_sort29DeviceRadixSortOnesweepKernelINS1_5radix10policy_hubIddyE10Policy1000ELNS0_9SortOrderE0EddyiiNS1_21identity_decomposer_tEEEvPT5_SB_PT3_PKSC_PT1_PKSG_PT2_PKSK_T4_iiT6__param_4,
	.param .u64 .ptr .align 1 _ZN3cub18CUB_300001_SM_10006detail10radix_sort29DeviceRadixSortOnesweepKernelINS1_5radix10policy_hubIddyE10Policy1000ELNS0_9SortOrderE0EddyiiNS1_21identity_decomposer_tEEEvPT5_SB_PT3_PKSC_PT1_PKSG_PT2_PKSK_T4_iiT6__param_5,
	.param .u64 .ptr .align 1 _ZN3cub18CUB_300001_SM_10006detail10radix_sort29DeviceRadixSortOnesweepKernelINS1_5radix10policy_hubIddyE10Policy1000ELNS0_9SortOrderE0EddyiiNS1_21identity_decomposer_tEEEvPT5_SB_PT3_PKSC_PT1_PKSG_PT2_PKSK_T4_iiT6__param_6,
	.param .u64 .ptr .align 1 _ZN3cub18CUB_300001_SM_10006detail10radix_sort29DeviceRadixSortOnesweepKernelINS1_5radix10policy_hubIddyE10Policy1000ELNS0_9SortOrderE0EddyiiNS1_21identity_decomposer_tEEEvPT5_SB_PT3_PKSC_PT1_PKSG_PT2_PKSK_T4_iiT6__param_7,
	.param .u32 _ZN3cub18CUB_300001_SM_10006detail10radix_sort29DeviceRadixSortOnesweepKernelINS1_5radix10policy_hubIddyE10Policy1000ELNS0_9SortOrderE0EddyiiNS1_21identity_decomposer_tEEEvPT5_SB_PT3_PKSC_PT1_PKSG_PT2_PKSK_T4_iiT6__param_8,
	.param .u32 _ZN3cub18CUB_300001_SM_10006detail10radix_sort29DeviceRadixSortOnesweepKernelINS1_5radix10policy_hubIddyE10Policy1000ELNS0_9SortOrderE0EddyiiNS1_21identity_decomposer_tEEEvPT5_SB_PT3_PKSC_PT1_PKSG_PT2_PKSK_T4_iiT6__param_9,
	.param .u32 _ZN3cub18CUB_300001_SM_10006detail10radix_sort29DeviceRadixSortOnesweepKernelINS1_5radix10policy_hubIddyE10Policy1000ELNS0_9SortOrderE0EddyiiNS1_21identity_decomposer_tEEEvPT5_SB_PT3_PKSC_PT1_PKSG_PT2_PKSK_T4_iiT6__param_10,
	.param .align 1 .b8 _ZN3cub18CUB_300001_SM_10006detail10radix_sort29DeviceRadixSortOnesweepKernelINS1_5radix10policy_hubIddyE10Policy1000ELNS0_9SortOrderE0EddyiiNS1_21identity_decomposer_tEEEvPT5_SB_PT3_PKSC_PT1_PKSG_PT2_PKSK_T4_iiT6__param_11[1]
)
.maxntid 384
{
	.reg .pred 	%p<267>;
	.reg .b32 	%r<1250>;
	.reg .b64 	%rd<637>;
	.reg .b64 	%fd<189>;
	// demoted variable
	.shared .align 16 .b8 _ZZN3cub18CUB_300001_SM_10006detail10radix_sort29DeviceRadixSortOnesweepKernelINS1_5radix10policy_hubIddyE10Policy1000ELNS0_9SortOrderE0EddyiiNS1_21identity_decomposer_tEEEvPT5_SB_PT3_PKSC_PT1_PKSG_PT2_PKSK_T4_iiT6_E1s[38912];
	ld.param.u64 	%rd126, [_ZN3cub18CUB_300001_SM_10006detail10radix_sort29DeviceRadixSortOnesweepKernelINS1_5radix10policy_hubIddyE10Policy1000ELNS0_9SortOrderE0EddyiiNS1_21identity_decomposer_tEEEvPT5_SB_PT3_PKSC_PT1_PKSG_PT2_PKSK_T4_iiT6__param_0];
	ld.param.u64 	%rd122, [_ZN3cub18CUB_300001_SM_10006detail10radix_sort29DeviceRadixSortOnesweepKernelINS1_5radix10policy_hubIddyE10Policy1000ELNS0_9SortOrderE0EddyiiNS1_21identity_decomposer_tEEEvPT5_SB_PT3_PKSC_PT1_PKSG_PT2_PKSK_T4_iiT6__param_1];
	ld.param.u64 	%rd124, [_ZN3cub18CUB_300001_SM_10006detail10radix_sort29DeviceRadixSortOnesweepKernelINS1_5radix10policy_hubIddyE10Policy1000ELNS0_9SortOrderE0EddyiiNS1_21identity_decomposer_tEEEvPT5_SB_PT3_PKSC_PT1_PKSG_PT2_PKSK_T4_iiT6__param_3];
	ld.param.u64 	%rd127, [_ZN3cub18CUB_300001_SM_10006detail10radix_sort29DeviceRadixSortOnesweepKernelINS1_5radix10policy_hubIddyE10Policy1000ELNS0_9SortOrderE0EddyiiNS1_21identity_decomposer_tEEEvPT5_SB_PT3_PKSC_PT1_PKSG_PT2_PKSK_T4_iiT6__param_4];
	ld.param.u64 	%rd128, [_ZN3cub18CUB_300001_SM_10006detail10radix_sort29DeviceRadixSortOnesweepKernelINS1_5radix10policy_hubIddyE10Policy1000ELNS0_9SortOrderE0EddyiiNS1_21identity_decomposer_tEEEvPT5_SB_PT3_PKSC_PT1_PKSG_PT2_PKSK_T4_iiT6__param_5];
	ld.param.u64 	%rd129, [_ZN3cub18CUB_300001_SM_10006detail10radix_sort29DeviceRadixSortOnesweepKernelINS1_5radix10policy_hubIddyE10Policy1000ELNS0_9SortOrderE0EddyiiNS1_21identity_decomposer_tEEEvPT5_SB_PT3_PKSC_PT1_PKSG_PT2_PKSK_T4_iiT6__param_6];
	ld.param.u64 	%rd125, [_ZN3cub18CUB_300001_SM_10006detail10radix_sort29DeviceRadixSortOnesweepKernelINS1_5radix10policy_hubIddyE10Policy1000ELNS0_9SortOrderE0EddyiiNS1_21identity_decomposer_tEEEvPT5_SB_PT3_PKSC_PT1_PKSG_PT2_PKSK_T4_iiT6__param_7];
	ld.param.u32 	%r159, [_ZN3cub18CUB_300001_SM_10006detail10radix_sort29DeviceRadixSortOnesweepKernelINS1_5radix10policy_hubIddyE10Policy1000ELNS0_9SortOrderE0EddyiiNS1_21identity_decomposer_tEEEvPT5_SB_PT3_PKSC_PT1_PKSG_PT2_PKSK_T4_iiT6__param_8];
	ld.param.u32 	%r160, [_ZN3cub18CUB_300001_SM_10006detail10radix_sort29DeviceRadixSortOnesweepKernelINS1_5radix10policy_hubIddyE10Policy1000ELNS0_9SortOrderE0EddyiiNS1_21identity_decomposer_tEEEvPT5_SB_PT3_PKSC_PT1_PKSG_PT2_PKSK_T4_iiT6__param_9];
	ld.param.u32 	%r161, [_ZN3cub18CUB_300001_SM_10006detail10radix_sort29DeviceRadixSortOnesweepKernelINS1_5radix10policy_hubIddyE10Policy1000ELNS0_9SortOrderE0EddyiiNS1_21identity_decomposer_tEEEvPT5_SB_PT3_PKSC_PT1_PKSG_PT2_PKSK_T4_iiT6__param_10];
	cvta.to.global.u64 	%rd1, %rd129;
	cvta.to.global.u64 	%rd2, %rd127;
	cvta.to.global.u64 	%rd3, %rd126;
	cvta.to.global.u64 	%rd4, %rd128;
	mov.u32 	%r1, %tid.x;
	shr.u32 	%r2, %r1, 5;
	// begin inline asm
	mov.u32 %r162, %laneid;
	// end inline asm
	setp.ne.s32 	%p1, %r1, 0;
	@%p1 bra 	$L__BB9_2;
	cvta.to.global.u64 	%rd130, %rd122;
	atom.global.add.u32 	%r163, [%rd130], 1;
	st.shared.u32 	[_ZZN3cub18CUB_300001_SM_10006detail10radix_sort29DeviceRadixSortOnesweepKernelINS1_5radix10policy_hubIddyE10Policy1000ELNS0_9SortOrderE0EddyiiNS1_21identity_decomposer_tEEEvPT5_SB_PT3_PKSC_PT1_PKSG_PT2_PKSK_T4_iiT6_E1s+36864], %r163;
$L__BB9_2:
	bar.sync 	0;
	ld.shared.u32 	%r4, [_ZZN3cub18CUB_300001_SM_10006detail10radix_sort29DeviceRadixSortOnesweepKernelINS1_5radix10policy_hubIddyE10Policy1000ELNS0_9SortOrderE0EddyiiNS1_21identity_decomposer_tEEEvPT5_SB_PT3_PKSC_PT1_PKSG_PT2_PKSK_T4_iiT6_E1s+36864];
	mul.lo.s32 	%r164, %r4, 4608;
	add.s32 	%r5, %r164, 4608;
	setp.gt.s32 	%p2, %r5, %r159;
	cvt.s64.s32 	%rd5, %r164;
	@%p2 bra 	$L__BB9_4;
	and.b32  	%r165, %r1, 31;
	and.b32  	%r166, %r1, 992;
	mul.lo.s32 	%r167, %r166, 12;
	or.b32  	%r168, %r167, %r165;
	cvt.u64.u32 	%rd131, %r168;
	add.s64 	%rd132, %rd131, %rd5;
	shl.b64 	%rd133, %rd132, 3;
	add.s64 	%rd134, %rd4, %rd133;
	ld.global.u64 	%rd622, [%rd134];
	ld.global.u64 	%rd621, [%rd134+256];
	ld.global.u64 	%rd620, [%rd134+512];
	ld.global.u64 	%rd619, [%rd134+768];
	ld.global.u64 	%rd618, [%rd134+1024];
	ld.global.u64 	%rd617, [%rd134+1280];
	ld.global.u64 	%rd616, [%rd134+1536];
	ld.global.u64 	%rd615, [%rd134+1792];
	ld.global.u64 	%rd614, [%rd134+2048];
	ld.global.u64 	%rd613, [%rd134+2304];
	ld.global.u64 	%rd612, [%rd134+2560];
	ld.global.u64 	%rd611, [%rd134+2816];
	bra.uni 	$L__BB9_28;
$L__BB9_4:
	cvt.u32.u64 	%r169, %rd5;
	sub.s32 	%r6, %r159, %r169;
	and.b32  	%r170, %r1, 31;
	and.b32  	%r171, %r1, 992;
	mul.lo.s32 	%r172, %r171, 12;
	or.b32  	%r7, %r172, %r170;
	setp.ge.s32 	%p3, %r7, %r6;
	cvt.u64.u32 	%rd136, %r7;
	add.s64 	%rd137, %rd136, %rd5;
	shl.b64 	%rd138, %rd137, 3;
	add.s64 	%rd18, %rd4, %rd138;
	mov.b64 	%rd622, 9223372036854775807;
	@%p3 bra 	$L__BB9_6;
	ld.global.u64 	%rd622, [%rd18];
$L__BB9_6:
	add.s32 	%r173, %r7, 32;
	setp.ge.s32 	%p4, %r173, %r6;
	mov.b64 	%rd621, 9223372036854775807;
	@%p4 bra 	$L__BB9_8;
	ld.global.u64 	%rd621, [%rd18+256];
$L__BB9_8:
	add.s32 	%r174, %r7, 64;
	setp.ge.s32 	%p5, %r174, %r6;
	mov.b64 	%rd620, 9223372036854775807;
	@%p5 bra 	$L__BB9_10;
	ld.global.u64 	%rd620, [%rd18+512];
$L__BB9_10:
	add.s32 	%r175, %r7, 96;
	setp.ge.s32 	%p6, %r175, %r6;
	mov.b64 	%rd619, 9223372036854775807;
	@%p6 bra 	$L__BB9_12;
	ld.global.u64 	%rd619, [%rd18+768];
$L__BB9_12:
	add.s32 	%r176, %r7, 128;
	setp.ge.s32 	%p7, %r176, %r6;
	mov.b64 	%rd618, 9223372036854775807;
	@%p7 bra 	$L__BB9_14;
	ld.global.u64 	%rd618, [%rd18+1024];
$L__BB9_14:
	add.s32 	%r177, %r7, 160;
	setp.ge.s32 	%p8, %r177, %r6;
	mov.b64 	%rd617, 9223372036854775807;
	@%p8 bra 	$L__BB9_16;
	ld.global.u64 	%rd617, [%rd18+1280];
$L__BB9_16:
	add.s32 	%r178, %r7, 192;
	setp.ge.s32 	%p9, %r178, %r6;
	mov.b64 	%rd616, 9223372036854775807;
	@%p9 bra 	$L__BB9_18;
	ld.global.u64 	%rd616, [%rd18+1536];
$L__BB9_18:
	add.s32 	%r179, %r7, 224;
	setp.ge.s32 	%p10, %r179, %r6;
	mov.b64 	%rd615, 9223372036854775807;
	@%p10 bra 	$L__BB9_20;
	ld.global.u64 	%rd615, [%rd18+1792];
$L__BB9_20:
	add.s32 	%r180, %r7, 256;
	setp.ge.s32 	%p11, %r180, %r6;
	mov.b64 	%rd614, 9223372036854775807;
	@%p11 bra 	$L__BB9_22;
	ld.global.u64 	%rd614, [%rd18+2048];
$L__BB9_22:
	add.s32 	%r181, %r7, 288;
	setp.ge.s32 	%p12, %r181, %r6;
	mov.b64 	%rd613, 9223372036854775807;
	@%p12 bra 	$L__BB9_24;
	ld.global.u64 	%rd613, [%rd18+2304];
$L__BB9_24:
	add.s32 	%r182, %r7, 320;
	setp.ge.s32 	%p13, %r182, %r6;
	mov.b64 	%rd612, 9223372036854775807;
	@%p13 bra 	$L__BB9_26;
	ld.global.u64 	%rd612, [%rd18+2560];
$L__BB9_26:
	add.s32 	%r183, %r7, 352;
	setp.ge.s32 	%p14, %r183, %r6;
	mov.b64 	%rd611, 9223372036854775807;
	@%p14 bra 	$L__BB9_28;
	ld.global.u64 	%rd611, [%rd18+2816];
$L__BB9_28:
	setp.gt.s64 	%p15, %rd622, -1;
	selp.b64 	%rd150, -9223372036854775808, -1, %p15;
	xor.b64  	%rd635, %rd150, %rd622;
	setp.gt.s64 	%p16, %rd621, -1;
	selp.b64 	%rd151, -9223372036854775808, -1, %p16;
	xor.b64  	%rd634, %rd151, %rd621;
	setp.gt.s64 	%p17, %rd620, -1;
	selp.b64 	%rd152, -9223372036854775808, -1, %p17;
	xor.b64  	%rd633, %rd152, %rd620;
	setp.gt.s64 	%p18, %rd619, -1;
	selp.b64 	%rd153, -9223372036854775808, -1, %p18;
	xor.b64  	%rd632, %rd153, %rd619;
	setp.gt.s64 	%p19, %rd618, -1;
	selp.b64 	%rd154, -9223372036854775808, -1, %p19;
	xor.b64  	%rd631, %rd154, %rd618;
	setp.gt.s64 	%p20, %rd617, -1;
	selp.b64 	%rd155, -9223372036854775808, -1, %p20;
	xor.b64  	%rd630, %rd155, %rd617;
	setp.gt.s64 	%p21, %rd616, -1;
	selp.b64 	%rd156, -9223372036854775808, -1, %p21;
	xor.b64  	%rd629, %rd156, %rd616;
	setp.gt.s64 	%p22, %rd615, -1;
	selp.b64 	%rd157, -9223372036854775808, -1, %p22;
	xor.b64  	%rd628, %rd157, %rd615;
	setp.gt.s64 	%p23, %rd614, -1;
	selp.b64 	%rd158, -9223372036854775808, -1, %p23;
	xor.b64  	%rd627, %rd158, %rd614;
	setp.gt.s64 	%p24, %rd613, -1;
	selp.b64 	%rd159, -9223372036854775808, -1, %p24;
	xor.b64  	%rd626, %rd159, %rd613;
	setp.gt.s64 	%p25, %rd612, -1;
	selp.b64 	%rd160, -9223372036854775808, -1, %p25;
	xor.b64  	%rd625, %rd160, %rd612;
	setp.gt.s64 	%p26, %rd611, -1;
	selp.b64 	%rd161, -9223372036854775808, -1, %p26;
	xor.b64  	%rd624, %rd161, %rd611;
	mov.b32 	%r184, -1;
	shl.b32 	%r185, %r184, %r161;
	not.b32 	%r8, %r185;
	shl.b32 	%r186, %r2, 10;
	mov.u32 	%r187, _ZZN3cub18CUB_300001_SM_10006detail10radix_sort29DeviceRadixSortOnesweepKernelINS1_5radix10policy_hubIddyE10Policy1000ELNS0_9SortOrderE0EddyiiNS1_21identity_decomposer_tEEEvPT5_SB_PT3_PKSC_PT1_PKSG_PT2_PKSK_T4_iiT6_E1s;
	add.s32 	%r9, %r187, %r186;
	setp.gt.s32 	%p27, %r162, 255;
	@%p27 bra 	$L__BB9_41;
	max.s32 	%r188, %r162, 224;
	sub.s32 	%r189, %r188, %r162;
	add.s32 	%r190, %r189, 31;
	shr.u32 	%r191, %r190, 5;
	add.s32 	%r10, %r191, 1;
	and.b32  	%r11, %r10, 15;
	setp.lt.u32 	%p28, %r190, 480;
	mov.u32 	%r1224, %r162;
	@%p28 bra 	$L__BB9_32;
	and.b32  	%r192, %r10, 268435440;
	neg.s32 	%r1222, %r192;
	shl.b32 	%r194, %r162, 2;
	add.s32 	%r195, %r186, %r194;
	add.s32 	%r197, %r195, %r187;
	add.s32 	%r1221, %r197, 1024;
	mov.u32 	%r1224, %r162;
$L__BB9_31:
	.pragma "nounroll";
	mov.b32 	%r198, 0;
	st.shared.u32 	[%r1221+-1024], %r198;
	st.shared.u32 	[%r1221+-896], %r198;
	st.shared.u32 	[%r1221+-768], %r198;
	st.shared.u32 	[%r1221+-640], %r198;
	st.shared.u32 	[%r1221+-512], %r198;
	st.shared.u32 	[%r1221+-384], %r198;
	st.shared.u32 	[%r1221+-256], %r198;
	st.shared.u32 	[%r1221+-128], %r198;
	st.shared.u32 	[%r1221], %r198;
	st.shared.u32 	[%r1221+128], %r198;
	st.shared.u32 	[%r1221+256], %r198;
	st.shared.u32 	[%r1221+384], %r198;
	st.shared.u32 	[%r1221+512], %r198;
	st.shared.u32 	[%r1221+640], %r198;
	st.shared.u32 	[%r1221+768], %r198;
	st.shared.u32 	[%r1221+896], %r198;
	add.s32 	%r1224, %r1224, 512;
	add.s32 	%r1222, %r1222, 16;
	add.s32 	%r1221, %r1221, 2048;
	setp.ne.s32 	%p29, %r1222, 0;
	@%p29 bra 	$L__BB9_31;
$L__BB9_32:
	setp.eq.s32 	%p30, %r11, 0;
	@%p30 bra 	$L__BB9_41;
	and.b32  	%r21, %r10, 7;
	setp.lt.u32 	%p31, %r11, 8;
	@%p31 bra 	$L__BB9_35;
	shl.b32 	%r199, %r1224, 2;
	add.s32 	%r200, %r9, %r199;
	mov.b32 	%r201, 0;
	st.shared.u32 	[%r200], %r201;
	st.shared.u32 	[%r200+128], %r201;
	st.shared.u32 	[%r200+256], %r201;
	st.shared.u32 	[%r200+384], %r201;
	st.shared.u32 	[%r200+512], %r201;
	st.shared.u32 	[%r200+640], %r201;
	st.shared.u32 	[%r200+768], %r201;
	st.shared.u32 	[%r200+896], %r201;
	add.s32 	%r1224, %r1224, 256;
$L__BB9_35:
	setp.eq.s32 	%p32, %r21, 0;
	@%p32 bra 	$L__BB9_41;
	and.b32  	%r24, %r10, 3;
	setp.lt.u32 	%p33, %r21, 4;
	@%p33 bra 	$L__BB9_38;
	shl.b32 	%r202, %r1224, 2;
	add.s32 	%r203, %r9, %r202;
	mov.b32 	%r204, 0;
	st.shared.u32 	[%r203], %r204;
	st.shared.u32 	[%r203+128], %r204;
	st.shared.u32 	[%r203+256], %r204;
	st.shared.u32 	[%r203+384], %r204;
	add.s32 	%r1224, %r1224, 128;
$L__BB9_38:
	setp.eq.s32 	%p34, %r24, 0;
	@%p34 bra 	$L__BB9_41;
	shl.b32 	%r206, %r1224, 2;
	add.s32 	%r207, %r186, %r206;
	add.s32 	%r1228, %r187, %r207;
	neg.s32 	%r1227, %r24;
$L__BB9_40:
	.pragma "nounroll";
	mov.b32 	%r209, 0;
	st.shared.u32 	[%r1228], %r209;
	add.s32 	%r1228, %r1228, 128;
	add.s32 	%r1227, %r1227, 1;
	setp.ne.s32 	%p35, %r1227, 0;
	@%p35 bra 	$L__BB9_40;
$L__BB9_41:
	bar.warp.sync 	-1;
	cvt.u64.u32 	%rd66, %r160;
	setp.eq.s64 	%p36, %rd635, 9223372036854775807;
	selp.b64 	%rd162, -9223372036854775808, %rd635, %p36;
	shr.u64 	%rd163, %rd162, %r160;
	cvt.u32.u64 	%r211, %rd163;
	and.b32  	%r33, %r211, %r8;
	shl.b32 	%r212, %r33, 2;
	add.s32 	%r213, %r9, %r212;
	atom.shared.add.u32 	%r214, [%r213], 1;
	setp.eq.s64 	%p37, %rd634, 9223372036854775807;
	selp.b64 	%rd164, -9223372036854775808, %rd634, %p37;
	shr.u64 	%rd165, %rd164, %r160;
	cvt.u32.u64 	%r215, %rd165;
	and.b32  	%r216, %r215, %r8;
	shl.b32 	%r217, %r216, 2;
	add.s32 	%r218, %r9, %r217;
	atom.shared.add.u32 	%r219, [%r218], 1;
	setp.eq.s64 	%p38, %rd633, 9223372036854775807;
	selp.b64 	%rd166, -9223372036854775808, %rd633, %p38;
	shr.u64 	%rd167, %rd166, %r160;
	cvt.u32.u64 	%r220, %rd167;
	and.b32  	%r221, %r220, %r8;
	shl.b32 	%r222, %r221, 2;
	add.s32 	%r223, %r9, %r222;
	atom.shared.add.u32 	%r224, [%r223], 1;
	setp.eq.s64 	%p39, %rd632, 9223372036854775807;
	selp.b64 	%rd168, -9223372036854775808, %rd632, %p39;
	shr.u64 	%rd169, %rd168, %r160;
	cvt.u32.u64 	%r225, %rd169;
	and.b32  	%r226, %r225, %r8;
	shl.b32 	%r227, %r226, 2;
	add.s32 	%r228, %r9, %r227;
	atom.shared.add.u32 	%r229, [%r228], 1;
	setp.eq.s64 	%p40, %rd631, 9223372036854775807;
	selp.b64 	%rd170, -9223372036854775808, %rd631, %p40;
	shr.u64 	%rd171, %rd170, %r160;
	cvt.u32.u64 	%r230, %rd171;
	and.b32  	%r231, %r230, %r8;
	shl.b32 	%r232, %r231, 2;
	add.s32 	%r233, %r9, %r232;
	atom.shared.add.u32 	%r234, [%r233], 1;
	setp.eq.s64 	%p41, %rd630, 9223372036854775807;
	selp.b64 	%rd172, -9223372036854775808, %rd630, %p41;
	shr.u64 	%rd173, %rd172, %r160;
	cvt.u32.u64 	%r235, %rd173;
	and.b32  	%r236, %r235, %r8;
	shl.b32 	%r237, %r236, 2;
	add.s32 	%r238, %r9, %r237;
	atom.shared.add.u32 	%r239, [%r238], 1;
	setp.eq.s64 	%p42, %rd629, 9223372036854775807;
	selp.b64 	%rd174, -9223372036854775808, %rd629, %p42;
	shr.u64 	%rd175, %rd174, %r160;
	cvt.u32.u64 	%r240, %rd175;
	and.b32  	%r241, %r240, %r8;
	shl.b32 	%r242, %r241, 2;
	add.s32 	%r243, %r9, %r242;
	atom.shared.add.u32 	%r244, [%r243], 1;
	setp.eq.s64 	%p43, %rd628, 9223372036854775807;
	selp.b64 	%rd176, -9223372036854775808, %rd628, %p43;
	shr.u64 	%rd177, %rd176, %r160;
	cvt.u32.u64 	%r245, %rd177;
	and.b32  	%r246, %r245, %r8;
	shl.b32 	%r247, %r246, 2;
	add.s32 	%r248, %r9, %r247;
	atom.shared.add.u32 	%r249, [%r248], 1;
	setp.eq.s64 	%p44, %rd627, 9223372036854775807;
	selp.b64 	%rd178, -9223372036854775808, %rd627, %p44;
	shr.u64 	%rd179, %rd178, %r160;
	cvt.u32.u64 	%r250, %rd179;
	and.b32  	%r251, %r250, %r8;
	shl.b32 	%r252, %r251, 2;
	add.s32 	%r253, %r9, %r252;
	atom.shared.add.u32 	%r254, [%r253], 1;
	setp.eq.s64 	%p45, %rd626, 9223372036854775807;
	selp.b64 	%rd180, -9223372036854775808, %rd626, %p45;
	shr.u64 	%rd181, %rd180, %r160;
	cvt.u32.u64 	%r255, %rd181;
	and.b32  	%r256, %r255, %r8;
	shl.b32 	%r257, %r256, 2;
	add.s32 	%r258, %r9, %r257;
	atom.shared.add.u32 	%r259, [%r258], 1;
	setp.eq.s64 	%p46, %rd625, 9223372036854775807;
	selp.b64 	%rd182, -9223372036854775808, %rd625, %p46;
	shr.u64 	%rd183, %rd182, %r160;
	cvt.u32.u64 	%r260, %rd183;
	and.b32  	%r261, %r260, %r8;
	shl.b32 	%r262, %r261, 2;
	add.s32 	%r263, %r9, %r262;
	atom.shared.add.u32 	%r264, [%r263], 1;
	setp.eq.s64 	%p47, %rd624, 9223372036854775807;
	selp.b64 	%rd184, -9223372036854775808, %rd624, %p47;
	shr.u64 	%rd185, %rd184, %r160;
	cvt.u32.u64 	%r265, %rd185;
	and.b32  	%r266, %r265, %r8;
	shl.b32 	%r267, %r266, 2;
	add.s32 	%r268, %r9, %r267;
	atom.shared.add.u32 	%r269, [%r268], 1;
	bar.sync 	0;
	setp.gt.u32 	%p48, %r1, 255;
	shl.b32 	%r270, %r1, 2;
	mov.u32 	%r271, _ZZN3cub18CUB_300001_SM_10006detail10radix_sort29DeviceRadixSortOnesweepKernelINS1_5radix10policy_hubIddyE10Policy1000ELNS0_9SortOrderE0EddyiiNS1_21identity_decomposer_tEEEvPT5_SB_PT3_PKSC_PT1_PKSG_PT2_PKSK_T4_iiT6_E1s;
	add.s32 	%r34, %r271, %r270;
	mov.b32 	%r1229, 0;
	@%p48 bra 	$L__BB9_43;
	ld.shared.u32 	%r272, [%r34];
	mov.b32 	%r273, 0;
	st.shared.u32 	[%r34], %r273;
	ld.shared.u32 	%r274, [%r34+1024];
	st.shared.u32 	[%r34+1024], %r272;
	add.s32 	%r275, %r274, %r272;
	ld.shared.u32 	%r276, [%r34+2048];
	st.shared.u32 	[%r34+2048], %r275;
	add.s32 	%r277, %r276, %r275;
	ld.shared.u32 	%r278, [%r34+3072];
	st.shared.u32 	[%r34+3072], %r277;
	add.s32 	%r279, %r278, %r277;
	ld.shared.u32 	%r280, [%r34+4096];
	st.shared.u32 	[%r34+4096], %r279;
	add.s32 	%r281, %r280, %r279;
	ld.shared.u32 	%r282, [%r34+5120];
	st.shared.u32 	[%r34+5120], %r281;
	add.s32 	%r283, %r282, %r281;
	ld.shared.u32 	%r284, [%r34+6144];
	st.shared.u32 	[%r34+6144], %r283;
	add.s32 	%r285, %r284, %r283;
	ld.shared.u32 	%r286, [%r34+7168];
	st.shared.u32 	[%r34+7168], %r285;
	add.s32 	%r287, %r286, %r285;
	ld.shared.u32 	%r288, [%r34+8192];
	st.shared.u32 	[%r34+8192], %r287;
	add.s32 	%r289, %r288, %r287;
	ld.shared.u32 	%r290, [%r34+9216];
	st.shared.u32 	[%r34+9216], %r289;
	add.s32 	%r291, %r290, %r289;
	ld.shared.u32 	%r292, [%r34+10240];
	st.shared.u32 	[%r34+10240], %r291;
	add.s32 	%r293, %r292, %r291;
	ld.shared.u32 	%r294, [%r34+11264];
	st.shared.u32 	[%r34+11264], %r293;
	add.s32 	%r1229, %r294, %r293;
$L__BB9_43:
	shl.b32 	%r295, %r4, 8;
	add.s32 	%r296, %r295, %r1;
	mul.wide.s32 	%rd186, %r296, 4;
	add.s64 	%rd67, %rd3, %rd186;
	@%p48 bra 	$L__BB9_45;
	or.b32  	%r297, %r1229, 1073741824;
	st.volatile.global.u32 	[%rd67], %r297;
$L__BB9_45:
	ld.param.u64 	%rd596, [_ZN3cub18CUB_300001_SM_10006detail10radix_sort29DeviceRadixSortOnesweepKernelINS1_5radix10policy_hubIddyE10Policy1000ELNS0_9SortOrderE0EddyiiNS1_21identity_decomposer_tEEEvPT5_SB_PT3_PKSC_PT1_PKSG_PT2_PKSK_T4_iiT6__param_2];
	setp.lt.u32 	%p50, %r1, 256;
	setp.eq.s32 	%p51, %r1229, 4608;
	and.pred  	%p52, %p50, %p51;
	selp.u32 	%r298, 1, 0, %p52;
	{ 
	.reg .pred 	%p1; 
	.reg .pred 	%p2; 
	setp.ne.u32 	%p1, %r298, 0; 
	bar.red.or.pred 	%p2, 0, %p1; 
	selp.u32 	%r299, 1, 0, %p2; 
	}
	setp.eq.s32 	%p53, %r299, 0;
	and.b32  	%r300, %r1, 992;
	and.b32  	%r301, %r1, 31;
	mul.lo.s32 	%r302, %r300, 12;
	or.b32  	%r303, %r302, %r301;
	cvt.u64.u32 	%rd68, %r303;
	add.s64 	%rd187, %rd68, %rd5;
	cvta.to.global.u64 	%rd188, %rd125;
	shl.b64 	%rd189, %rd187, 3;
	add.s64 	%rd69, %rd188, %rd189;
	cvt.u64.u32 	%rd70, %r1;
	cvta.to.global.u64 	%rd190, %rd596;
	mul.wide.u32 	%rd191, %r1, 8;
	add.s64 	%rd71, %rd190, %rd191;
	cvta.to.global.u64 	%rd192, %rd124;
	add.s64 	%rd72, %rd192, %rd191;
	@%p53 bra 	$L__BB9_135;
	setp.gt.u32 	%p55, %r1, %r33;
	selp.b32 	%r37, 4608, 0, %p55;
	shl.b32 	%r304, %r1, 3;
	mov.u32 	%r305, _ZZN3cub18CUB_300001_SM_10006detail10radix_sort29DeviceRadixSortOnesweepKernelINS1_5radix10policy_hubIddyE10Policy1000ELNS0_9SortOrderE0EddyiiNS1_21identity_decomposer_tEEEvPT5_SB_PT3_PKSC_PT1_PKSG_PT2_PKSK_T4_iiT6_E1s;
	add.s32 	%r306, %r305, %r304;
	add.s32 	%r38, %r306, 36864;
	@%p48 bra 	$L__BB9_54;
	ld.global.u64 	%rd193, [%rd72];
	cvt.u64.u32 	%rd194, %r37;
	sub.s64 	%rd623, %rd193, %rd194;
	st.shared.u64 	[%r38], %rd623;
	setp.lt.s32 	%p56, %r4, 1;
	mov.u32 	%r1233, %r1229;
	@%p56 bra 	$L__BB9_53;
	mov.b32 	%r1231, -1;
	mov.u32 	%r1230, %r4;
	mov.u32 	%r1233, %r1229;
$L__BB9_49:
	add.s32 	%r42, %r1230, -1;
	shl.b32 	%r308, %r42, 8;
	add.s32 	%r309, %r308, %r1;
	mul.wide.s32 	%rd195, %r309, 4;
	add.s64 	%rd74, %rd3, %rd195;
$L__BB9_50:
	membar.cta;
	ld.volatile.global.u32 	%r43, [%rd74];
	setp.eq.s32 	%p57, %r43, 0;
	@%p57 bra 	$L__BB9_50;
	and.b32  	%r310, %r43, 1073741823;
	add.s32 	%r1233, %r310, %r1233;
	setp.gt.s32 	%p58, %r43, -1;
	vote.sync.ballot.b32 	%r1231, %p58, %r1231;
	setp.gt.u32 	%p60, %r1230, 1;
	and.pred  	%p61, %p58, %p60;
	mov.u32 	%r1230, %r42;
	@%p61 bra 	$L__BB9_49;
	ld.shared.u64 	%rd623, [%r38];
$L__BB9_53:
	or.b32  	%r311, %r1233, -2147483648;
	st.volatile.global.u32 	[%rd67], %r311;
	sub.s32 	%r312, %r1233, %r1229;
	cvt.s64.s32 	%rd196, %r312;
	add.s64 	%rd197, %rd623, %rd196;
	st.shared.u64 	[%r38], %rd197;
$L__BB9_54:
	ld.param.u64 	%rd597, [_ZN3cub18CUB_300001_SM_10006detail10radix_sort29DeviceRadixSortOnesweepKernelINS1_5radix10policy_hubIddyE10Policy1000ELNS0_9SortOrderE0EddyiiNS1_21identity_decomposer_tEEEvPT5_SB_PT3_PKSC_PT1_PKSG_PT2_PKSK_T4_iiT6__param_2];
	setp.lt.s32 	%p63, %r5, %r159;
	setp.eq.s64 	%p64, %rd597, 0;
	or.pred  	%p65, %p64, %p63;
	or.pred  	%p66, %p48, %p65;
	@%p66 bra 	$L__BB9_56;
	ld.shared.u64 	%rd198, [%r38];
	cvt.u64.u32 	%rd199, %r37;
	cvt.s64.s32 	%rd200, %r1229;
	add.s64 	%rd201, %rd199, %rd200;
	add.s64 	%rd202, %rd201, %rd198;
	st.global.u64 	[%rd71], %rd202;
$L__BB9_56:
	setp.gt.s32 	%p67, %r5, %r159;
	bar.sync 	0;
	shl.b32 	%r313, %r33, 3;
	mov.u32 	%r314, _ZZN3cub18CUB_300001_SM_10006detail10radix_sort29DeviceRadixSortOnesweepKernelINS1_5radix10policy_hubIddyE10Policy1000ELNS0_9SortOrderE0EddyiiNS1_21identity_decomposer_tEEEvPT5_SB_PT3_PKSC_PT1_PKSG_PT2_PKSK_T4_iiT6_E1s;
	add.s32 	%r315, %r314, %r313;
	ld.shared.u64 	%rd77, [%r315+36864];
	setp.gt.s64 	%p68, %rd635, -1;
	selp.b64 	%rd203, -1, -9223372036854775808, %p68;
	xor.b64  	%rd635, %rd203, %rd635;
	setp.gt.s64 	%p69, %rd634, -1;
	selp.b64 	%rd204, -1, -9223372036854775808, %p69;
	xor.b64  	%rd634, %rd204, %rd634;
	setp.gt.s64 	%p70, %rd633, -1;
	selp.b64 	%rd205, -1, -9223372036854775808, %p70;
	xor.b64  	%rd633, %rd205, %rd633;
	setp.gt.s64 	%p71, %rd632, -1;
	selp.b64 	%rd206, -1, -9223372036854775808, %p71;
	xor.b64  	%rd632, %rd206, %rd632;
	setp.gt.s64 	%p72, %rd631, -1;
	selp.b64 	%rd207, -1, -9223372036854775808, %p72;
	xor.b64  	%rd631, %rd207, %rd631;
	setp.gt.s64 	%p73, %rd630, -1;
	selp.b64 	%rd208, -1, -9223372036854775808, %p73;
	xor.b64  	%rd630, %rd208, %rd630;
	setp.gt.s64 	%p74, %rd629, -1;
	selp.b64 	%rd209, -1, -9223372036854775808, %p74;
	xor.b64  	%rd629, %rd209, %rd629;
	setp.gt.s64 	%p75, %rd628, -1;
	selp.b64 	%rd210, -1, -9223372036854775808, %p75;
	xor.b64  	%rd628, %rd210, %rd628;
	setp.gt.s64 	%p76, %rd627, -1;
	selp.b64 	%rd211, -1, -9223372036854775808, %p76;
	xor.b64  	%rd627, %rd211, %rd627;
	setp.gt.s64 	%p77, %rd626, -1;
	selp.b64 	%rd212, -1, -9223372036854775808, %p77;
	xor.b64  	%rd626, %rd212, %rd626;
	setp.gt.s64 	%p78, %rd625, -1;
	selp.b64 	%rd213, -1, -9223372036854775808, %p78;
	xor.b64  	%rd625, %rd213, %rd625;
	setp.gt.s64 	%p79, %rd624, -1;
	selp.b64 	%rd214, -1, -9223372036854775808, %p79;
	xor.b64  	%rd624, %rd214, %rd624;
	@%p67 bra 	$L__BB9_58;
	add.s64 	%rd215, %rd77, %rd68;
	shl.b64 	%rd216, %rd215, 3;
	add.s64 	%rd217, %rd2, %rd216;
	st.global.u64 	[%rd217], %rd635;
	st.global.u64 	[%rd217+256], %rd634;
	st.global.u64 	[%rd217+512], %rd633;
	st.global.u64 	[%rd217+768], %rd632;
	st.global.u64 	[%rd217+1024], %rd631;
	st.global.u64 	[%rd217+1280], %rd630;
	st.global.u64 	[%rd217+1536], %rd629;
	st.global.u64 	[%rd217+1792], %rd628;
	st.global.u64 	[%rd217+2048], %rd627;
	st.global.u64 	[%rd217+2304], %rd626;
	st.global.u64 	[%rd217+2560], %rd625;
	st.global.u64 	[%rd217+2816], %rd624;
	bra.uni 	$L__BB9_82;
$L__BB9_58:
	cvt.u32.u64 	%r316, %rd68;
	mad.lo.s32 	%r47, %r4, -4608, %r159;
	setp.ge.s32 	%p80, %r316, %r47;
	add.s64 	%rd218, %rd77, %rd68;
	shl.b64 	%rd219, %rd218, 3;
	add.s64 	%rd90, %rd2, %rd219;
	@%p80 bra 	$L__BB9_60;
	st.global.u64 	[%rd90], %rd635;
$L__BB9_60:
	cvt.u32.u64 	%r317, %rd68;
	add.s32 	%r318, %r317, 32;
	setp.ge.s32 	%p81, %r318, %r47;
	@%p81 bra 	$L__BB9_62;
	st.global.u64 	[%rd90+256], %rd634;
$L__BB9_62:
	cvt.u32.u64 	%r319, %rd68;
	add.s32 	%r320, %r319, 64;
	setp.ge.s32 	%p82, %r320, %r47;
	@%p82 bra 	$L__BB9_64;
	st.global.u64 	[%rd90+512], %rd633;
$L__BB9_64:
	cvt.u32.u64 	%r321, %rd68;
	add.s32 	%r322, %r321, 96;
	setp.ge.s32 	%p83, %r322, %r47;
	@%p83 bra 	$L__BB9_66;
	st.global.u64 	[%rd90+768], %rd632;
$L__BB9_66:
	cvt.u32.u64 	%r323, %rd68;
	add.s32 	%r324, %r323, 128;
	setp.ge.s32 	%p84, %r324, %r47;
	@%p84 bra 	$L__BB9_68;
	st.global.u64 	[%rd90+1024], %rd631;
$L__BB9_68:
	cvt.u32.u64 	%r325, %rd68;
	add.s32 	%r326, %r325, 160;
	setp.ge.s32 	%p85, %r326, %r47;
	@%p85 bra 	$L__BB9_70;
	st.global.u64 	[%rd90+1280], %rd630;
$L__BB9_70:
	cvt.u32.u64 	%r327, %rd68;
	add.s32 	%r328, %r327, 192;
	setp.ge.s32 	%p86, %r328, %r47;
	@%p86 bra 	$L__BB9_72;
	st.global.u64 	[%rd90+1536], %rd629;
$L__BB9_72:
	cvt.u32.u64 	%r329, %rd68;
	add.s32 	%r330, %r329, 224;
	setp.ge.s32 	%p87, %r330, %r47;
	@%p87 bra 	$L__BB9_74;
	st.global.u64 	[%rd90+1792], %rd628;
$L__BB9_74:
	cvt.u32.u64 	%r331, %rd68;
	add.s32 	%r332, %r331, 256;
	setp.ge.s32 	%p88, %r332, %r47;
	@%p88 bra 	$L__BB9_76;
	st.global.u64 	[%rd90+2048], %rd627;
$L__BB9_76:
	cvt.u32.u64 	%r333, %rd68;
	add.s32 	%r334, %r333, 288;
	setp.ge.s32 	%p89, %r334, %r47;
	@%p89 bra 	$L__BB9_78;
	st.global.u64 	[%rd90+2304], %rd626;
$L__BB9_78:
	cvt.u32.u64 	%r335, %rd68;
	add.s32 	%r336, %r335, 320;
	setp.ge.s32 	%p90, %r336, %r47;
	@%p90 bra 	$L__BB9_80;
	st.global.u64 	[%rd90+2560], %rd625;
$L__BB9_80:
	cvt.u32.u64 	%r337, %rd68;
	add.s32 	%r338, %r337, 352;
	setp.ge.s32 	%p91, %r338, %r47;
	@%p91 bra 	$L__BB9_82;
	st.global.u64 	[%rd90+2816], %rd624;
$L__BB9_82:
	@%p67 bra 	$L__BB9_84;
	ld.global.f64 	%fd165, [%rd69];
	ld.global.f64 	%fd164, [%rd69+256];
	ld.global.f64 	%fd163, [%rd69+512];
	ld.global.f64 	%fd162, [%rd69+768];
	ld.global.f64 	%fd161, [%rd69+1024];
	ld.global.f64 	%fd160, [%rd69+1280];
	ld.global.f64 	%fd159, [%rd69+1536];
	ld.global.f64 	%fd158, [%rd69+1792];
	ld.global.f64 	%fd157, [%rd69+2048];
	ld.global.f64 	%fd156, [%rd69+2304];
	ld.global.f64 	%fd155, [%rd69+2560];
	ld.global.f64 	%fd154, [%rd69+2816];
	bra.uni 	$L__BB9_108;
$L__BB9_84:
	cvt.u32.u64 	%r339, %rd68;
	cvt.u32.u64 	%r340, %rd5;
	sub.s32 	%r48, %r159, %r340;
	setp.ge.s32 	%p93, %r339, %r48;
	@%p93 bra 	$L__BB9_86;
	ld.global.f64 	%fd165, [%rd69];
$L__BB9_86:
	cvt.u32.u64 	%r341, %rd68;
	add.s32 	%r342, %r341, 32;
	setp.ge.s32 	%p94, %r342, %r48;
	@%p94 bra 	$L__BB9_88;
	ld.global.f64 	%fd164, [%rd69+256];
$L__BB9_88:
	cvt.u32.u64 	%r343, %rd68;
	add.s32 	%r344, %r343, 64;
	setp.ge.s32 	%p95, %r344, %r48;
	@%p95 bra 	$L__BB9_90;
	ld.global.f64 	%fd163, [%rd69+512];
$L__BB9_90:
	cvt.u32.u64 	%r345, %rd68;
	add.s32 	%r346, %r345, 96;
	setp.ge.s32 	%p96, %r346, %r48;
	@%p96 bra 	$L__BB9_92;
	ld.global.f64 	%fd162, [%rd69+768];
$L__BB9_92:
	cvt.u32.u64 	%r347, %rd68;
	add.s32 	%r348, %r347, 128;
	setp.ge.s32 	%p97, %r348, %r48;
	@%p97 bra 	$L__BB9_94;
	ld.global.f64 	%fd161, [%rd69+1024];
$L__BB9_94:
	cvt.u32.u64 	%r349, %rd68;
	add.s32 	%r350, %r349, 160;
	setp.ge.s32 	%p98, %r350, %r48;
	@%p98 bra 	$L__BB9_96;
	ld.global.f64 	%fd160, [%rd69+1280];
$L__BB9_96:
	cvt.u32.u64 	%r351, %rd68;
	add.s32 	%r352, %r351, 192;
	setp.ge.s32 	%p99, %r352, %r48;
	@%p99 bra 	$L__BB9_98;
	ld.global.f64 	%fd159, [%rd69+1536];
$L__BB9_98:
	cvt.u32.u64 	%r353, %rd68;
	add.s32 	%r354, %r353, 224;
	setp.ge.s32 	%p100, %r354, %r48;
	@%p100 bra 	$L__BB9_100;
	ld.global.f64 	%fd158, [%rd69+1792];
$L__BB9_100:
	cvt.u32.u64 	%r355, %rd68;
	add.s32 	%r356, %r355, 256;
	setp.ge.s32 	%p101, %r356, %r48;
	@%p101 bra 	$L__BB9_102;
	ld.global.f64 	%fd157, [%rd69+2048];
$L__BB9_102:
	cvt.u32.u64 	%r357, %rd68;
	add.s32 	%r358, %r357, 288;
	setp.ge.s32 	%p102, %r358, %r48;
	@%p102 bra 	$L__BB9_104;
	ld.global.f64 	%fd156, [%rd69+2304];
$L__BB9_104:
	cvt.u32.u64 	%r359, %rd68;
	add.s32 	%r360, %r359, 320;
	setp.ge.s32 	%p103, %r360, %r48;
	@%p103 bra 	$L__BB9_106;
	ld.global.f64 	%fd155, [%rd69+2560];
$L__BB9_106:
	cvt.u32.u64 	%r361, %rd68;
	add.s32 	%r362, %r361, 352;
	setp.ge.s32 	%p104, %r362, %r48;
	@%p104 bra 	$L__BB9_108;
	ld.global.f64 	%fd154, [%rd69+2816];
$L__BB9_108:
	@%p67 bra 	$L__BB9_110;
	add.s64 	%rd220, %rd77, %rd68;
	shl.b64 	%rd221, %rd220, 3;
	add.s64 	%rd222, %rd1, %rd221;
	st.global.f64 	[%rd222], %fd165;
	st.global.f64 	[%rd222+256], %fd164;
	st.global.f64 	[%rd222+512], %fd163;
	st.global.f64 	[%rd222+768], %fd162;
	st.global.f64 	[%rd222+1024], %fd161;
	st.global.f64 	[%rd222+1280], %fd160;
	st.global.f64 	[%rd222+1536], %fd159;
	st.global.f64 	[%rd222+1792], %fd158;
	st.global.f64 	[%rd222+2048], %fd157;
	st.global.f64 	[%rd222+2304], %fd156;
	st.global.f64 	[%rd222+2560], %fd155;
	st.global.f64 	[%rd222+2816], %fd154;
	bra.uni 	$L__BB9_134;
$L__BB9_110:
	cvt.u32.u64 	%r363, %rd68;
	mad.lo.s32 	%r49, %r4, -4608, %r159;
	setp.ge.s32 	%p106, %r363, %r49;
	add.s64 	%rd223, %rd77, %rd68;
	shl.b64 	%rd224, %rd223, 3;
	add.s64 	%rd91, %rd1, %rd224;
	@%p106 bra 	$L__BB9_112;
	st.global.f64 	[%rd91], %fd165;
$L__BB9_112:
	cvt.u32.u64 	%r364, %rd68;
	add.s32 	%r365, %r364, 32;
	setp.ge.s32 	%p107, %r365, %r49;
	@%p107 bra 	$L__BB9_114;
	st.global.f64 	[%rd91+256], %fd164;
$L__BB9_114:
	cvt.u32.u64 	%r366, %rd68;
	add.s32 	%r367, %r366, 64;
	setp.ge.s32 	%p108, %r367, %r49;
	@%p108 bra 	$L__BB9_116;
	st.global.f64 	[%rd91+512], %fd163;
$L__BB9_116:
	cvt.u32.u64 	%r368, %rd68;
	add.s32 	%r369, %r368, 96;
	setp.ge.s32 	%p109, %r369, %r49;
	@%p109 bra 	$L__BB9_118;
	st.global.f64 	[%rd91+768], %fd162;
$L__BB9_118:
	cvt.u32.u64 	%r370, %rd68;
	add.s32 	%r371, %r370, 128;
	setp.ge.s32 	%p110, %r371, %r49;
	@%p110 bra 	$L__BB9_120;
	st.global.f64 	[%rd91+1024], %fd161;
$L__BB9_120:
	cvt.u32.u64 	%r372, %rd68;
	add.s32 	%r373, %r372, 160;
	setp.ge.s32 	%p111, %r373, %r49;
	@%p111 bra 	$L__BB9_122;
	st.global.f64 	[%rd91+1280], %fd160;
$L__BB9_122:
	cvt.u32.u64 	%r374, %rd68;
	add.s32 	%r375, %r374, 192;
	setp.ge.s32 	%p112, %r375, %r49;
	@%p112 bra 	$L__BB9_124;
	st.global.f64 	[%rd91+1536], %fd159;
$L__BB9_124:
	cvt.u32.u64 	%r376, %rd68;
	add.s32 	%r377, %r376, 224;
	setp.ge.s32 	%p113, %r377, %r49;
	@%p113 bra 	$L__BB9_126;
	st.global.f64 	[%rd91+1792], %fd158;
$L__BB9_126:
	cvt.u32.u64 	%r378, %rd68;
	add.s32 	%r379, %r378, 256;
	setp.ge.s32 	%p114, %r379, %r49;
	@%p114 bra 	$L__BB9_128;
	st.global.f64 	[%rd91+2048], %fd157;
$L__BB9_128:
	cvt.u32.u64 	%r380, %rd68;
	add.s32 	%r381, %r380, 288;
	setp.ge.s32 	%p115, %r381, %r49;
	@%p115 bra 	$L__BB9_130;
	st.global.f64 	[%rd91+2304], %fd156;
$L__BB9_130:
	cvt.u32.u64 	%r382, %rd68;
	add.s32 	%r383, %r382, 320;
	setp.ge.s32 	%p116, %r383, %r49;
	@%p116 bra 	$L__BB9_132;
	st.global.f64 	[%rd91+2560], %fd155;
$L__BB9_132:
	cvt.u32.u64 	%r384, %rd68;
	add.s32 	%r385, %r384, 352;
	setp.ge.s32 	%p117, %r385, %r49;
	@%p117 bra 	$L__BB9_134;
	st.global.f64 	[%rd91+2816], %fd154;
$L__BB9_134:
	// begin inline asm
	exit;
	// end inline asm
$L__BB9_135:
	mul.hi.u32 	%r386, %r1, 357913942;
	add.s32 	%r387, %r386, %r1;
	shl.b32 	%r388, %r387, 2;
	mov.u32 	%r389, _ZZN3cub18CUB_300001_SM_10006detail10radix_sort29DeviceRadixSortOnesweepKernelINS1_5radix10policy_hubIddyE10Policy1000ELNS0_9SortOrderE0EddyiiNS1_21identity_decomposer_tEEEvPT5_SB_PT3_PKSC_PT1_PKSG_PT2_PKSK_T4_iiT6_E1s;
	add.s32 	%r390, %r389, %r388;
	add.s32 	%r50, %r390, 13328;
	st.shared.u32 	[%r390+13328], %r1229;
	bar.sync 	0;
	setp.gt.u32 	%p118, %r1, 31;
	@%p118 bra 	$L__BB9_137;
	mov.u32 	%r421, _ZZN3cub18CUB_300001_SM_10006detail10radix_sort29DeviceRadixSortOnesweepKernelINS1_5radix10policy_hubIddyE10Policy1000ELNS0_9SortOrderE0EddyiiNS1_21identity_decomposer_tEEEvPT5_SB_PT3_PKSC_PT1_PKSG_PT2_PKSK_T4_iiT6_E1s;
	mad.lo.s32 	%r422, %r1, 52, %r421;
	ld.shared.u32 	%r423, [%r422+13328];
	ld.shared.u32 	%r424, [%r422+13332];
	ld.shared.u32 	%r425, [%r422+13336];
	ld.shared.u32 	%r426, [%r422+13340];
	ld.shared.u32 	%r427, [%r422+13344];
	ld.shared.u32 	%r428, [%r422+13348];
	ld.shared.u32 	%r429, [%r422+13352];
	ld.shared.u32 	%r430, [%r422+13356];
	ld.shared.u32 	%r431, [%r422+13360];
	ld.shared.u32 	%r432, [%r422+13364];
	ld.shared.u32 	%r433, [%r422+13368];
	ld.shared.u32 	%r434, [%r422+13372];
	add.s32 	%r435, %r424, %r423;
	add.s32 	%r436, %r435, %r425;
	add.s32 	%r437, %r436, %r426;
	add.s32 	%r438, %r437, %r427;
	add.s32 	%r439, %r438, %r428;
	add.s32 	%r440, %r439, %r429;
	add.s32 	%r441, %r440, %r430;
	add.s32 	%r442, %r441, %r431;
	add.s32 	%r443, %r442, %r432;
	add.s32 	%r444, %r443, %r433;
	add.s32 	%r395, %r444, %r434;
	mov.b32 	%r393, 1;
	mov.b32 	%r418, 0;
	mov.b32 	%r420, -1;
	// begin inline asm
	{  .reg .s32 r0;  .reg .pred p;  shfl.sync.up.b32 r0|p, %r395, %r393, %r418, %r420;  @p add.s32 r0, r0, %r395;  mov.s32 %r391, r0;}
	// end inline asm
	mov.b32 	%r399, 2;
	// begin inline asm
	{  .reg .s32 r0;  .reg .pred p;  shfl.sync.up.b32 r0|p, %r391, %r399, %r418, %r420;  @p add.s32 r0, r0, %r391;  mov.s32 %r397, r0;}
	// end inline asm
	mov.b32 	%r405, 4;
	// begin inline asm
	{  .reg .s32 r0;  .reg .pred p;  shfl.sync.up.b32 r0|p, %r397, %r405, %r418, %r420;  @p add.s32 r0, r0, %r397;  mov.s32 %r403, r0;}
	// end inline asm
	mov.b32 	%r411, 8;
	// begin inline asm
	{  .reg .s32 r0;  .reg .pred p;  shfl.sync.up.b32 r0|p, %r403, %r411, %r418, %r420;  @p add.s32 r0, r0, %r403;  mov.s32 %r409, r0;}
	// end inline asm
	mov.b32 	%r417, 16;
	// begin inline asm
	{  .reg .s32 r0;  .reg .pred p;  shfl.sync.up.b32 r0|p, %r409, %r417, %r418, %r420;  @p add.s32 r0, r0, %r409;  mov.s32 %r415, r0;}
	// end inline asm
	sub.s32 	%r445, %r415, %r395;
	add.s32 	%r446, %r423, %r445;
	add.s32 	%r447, %r424, %r446;
	add.s32 	%r448, %r425, %r447;
	add.s32 	%r449, %r426, %r448;
	add.s32 	%r450, %r427, %r449;
	add.s32 	%r451, %r428, %r450;
	add.s32 	%r452, %r429, %r451;
	add.s32 	%r453, %r430, %r452;
	add.s32 	%r454, %r431, %r453;
	add.s32 	%r455, %r432, %r454;
	add.s32 	%r456, %r433, %r455;
	st.shared.u32 	[%r422+13328], %r445;
	st.shared.u32 	[%r422+13332], %r446;
	st.shared.u32 	[%r422+13336], %r447;
	st.shared.u32 	[%r422+13340], %r448;
	st.shared.u32 	[%r422+13344], %r449;
	st.shared.u32 	[%r422+13348], %r450;
	st.shared.u32 	[%r422+13352], %r451;
	st.shared.u32 	[%r422+13356], %r452;
	st.shared.u32 	[%r422+13360], %r453;
	st.shared.u32 	[%r422+13364], %r454;
	st.shared.u32 	[%r422+13368], %r455;
	st.shared.u32 	[%r422+13372], %r456;
$L__BB9_137:
	bar.sync 	0;
	ld.shared.s32 	%rd105, [%r50];
	@%p48 bra 	$L__BB9_139;
	cvt.u32.u64 	%r457, %rd105;
	shl.b32 	%r459, %r1, 2;
	mov.u32 	%r460, _ZZN3cub18CUB_300001_SM_10006detail10radix_sort29DeviceRadixSortOnesweepKernelINS1_5radix10policy_hubIddyE10Policy1000ELNS0_9SortOrderE0EddyiiNS1_21identity_decomposer_tEEEvPT5_SB_PT3_PKSC_PT1_PKSG_PT2_PKSK_T4_iiT6_E1s;
	add.s32 	%r461, %r460, %r459;
	ld.shared.u32 	%r462, [%r461];
	add.s32 	%r463, %r462, %r457;
	st.shared.u32 	[%r461], %r463;
	ld.shared.u32 	%r464, [%r461+1024];
	add.s32 	%r465, %r464, %r457;
	st.shared.u32 	[%r461+1024], %r465;
	ld.shared.u32 	%r466, [%r461+2048];
	add.s32 	%r467, %r466, %r457;
	st.shared.u32 	[%r461+2048], %r467;
	ld.shared.u32 	%r468, [%r461+3072];
	add.s32 	%r469, %r468, %r457;
	st.shared.u32 	[%r461+3072], %r469;
	ld.shared.u32 	%r470, [%r461+4096];
	add.s32 	%r471, %r470, %r457;
	st.shared.u32 	[%r461+4096], %r471;
	ld.shared.u32 	%r472, [%r461+5120];
	add.s32 	%r473, %r472, %r457;
	st.shared.u32 	[%r461+5120], %r473;
	ld.shared.u32 	%r474, [%r461+6144];
	add.s32 	%r475, %r474, %r457;
	st.shared.u32 	[%r461+6144], %r475;
	ld.shared.u32 	%r476, [%r461+7168];
	add.s32 	%r477, %r476, %r457;
	st.shared.u32 	[%r461+7168], %r477;
	ld.shared.u32 	%r478, [%r461+8192];
	add.s32 	%r479, %r478, %r457;
	st.shared.u32 	[%r461+8192], %r479;
	ld.shared.u32 	%r480, [%r461+9216];
	add.s32 	%r481, %r480, %r457;
	st.shared.u32 	[%r461+9216], %r481;
	ld.shared.u32 	%r482, [%r461+10240];
	add.s32 	%r483, %r482, %r457;
	st.shared.u32 	[%r461+10240], %r483;
	ld.shared.u32 	%r484, [%r461+11264];
	add.s32 	%r485, %r484, %r457;
	st.shared.u32 	[%r461+11264], %r485;
$L__BB9_139:
	bar.sync 	0;
	// begin inline asm
	mov.u32 %r486, %lanemask_le;
	// end inline asm
	setp.eq.s64 	%p120, %rd635, 9223372036854775807;
	selp.b64 	%rd225, -9223372036854775808, %rd635, %p120;
	cvt.u32.u64 	%r512, %rd66;
	shr.u64 	%rd226, %rd225, %r512;
	cvt.u32.u64 	%r513, %rd226;
	and.b32  	%r509, %r513, %r8;
	mov.b32 	%r489, 1;
	// begin inline asm
	{
    .reg .pred p;
    and.b32 %r487, %r509, %r489;    setp.ne.u32 p, %r487, 0;
    vote.ballot.sync.b32 %r487, p, 0xffffffff;
    @!p not.b32 %r487, %r487;
}

	// end inline asm
	mov.b32 	%r492, 2;
	// begin inline asm
	{
    .reg .pred p;
    and.b32 %r490, %r509, %r492;    setp.ne.u32 p, %r490, 0;
    vote.ballot.sync.b32 %r490, p, 0xffffffff;
    @!p not.b32 %r490, %r490;
}

	// end inline asm
	and.b32  	%r514, %r490, %r487;
	mov.b32 	%r495, 4;
	// begin inline asm
	{
    .reg .pred p;
    and.b32 %r493, %r509, %r495;    setp.ne.u32 p, %r493, 0;
    vote.ballot.sync.b32 %r493, p, 0xffffffff;
    @!p not.b32 %r493, %r493;
}

	// end inline asm
	and.b32  	%r515, %r493, %r514;
	mov.b32 	%r498, 8;
	// begin inline asm
	{
    .reg .pred p;
    and.b32 %r496, %r509, %r498;    setp.ne.u32 p, %r496, 0;
    vote.ballot.sync.b32 %r496, p, 0xffffffff;
    @!p not.b32 %r496, %r496;
}

	// end inline asm
	and.b32  	%r516, %r496, %r515;
	mov.b32 	%r501, 16;
	// begin inline asm
	{
    .reg .pred p;
    and.b32 %r499, %r509, %r501;    setp.ne.u32 p, %r499, 0;
    vote.ballot.sync.b32 %r499, p, 0xffffffff;
    @!p not.b32 %r499, %r499;
}

	// end inline asm
	and.b32  	%r517, %r499, %r516;
	mov.b32 	%r504, 32;
	// begin inline asm
	{
    .reg .pred p;
    and.b32 %r502, %r509, %r504;    setp.ne.u32 p, %r502, 0;
    vote.ballot.sync.b32 %r502, p, 0xffffffff;
    @!p not.b32 %r502, %r502;
}

	// end inline asm
	and.b32  	%r518, %r502, %r517;
	mov.b32 	%r507, 64;
	// begin inline asm
	{
    .reg .pred p;
    and.b32 %r505, %r509, %r507;    setp.ne.u32 p, %r505, 0;
    vote.ballot.sync.b32 %r505, p, 0xffffffff;
    @!p not.b32 %r505, %r505;
}

	// end inline asm
	and.b32  	%r519, %r505, %r518;
	mov.b32 	%r510, 128;
	// begin inline asm
	{
    .reg .pred p;
    and.b32 %r508, %r509, %r510;    setp.ne.u32 p, %r508, 0;
    vote.ballot.sync.b32 %r508, p, 0xffffffff;
    @!p not.b32 %r508, %r508;
}

	// end inline asm
	and.b32  	%r520, %r508, %r519;
	clz.b32 	%r521, %r520;
	sub.s32 	%r53, 31, %r521;
	and.b32  	%r522, %r486, %r520;
	popc.b32 	%r54, %r522;
	setp.ne.s32 	%p121, %r162, %r53;
	mov.b32 	%r1234, 0;
	@%p121 bra 	$L__BB9_141;
	shl.b32 	%r523, %r509, 2;
	add.s32 	%r524, %r9, %r523;
	atom.shared.add.u32 	%r1234, [%r524], %r54;
$L__BB9_141:
	shfl.sync.idx.b32	%r550|%p122, %r1234, %r53, 31, -1;
	add.s32 	%r57, %r54, %r550;
	setp.eq.s64 	%p123, %rd634, 9223372036854775807;
	selp.b64 	%rd227, -9223372036854775808, %rd634, %p123;
	shr.u64 	%rd228, %rd227, %r512;
	cvt.u32.u64 	%r552, %rd228;
	and.b32  	%r547, %r552, %r8;
	mov.b32 	%r527, 1;
	// begin inline asm
	{
    .reg .pred p;
    and.b32 %r525, %r547, %r527;    setp.ne.u32 p, %r525, 0;
    vote.ballot.sync.b32 %r525, p, 0xffffffff;
    @!p not.b32 %r525, %r525;
}

	// end inline asm
	mov.b32 	%r530, 2;
	// begin inline asm
	{
    .reg .pred p;
    and.b32 %r528, %r547, %r530;    setp.ne.u32 p, %r528, 0;
    vote.ballot.sync.b32 %r528, p, 0xffffffff;
    @!p not.b32 %r528, %r528;
}

	// end inline asm
	and.b32  	%r553, %r528, %r525;
	mov.b32 	%r533, 4;
	// begin inline asm
	{
    .reg .pred p;
    and.b32 %r531, %r547, %r533;    setp.ne.u32 p, %r531, 0;
    vote.ballot.sync.b32 %r531, p, 0xffffffff;
    @!p not.b32 %r531, %r531;
}

	// end inline asm
	and.b32  	%r554, %r531, %r553;
	mov.b32 	%r536, 8;
	// begin inline asm
	{
    .reg .pred p;
    and.b32 %r534, %r547, %r536;    setp.ne.u32 p, %r534, 0;
    vote.ballot.sync.b32 %r534, p, 0xffffffff;
    @!p not.b32 %r534, %r534;
}

	// end inline asm
	and.b32  	%r555, %r534, %r554;
	mov.b32 	%r539, 16;
	// begin inline asm
	{
    .reg .pred p;
    and.b32 %r537, %r547, %r539;    setp.ne.u32 p, %r537, 0;
    vote.ballot.sync.b32 %r537, p, 0xffffffff;
    @!p not.b32 %r537, %r537;
}

	// end inline asm
	and.b32  	%r556, %r537, %r555;
	mov.b32 	%r542, 32;
	// begin inline asm
	{
    .reg .pred p;
    and.b32 %r540, %r547, %r542;    setp.ne.u32 p, %r540, 0;
    vote.ballot.sync.b32 %r540, p, 0xffffffff;
    @!p not.b32 %r540, %r540;
}

	// end inline asm
	and.b32  	%r557, %r540, %r556;
	mov.b32 	%r545, 64;
	// begin inline asm
	{
    .reg .pred p;
    and.b32 %r543, %r547, %r545;    setp.ne.u32 p, %r543, 0;
    vote.ballot.sync.b32 %r543, p, 0xffffffff;
    @!p not.b32 %r543, %r543;
}

	// end inline asm
	and.b32  	%r558, %r543, %r557;
	mov.b32 	%r548, 128;
	// begin inline asm
	{
    .reg .pred p;
    and.b32 %r546, %r547, %r548;    setp.ne.u32 p, %r546, 0;
    vote.ballot.sync.b32 %r546, p, 0xffffffff;
    @!p not.b32 %r546, %r546;
}

	// end inline asm
	and.b32  	%r559, %r546, %r558;
	clz.b32 	%r560, %r559;
	sub.s32 	%r59, 31, %r560;
	and.b32  	%r561, %r486, %r559;
	popc.b32 	%r60, %r561;
	setp.ne.s32 	%p124, %r162, %r59;
	mov.b32 	%r1235, 0;
	@%p124 bra 	$L__BB9_143;
	shl.b32 	%r562, %r547, 2;
	add.s32 	%r563, %r9, %r562;
	atom.shared.add.u32 	%r1235, [%r563], %r60;
$L__BB9_143:
	shfl.sync.idx.b32	%r589|%p125, %r1235, %r59, 31, -1;
	add.s32 	%r63, %r60, %r589;
	setp.eq.s64 	%p126, %rd633, 9223372036854775807;
	selp.b64 	%rd229, -9223372036854775808, %rd633, %p126;
	shr.u64 	%rd230, %rd229, %r512;
	cvt.u32.u64 	%r591, %rd230;
	and.b32  	%r586, %r591, %r8;
	mov.b32 	%r566, 1;
	// begin inline asm
	{
    .reg .pred p;
    and.b32 %r564, %r586, %r566;    setp.ne.u32 p, %r564, 0;
    vote.ballot.sync.b32 %r564, p, 0xffffffff;
    @!p not.b32 %r564, %r564;
}

	// end inline asm
	mov.b32 	%r569, 2;
	// begin inline asm
	{
    .reg .pred p;
    and.b32 %r567, %r586, %r569;    setp.ne.u32 p, %r567, 0;
    vote.ballot.sync.b32 %r567, p, 0xffffffff;
    @!p not.b32 %r567, %r567;
}

	// end inline asm
	and.b32  	%r592, %r567, %r564;
	mov.b32 	%r572, 4;
	// begin inline asm
	{
    .reg .pred p;
    and.b32 %r570, %r586, %r572;    setp.ne.u32 p, %r570, 0;
    vote.ballot.sync.b32 %r570, p, 0xffffffff;
    @!p not.b32 %r570, %r570;
}

	// end inline asm
	and.b32  	%r593, %r570, %r592;
	mov.b32 	%r575, 8;
	// begin inline asm
	{
    .reg .pred p;
    and.b32 %r573, %r586, %r575;    setp.ne.u32 p, %r573, 0;
    vote.ballot.sync.b32 %r573, p, 0xffffffff;
    @!p not.b32 %r573, %r573;
}

	// end inline asm
	and.b32  	%r594, %r573, %r593;
	mov.b32 	%r578, 16;
	// begin inline asm
	{
    .reg .pred p;
    and.b32 %r576, %r586, %r578;    setp.ne.u32 p, %r576, 0;
    vote.ballot.sync.b32 %r576, p, 0xffffffff;
    @!p not.b32 %r576, %r576;
}

	// end inline asm
	and.b32  	%r595, %r576, %r594;
	mov.b32 	%r581, 32;
	// begin inline asm
	{
    .reg .pred p;
    and.b32 %r579, %r586, %r581;    setp.ne.u32 p, %r579, 0;
    vote.ballot.sync.b32 %r579, p, 0xffffffff;
    @!p not.b32 %r579, %r579;
}

	// end inline asm
	and.b32  	%r596, %r579, %r595;
	mov.b32 	%r584, 64;
	// begin inline asm
	{
    .reg .pred p;
    and.b32 %r582, %r586, %r584;    setp.ne.u32 p, %r582, 0;
    vote.ballot.sync.b32 %r582, p, 0xffffffff;
    @!p not.b32 %r582, %r582;
}

	// end inline asm
	and.b32  	%r597, %r582, %r596;
	mov.b32 	%r587, 128;
	// begin inline asm
	{
    .reg .pred p;
    and.b32 %r585, %r586, %r587;    setp.ne.u32 p, %r585, 0;
    vote.ballot.sync.b32 %r585, p, 0xffffffff;
    @!p not.b32 %r585, %r585;
}

	// end inline asm
	and.b32  	%r598, %r585, %r597;
	clz.b32 	%r599, %r598;
	sub.s32 	%r65, 31, %r599;
	and.b32  	%r600, %r486, %r598;
	popc.b32 	%r66, %r600;
	setp.ne.s32 	%p127, %r162, %r65;
	mov.b32 	%r1236, 0;
	@%p127 bra 	$L__BB9_145;
	shl.b32 	%r601, %r586, 2;
	add.s32 	%r602, %r9, %r601;
	atom.shared.add.u32 	%r1236, [%r602], %r66;
$L__BB9_145:
	shfl.sync.idx.b32	%r628|%p128, %r1236, %r65, 31, -1;
	add.s32 	%r69, %r66, %r628;
	setp.eq.s64 	%p129, %rd632, 9223372036854775807;
	selp.b64 	%rd231, -9223372036854775808, %rd632, %p129;
	shr.u64 	%rd232, %rd231, %r512;
	cvt.u32.u64 	%r630, %rd232;
	and.b32  	%r625, %r630, %r8;
	mov.b32 	%r605, 1;
	// begin inline asm
	{
    .reg .pred p;
    and.b32 %r603, %r625, %r605;    setp.ne.u32 p, %r603, 0;
    vote.ballot.sync.b32 %r603, p, 0xffffffff;
    @!p not.b32 %r603, %r603;
}

	// end inline asm
	mov.b32 	%r608, 2;
	// begin inline asm
	{
    .reg .pred p;
    and.b32 %r606, %r625, %r608;    setp.ne.u32 p, %r606, 0;
    vote.ballot.sync.b32 %r606, p, 0xffffffff;
    @!p not.b32 %r606, %r606;
}

	// end inline asm
	and.b32  	%r631, %r606, %r603;
	mov.b32 	%r611, 4;
	// begin inline asm
	{
    .reg .pred p;
    and.b32 %r609, %r625, %r611;    setp.ne.u32 p, %r609, 0;
    vote.ballot.sync.b32 %r609, p, 0xffffffff;
    @!p not.b32 %r609, %r609;
}

	// end inline asm
	and.b32  	%r632, %r609, %r631;
	mov.b32 	%r614, 8;
	// begin inline asm
	{
    .reg .pred p;
    and.b32 %r612, %r625, %r614;    setp.ne.u32 p, %r612, 0;
    vote.ballot.sync.b32 %r612, p, 0xffffffff;
    @!p not.b32 %r612, %r612;
}

	// end inline asm
	and.b32  	%r633, %r612, %r632;
	mov.b32 	%r617, 16;
	// begin inline asm
	{
    .reg .pred p;
    and.b32 %r615, %r625, %r617;    setp.ne.u32 p, %r615, 0;
    vote.ballot.sync.b32 %r615, p, 0xffffffff;
    @!p not.b32 %r615, %r615;
}

	// end inline asm
	and.b32  	%r634, %r615, %r633;
	mov.b32 	%r620, 32;
	// begin inline asm
	{
    .reg .pred p;
    and.b32 %r618, %r625, %r620;    setp.ne.u32 p, %r618, 0;
    vote.ballot.sync.b32 %r618, p, 0xffffffff;
    @!p not.b32 %r618, %r618;
}

	// end inline asm
	and.b32  	%r635, %r618, %r634;
	mov.b32 	%r623, 64;
	// begin inline asm
	{
    .reg .pred p;
    and.b32 %r621, %r625, %r623;    setp.ne.u32 p, %r621, 0;
    vote.ballot.sync.b32 %r621, p, 0xffffffff;
    @!p not.b32 %r621, %r621;
}

	// end inline asm
	and.b32  	%r636, %r621, %r635;
	mov.b32 	%r626, 128;
	// begin inline asm
	{
    .reg .pred p;
    and.b32 %r624, %r625, %r626;    setp.ne.u32 p, %r624, 0;
    vote.ballot.sync.b32 %r624, p, 0xffffffff;
    @!p not.b32 %r624, %r624;
}

	// end inline asm
	and.b32  	%r637, %r624, %r636;
	clz.b32 	%r638, %r637;
	sub.s32 	%r71, 31, %r638;
	and.b32  	%r639, %r486, %r637;
	popc.b32 	%r72, %r639;
	setp.ne.s32 	%p130, %r162, %r71;
	mov.b32 	%r1237, 0;
	@%p130 bra 	$L__BB9_147;
	shl.b32 	%r640, %r625, 2;
	add.s32 	%r641, %r9, %r640;
	atom.shared.add.u32 	%r1237, [%r641], %r72;
$L__BB9_147:
	shfl.sync.idx.b32	%r667|%p131, %r1237, %r71, 31, -1;
	add.s32 	%r75, %r72, %r667;
	setp.eq.s64 	%p132, %rd631, 9223372036854775807;
	selp.b64 	%rd233, -9223372036854775808, %rd631, %p132;
	shr.u64 	%rd234, %rd233, %r512;
	cvt.u32.u64 	%r669, %rd234;
	and.b32  	%r664, %r669, %r8;
	mov.b32 	%r644, 1;
	// begin inline asm
	{
    .reg .pred p;
    and.b32 %r642, %r664, %r644;    setp.ne.u32 p, %r642, 0;
    vote.ballot.sync.b32 %r642, p, 0xffffffff;
    @!p not.b32 %r642, %r642;
}

	// end inline asm
	mov.b32 	%r647, 2;
	// begin inline asm
	{
    .reg .pred p;
    and.b32 %r645, %r664, %r647;    setp.ne.u32 p, %r645, 0;
    vote.ballot.sync.b32 %r645, p, 0xffffffff;
    @!p not.b32 %r645, %r645;
}

	// end inline asm
	and.b32  	%r670, %r645, %r642;
	mov.b32 	%r650, 4;
	// begin inline asm
	{
    .reg .pred p;
    and.b32 %r648, %r664, %r650;    setp.ne.u32 p, %r648, 0;
    vote.ballot.sync.b32 %r648, p, 0xffffffff;
    @!p not.b32 %r648, %r648;
}

	// end inline asm
	and.b32  	%r671, %r648, %r670;
	mov.b32 	%r653, 8;
	// begin inline asm
	{
    .reg .pred p;
    and.b32 %r651, %r664, %r653;    setp.ne.u32 p, %r651, 0;
    vote.ballot.sync.b32 %r651, p, 0xffffffff;
    @!p not.b32 %r651, %r651;
}

	// end inline asm
	and.b32  	%r672, %r651, %r671;
	mov.b32 	%r656, 16;
	// begin inline asm
	{
    .reg .pred p;
    and.b32 %r654, %r664, %r656;    setp.ne.u32 p, %r654, 0;
    vote.ballot.sync.b32 %r654, p, 0xffffffff;
    @!p not.b32 %r654, %r654;
}

	// end inline asm
	and.b32  	%r673, %r654, %r672;
	mov.b32 	%r659, 32;
	// begin inline asm
	{
    .reg .pred p;
    and.b32 %r657, %r664, %r659;    setp.ne.u32 p, %r657, 0;
    vote.ballot.sync.b32 %r657, p, 0xffffffff;
    @!p not.b32 %r657, %r657;
}

	// end inline asm
	and.b32  	%r674, %r657, %r673;
	mov.b32 	%r662, 64;
	// begin inline asm
	{
    .reg .pred p;
    and.b32 %r660, %r664, %r662;    setp.ne.u32 p, %r660, 0;
    vote.ballot.sync.b32 %r660, p, 0xffffffff;
    @!p not.b32 %r660, %r660;
}

	// end inline asm
	and.b32  	%r675, %r660, %r674;
	mov.b32 	%r665, 128;
	// begin inline asm
	{
    .reg .pred p;
    and.b32 %r663, %r664, %r665;    setp.ne.u32 p, %r663, 0;
    vote.ballot.sync.b32 %r663, p, 0xffffffff;
    @!p not.b32 %r663, %r663;
}

	// end inline asm
	and.b32  	%r676, %r663, %r675;
	clz.b32 	%r677, %r676;
	sub.s32 	%r77, 31, %r677;
	and.b32  	%r678, %r486, %r676;
	popc.b32 	%r78, %r678;
	setp.ne.s32 	%p133, %r162, %r77;
	mov.b32 	%r1238, 0;
	@%p133 bra 	$L__BB9_149;
	shl.b32 	%r679, %r664, 2;
	add.s32 	%r680, %r9, %r679;
	atom.shared.add.u32 	%r1238, [%r680], %r78;
$L__BB9_149:
	shfl.sync.idx.b32	%r706|%p134, %r1238, %r77, 31, -1;
	add.s32 	%r81, %r78, %r706;
	setp.eq.s64 	%p135, %rd630, 9223372036854775807;
	selp.b64 	%rd235, -9223372036854775808, %rd630, %p135;
	shr.u64 	%rd236, %rd235, %r512;
	cvt.u32.u64 	%r708, %rd236;
	and.b32  	%r703, %r708, %r8;
	mov.b32 	%r683, 1;
	// begin inline asm
	{
    .reg .pred p;
    and.b32 %r681, %r703, %r683;    setp.ne.u32 p, %r681, 0;
    vote.ballot.sync.b32 %r681, p, 0xffffffff;
    @!p not.b32 %r681, %r681;
}

	// end inline asm
	mov.b32 	%r686, 2;
	// begin inline asm
	{
    .reg .pred p;
    and.b32 %r684, %r703, %r686;    setp.ne.u32 p, %r684, 0;
    vote.ballot.sync.b32 %r684, p, 0xffffffff;
    @!p not.b32 %r684, %r684;
}

	// end inline asm
	and.b32  	%r709, %r684, %r681;
	mov.b32 	%r689, 4;
	// begin inline asm
	{
    .reg .pred p;
    and.b32 %r687, %r703, %r689;    setp.ne.u32 p, %r687, 0;
    vote.ballot.sync.b32 %r687, p, 0xffffffff;
    @!p not.b32 %r687, %r687;
}

	// end inline asm
	and.b32  	%r710, %r687, %r709;
	mov.b32 	%r692, 8;
	// begin inline asm
	{
    .reg .pred p;
    and.b32 %r690, %r703, %r692;    setp.ne.u32 p, %r690, 0;
    vote.ballot.sync.b32 %r690, p, 0xffffffff;
    @!p not.b32 %r690, %r690;
}

	// end inline asm
	and.b32  	%r711, %r690, %r710;
	mov.b32 	%r695, 16;
	// begin inline asm
	{
    .reg .pred p;
    and.b32 %r693, %r703, %r695;    setp.ne.u32 p, %r693, 0;
    vote.ballot.sync.b32 %r693, p, 0xffffffff;
    @!p not.b32 %r693, %r693;
}

	// end inline asm
	and.b32  	%r712, %r693, %r711;
	mov.b32 	%r698, 32;
	// begin inline asm
	{
    .reg .pred p;
    and.b32 %r696, %r703, %r698;    setp.ne.u32 p, %r696, 0;
    vote.ballot.sync.b32 %r696, p, 0xffffffff;
    @!p not.b32 %r696, %r696;
}

	// end inline asm
	and.b32  	%r713, %r696, %r712;
	mov.b32 	%r701, 64;
	// begin inline asm
	{
    .reg .pred p;
    and.b32 %r699, %r703, %r701;    setp.ne.u32 p, %r699, 0;
    vote.ballot.sync.b32 %r699, p, 0xffffffff;
    @!p not.b32 %r699, %r699;
}

	// end inline asm
	and.b32  	%r714, %r699, %r713;
	mov.b32 	%r704, 128;
	// begin inline asm
	{
    .reg .pred p;
    and.b32 %r702, %r703, %r704;    setp.ne.u32 p, %r702, 0;
    vote.ballot.sync.b32 %r702, p, 0xffffffff;
    @!p not.b32 %r702, %r702;
}

	// end inline asm
	and.b32  	%r715, %r702, %r714;
	clz.b32 	%r716, %r715;
	sub.s32 	%r83, 31, %r716;
	and.b32  	%r717, %r486, %r715;
	popc.b32 	%r84, %r717;
	setp.ne.s32 	%p136, %r162, %r83;
	mov.b32 	%r1239, 0;
	@%p136 bra 	$L__BB9_151;
	shl.b32 	%r718, %r703, 2;
	add.s32 	%r719, %r9, %r718;
	atom.shared.add.u32 	%r1239, [%r719], %r84;
$L__BB9_151:
	shfl.sync.idx.b32	%r745|%p137, %r1239, %r83, 31, -1;
	add.s32 	%r87, %r84, %r745;
	setp.eq.s64 	%p138, %rd629, 9223372036854775807;
	selp.b64 	%rd237, -9223372036854775808, %rd629, %p138;
	shr.u64 	%rd238, %rd237, %r512;
	cvt.u32.u64 	%r747, %rd238;
	and.b32  	%r742, %r747, %r8;
	mov.b32 	%r722, 1;
	// begin inline asm
	{
    .reg .pred p;
    and.b32 %r720, %r742, %r722;    setp.ne.u32 p, %r720, 0;
    vote.ballot.sync.b32 %r720, p, 0xffffffff;
    @!p not.b32 %r720, %r720;
}

	// end inline asm
	mov.b32 	%r725, 2;
	// begin inline asm
	{
    .reg .pred p;
    and.b32 %r723, %r742, %r725;    setp.ne.u32 p, %r723, 0;
    vote.ballot.sync.b32 %r723, p, 0xffffffff;
    @!p not.b32 %r723, %r723;
}

	// end inline asm
	and.b32  	%r748, %r723, %r720;
	mov.b32 	%r728, 4;
	// begin inline asm
	{
    .reg .pred p;
    and.b32 %r726, %r742, %r728;    setp.ne.u32 p, %r726, 0;
    vote.ballot.sync.b32 %r726, p, 0xffffffff;
    @!p not.b32 %r726, %r726;
}

	// end inline asm
	and.b32  	%r749, %r726, %r748;
	mov.b32 	%r731, 8;
	// begin inline asm
	{
    .reg .pred p;
    and.b32 %r729, %r742, %r731;    setp.ne.u32 p, %r729, 0;
    vote.ballot.sync.b32 %r729, p, 0xffffffff;
    @!p not.b32 %r729, %r729;
}

	// end inline asm
	and.b32  	%r750, %r729, %r749;
	mov.b32 	%r734, 16;
	// begin inline asm
	{
    .reg .pred p;
    and.b32 %r732, %r742, %r734;    setp.ne.u32 p, %r732, 0;
    vote.ballot.sync.b32 %r732, p, 0xffffffff;
    @!p not.b32 %r732, %r732;
}

	// end inline asm
	and.b32  	%r751, %r732, %r750;
	mov.b32 	%r737, 32;
	// begin inline asm
	{
    .reg .pred p;
    and.b32 %r735, %r742, %r737;    setp.ne.u32 p, %r735, 0;
    vote.ballot.sync.b32 %r735, p, 0xffffffff;
    @!p not.b32 %r735, %r735;
}

	// end inline asm
	and.b32  	%r752, %r735, %r751;
	mov.b32 	%r740, 64;
	// begin inline asm
	{
    .reg .pred p;
    and.b32 %r738, %r742, %r740;    setp.ne.u32 p, %r738, 0;
    vote.ballot.sync.b32 %r738, p, 0xffffffff;
    @!p not.b32 %r738, %r738;
}

	// end inline asm
	and.b32  	%r753, %r738, %r752;
	mov.b32 	%r743, 128;
	// begin inline asm
	{
    .reg .pred p;
    and.b32 %r741, %r742, %r743;    setp.ne.u32 p, %r741, 0;
    vote.ballot.sync.b32 %r741, p, 0xffffffff;
    @!p not.b32 %r741, %r741;
}

	// end inline asm
	and.b32  	%r754, %r741, %r753;
	clz.b32 	%r755, %r754;
	sub.s32 	%r89, 31, %r755;
	and.b32  	%r756, %r486, %r754;
	popc.b32 	%r90, %r756;
	setp.ne.s32 	%p139, %r162, %r89;
	mov.b32 	%r1240, 0;
	@%p139 bra 	$L__BB9_153;
	shl.b32 	%r757, %r742, 2;
	add.s32 	%r758, %r9, %r757;
	atom.shared.add.u32 	%r1240, [%r758], %r90;
$L__BB9_153:
	shfl.sync.idx.b32	%r784|%p140, %r1240, %r89, 31, -1;
	add.s32 	%r93, %r90, %r784;
	setp.eq.s64 	%p141, %rd628, 9223372036854775807;
	selp.b64 	%rd239, -9223372036854775808, %rd628, %p141;
	shr.u64 	%rd240, %rd239, %r512;
	cvt.u32.u64 	%r786, %rd240;
	and.b32  	%r781, %r786, %r8;
	mov.b32 	%r761, 1;
	// begin inline asm
	{
    .reg .pred p;
    and.b32 %r759, %r781, %r761;    setp.ne.u32 p, %r759, 0;
    vote.ballot.sync.b32 %r759, p, 0xffffffff;
    @!p not.b32 %r759, %r759;
}

	// end inline asm
	mov.b32 	%r764, 2;
	// begin inline asm
	{
    .reg .pred p;
    and.b32 %r762, %r781, %r764;    setp.ne.u32 p, %r762, 0;
    vote.ballot.sync.b32 %r762, p, 0xffffffff;
    @!p not.b32 %r762, %r762;
}

	// end inline asm
	and.b32  	%r787, %r762, %r759;
	mov.b32 	%r767, 4;
	// begin inline asm
	{
    .reg .pred p;
    and.b32 %r765, %r781, %r767;    setp.ne.u32 p, %r765, 0;
    vote.ballot.sync.b32 %r765, p, 0xffffffff;
    @!p not.b32 %r765, %r765;
}

	// end inline asm
	and.b32  	%r788, %r765, %r787;
	mov.b32 	%r770, 8;
	// begin inline asm
	{
    .reg .pred p;
    and.b32 %r768, %r781, %r770;    setp.ne.u32 p, %r768, 0;
    vote.ballot.sync.b32 %r768, p, 0xffffffff;
    @!p not.b32 %r768, %r768;
}

	// end inline asm
	and.b32  	%r789, %r768, %r788;
	mov.b32 	%r773, 16;
	// begin inline asm
	{
    .reg .pred p;
    and.b32 %r771, %r781, %r773;    setp.ne.u32 p, %r771, 0;
    vote.ballot.sync.b32 %r771, p, 0xffffffff;
    @!p not.b32 %r771, %r771;
}

	// end inline asm
	and.b32  	%r790, %r771, %r789;
	mov.b32 	%r776, 32;
	// begin inline asm
	{
    .reg .pred p;
    and.b32 %r774, %r781, %r776;    setp.ne.u32 p, %r774, 0;
    vote.ballot.sync.b32 %r774, p, 0xffffffff;
    @!p not.b32 %r774, %r774;
}

	// end inline asm
	and.b32  	%r791, %r774, %r790;
	mov.b32 	%r779, 64;
	// begin inline asm
	{
    .reg .pred p;
    and.b32 %r777, %r781, %r779;    setp.ne.u32 p, %r777, 0;
    vote.ballot.sync.b32 %r777, p, 0xffffffff;
    @!p not.b32 %r777, %r777;
}

	// end inline asm
	and.b32  	%r792, %r777, %r791;
	mov.b32 	%r782, 128;
	// begin inline asm
	{
    .reg .pred p;
    and.b32 %r780, %r781, %r782;    setp.ne.u32 p, %r780, 0;
    vote.ballot.sync.b32 %r780, p, 0xffffffff;
    @!p not.b32 %r780, %r780;
}

	// end inline asm
	and.b32  	%r793, %r780, %r792;
	clz.b32 	%r794, %r793;
	sub.s32 	%r95, 31, %r794;
	and.b32  	%r795, %r486, %r793;
	popc.b32 	%r96, %r795;
	setp.ne.s32 	%p142, %r162, %r95;
	mov.b32 	%r1241, 0;
	@%p142 bra 	$L__BB9_155;
	shl.b32 	%r796, %r781, 2;
	add.s32 	%r797, %r9, %r796;
	atom.shared.add.u32 	%r1241, [%r797], %r96;
$L__BB9_155:
	shfl.sync.idx.b32	%r823|%p143, %r1241, %r95, 31, -1;
	add.s32 	%r99, %r96, %r823;
	setp.eq.s64 	%p144, %rd627, 9223372036854775807;
	selp.b64 	%rd241, -9223372036854775808, %rd627, %p144;
	shr.u64 	%rd242, %rd241, %r512;
	cvt.u32.u64 	%r825, %rd242;
	and.b32  	%r820, %r825, %r8;
	mov.b32 	%r800, 1;
	// begin inline asm
	{
    .reg .pred p;
    and.b32 %r798, %r820, %r800;    setp.ne.u32 p, %r798, 0;
    vote.ballot.sync.b32 %r798, p, 0xffffffff;
    @!p not.b32 %r798, %r798;
}

	// end inline asm
	mov.b32 	%r803, 2;
	// begin inline asm
	{
    .reg .pred p;
    and.b32 %r801, %r820, %r803;    setp.ne.u32 p, %r801, 0;
    vote.ballot.sync.b32 %r801, p, 0xffffffff;
    @!p not.b32 %r801, %r801;
}

	// end inline asm
	and.b32  	%r826, %r801, %r798;
	mov.b32 	%r806, 4;
	// begin inline asm
	{
    .reg .pred p;
    and.b32 %r804, %r820, %r806;    setp.ne.u32 p, %r804, 0;
    vote.ballot.sync.b32 %r804, p, 0xffffffff;
    @!p not.b32 %r804, %r804;
}

	// end inline asm
	and.b32  	%r827, %r804, %r826;
	mov.b32 	%r809, 8;
	// begin inline asm
	{
    .reg .pred p;
    and.b32 %r807, %r820, %r809;    setp.ne.u32 p, %r807, 0;
    vote.ballot.sync.b32 %r807, p, 0xffffffff;
    @!p not.b32 %r807, %r807;
}

	// end inline asm
	and.b32  	%r828, %r807, %r827;
	mov.b32 	%r812, 16;
	// begin inline asm
	{
    .reg .pred p;
    and.b32 %r810, %r820, %r812;    setp.ne.u32 p, %r810, 0;
    vote.ballot.sync.b32 %r810, p, 0xffffffff;
    @!p not.b32 %r810, %r810;
}

	// end inline asm
	and.b32  	%r829, %r810, %r828;
	mov.b32 	%r815, 32;
	// begin inline asm
	{
    .reg .pred p;
    and.b32 %r813, %r820, %r815;    setp.ne.u32 p, %r813, 0;
    vote.ballot.sync.b32 %r813, p, 0xffffffff;
    @!p not.b32 %r813, %r813;
}

	// end inline asm
	and.b32  	%r830, %r813, %r829;
	mov.b32 	%r818, 64;
	// begin inline asm
	{
    .reg .pred p;
    and.b32 %r816, %r820, %r818;    setp.ne.u32 p, %r816, 0;
    vote.ballot.sync.b32 %r816, p, 0xffffffff;
    @!p not.b32 %r816, %r816;
}

	// end inline asm
	and.b32  	%r831, %r816, %r830;
	mov.b32 	%r821, 128;
	// begin inline asm
	{
    .reg .pred p;
    and.b32 %r819, %r820, %r821;    setp.ne.u32 p, %r819, 0;
    vote.ballot.sync.b32 %r819, p, 0xffffffff;
    @!p not.b32 %r819, %r819;
}

	// end inline asm
	and.b32  	%r832, %r819, %r831;
	clz.b32 	%r833, %r832;
	sub.s32 	%r101, 31, %r833;
	and.b32  	%r834, %r486, %r832;
	popc.b32 	%r102, %r834;
	setp.ne.s32 	%p145, %r162, %r101;
	mov.b32 	%r1242, 0;
	@%p145 bra 	$L__BB9_157;
	shl.b32 	%r835, %r820, 2;
	add.s32 	%r836, %r9, %r835;
	atom.shared.add.u32 	%r1242, [%r836], %r102;
$L__BB9_157:
	shfl.sync.idx.b32	%r862|%p146, %r1242, %r101, 31, -1;
	add.s32 	%r105, %r102, %r862;
	setp.eq.s64 	%p147, %rd626, 9223372036854775807;
	selp.b64 	%rd243, -9223372036854775808, %rd626, %p147;
	shr.u64 	%rd244, %rd243, %r512;
	cvt.u32.u64 	%r864, %rd244;
	and.b32  	%r859, %r864, %r8;
	mov.b32 	%r839, 1;
	// begin inline asm
	{
    .reg .pred p;
    and.b32 %r837, %r859, %r839;    setp.ne.u32 p, %r837, 0;
    vote.ballot.sync.b32 %r837, p, 0xffffffff;
    @!p not.b32 %r837, %r837;
}

	// end inline asm
	mov.b32 	%r842, 2;
	// begin inline asm
	{
    .reg .pred p;
    and.b32 %r840, %r859, %r842;    setp.ne.u32 p, %r840, 0;
    vote.ballot.sync.b32 %r840, p, 0xffffffff;
    @!p not.b32 %r840, %r840;
}

	// end inline asm
	and.b32  	%r865, %r840, %r837;
	mov.b32 	%r845, 4;
	// begin inline asm
	{
    .reg .pred p;
    and.b32 %r843, %r859, %r845;    setp.ne.u32 p, %r843, 0;
    vote.ballot.sync.b32 %r843, p, 0xffffffff;
    @!p not.b32 %r843, %r843;
}

	// end inline asm
	and.b32  	%r866, %r843, %r865;
	mov.b32 	%r848, 8;
	// begin inline asm
	{
    .reg .pred p;
    and.b32 %r846, %r859, %r848;    setp.ne.u32 p, %r846, 0;
    vote.ballot.sync.b32 %r846, p, 0xffffffff;
    @!p not.b32 %r846, %r846;
}

	// end inline asm
	and.b32  	%r867, %r846, %r866;
	mov.b32 	%r851, 16;
	// begin inline asm
	{
    .reg .pred p;
    and.b32 %r849, %r859, %r851;    setp.ne.u32 p, %r849, 0;
    vote.ballot.sync.b32 %r849, p, 0xffffffff;
    @!p not.b32 %r849, %r849;
}

	// end inline asm
	and.b32  	%r868, %r849, %r867;
	mov.b32 	%r854, 32;
	// begin inline asm
	{
    .reg .pred p;
    and.b32 %r852, %r859, %r854;    setp.ne.u32 p, %r852, 0;
    vote.ballot.sync.b32 %r852, p, 0xffffffff;
    @!p not.b32 %r852, %r852;
}

	// end inline asm
	and.b32  	%r869, %r852, %r868;
	mov.b32 	%r857, 64;
	// begin inline asm
	{
    .reg .pred p;
    and.b32 %r855, %r859, %r857;    setp.ne.u32 p, %r855, 0;
    vote.ballot.sync.b32 %r855, p, 0xffffffff;
    @!p not.b32 %r855, %r855;
}

	// end inline asm
	and.b32  	%r870, %r855, %r869;
	mov.b32 	%r860, 128;
	// begin inline asm
	{
    .reg .pred p;
    and.b32 %r858, %r859, %r860;    setp.ne.u32 p, %r858, 0;
    vote.ballot.sync.b32 %r858, p, 0xffffffff;
    @!p not.b32 %r858, %r858;
}

	// end inline asm
	and.b32  	%r871, %r858, %r870;
	clz.b32 	%r872, %r871;
	sub.s32 	%r107, 31, %r872;
	and.b32  	%r873, %r486, %r871;
	popc.b32 	%r108, %r873;
	setp.ne.s32 	%p148, %r162, %r107;
	mov.b32 	%r1243, 0;
	@%p148 bra 	$L__BB9_159;
	shl.b32 	%r874, %r859, 2;
	add.s32 	%r875, %r9, %r874;
	atom.shared.add.u32 	%r1243, [%r875], %r108;
$L__BB9_159:
	shfl.sync.idx.b32	%r901|%p149, %r1243, %r107, 31, -1;
	add.s32 	%r111, %r108, %r901;
	setp.eq.s64 	%p150, %rd625, 9223372036854775807;
	selp.b64 	%rd245, -9223372036854775808, %rd625, %p150;
	shr.u64 	%rd246, %rd245, %r512;
	cvt.u32.u64 	%r903, %rd246;
	and.b32  	%r898, %r903, %r8;
	mov.b32 	%r878, 1;
	// begin inline asm
	{
    .reg .pred p;
    and.b32 %r876, %r898, %r878;    setp.ne.u32 p, %r876, 0;
    vote.ballot.sync.b32 %r876, p, 0xffffffff;
    @!p not.b32 %r876, %r876;
}

	// end inline asm
	mov.b32 	%r881, 2;
	// begin inline asm
	{
    .reg .pred p;
    and.b32 %r879, %r898, %r881;    setp.ne.u32 p, %r879, 0;
    vote.ballot.sync.b32 %r879, p, 0xffffffff;
    @!p not.b32 %r879, %r879;
}

	// end inline asm
	and.b32  	%r904, %r879, %r876;
	mov.b32 	%r884, 4;
	// begin inline asm
	{
    .reg .pred p;
    and.b32 %r882, %r898, %r884;    setp.ne.u32 p, %r882, 0;
    vote.ballot.sync.b32 %r882, p, 0xffffffff;
    @!p not.b32 %r882, %r882;
}

	// end inline asm
	and.b32  	%r905, %r882, %r904;
	mov.b32 	%r887, 8;
	// begin inline asm
	{
    .reg .pred p;
    and.b32 %r885, %r898, %r887;    setp.ne.u32 p, %r885, 0;
    vote.ballot.sync.b32 %r885, p, 0xffffffff;
    @!p not.b32 %r885, %r885;
}

	// end inline asm
	and.b32  	%r906, %r885, %r905;
	mov.b32 	%r890, 16;
	// begin inline asm
	{
    .reg .pred p;
    and.b32 %r888, %r898, %r890;    setp.ne.u32 p, %r888, 0;
    vote.ballot.sync.b32 %r888, p, 0xffffffff;
    @!p not.b32 %r888, %r888;
}

	// end inline asm
	and.b32  	%r907, %r888, %r906;
	mov.b32 	%r893, 32;
	// begin inline asm
	{
    .reg .pred p;
    and.b32 %r891, %r898, %r893;    setp.ne.u32 p, %r891, 0;
    vote.ballot.sync.b32 %r891, p, 0xffffffff;
    @!p not.b32 %r891, %r891;
}

	// end inline asm
	and.b32  	%r908, %r891, %r907;
	mov.b32 	%r896, 64;
	// begin inline asm
	{
    .reg .pred p;
    and.b32 %r894, %r898, %r896;    setp.ne.u32 p, %r894, 0;
    vote.ballot.sync.b32 %r894, p, 0xffffffff;
    @!p not.b32 %r894, %r894;
}

	// end inline asm
	and.b32  	%r909, %r894, %r908;
	mov.b32 	%r899, 128;
	// begin inline asm
	{
    .reg .pred p;
    and.b32 %r897, %r898, %r899;    setp.ne.u32 p, %r897, 0;
    vote.ballot.sync.b32 %r897, p, 0xffffffff;
    @!p not.b32 %r897, %r897;
}

	// end inline asm
	and.b32  	%r910, %r897, %r909;
	clz.b32 	%r911, %r910;
	sub.s32 	%r113, 31, %r911;
	and.b32  	%r912, %r486, %r910;
	popc.b32 	%r114, %r912;
	setp.ne.s32 	%p151, %r162, %r113;
	mov.b32 	%r1244, 0;
	@%p151 bra 	$L__BB9_161;
	shl.b32 	%r913, %r898, 2;
	add.s32 	%r914, %r9, %r913;
	atom.shared.add.u32 	%r1244, [%r914], %r114;
$L__BB9_161:
	shfl.sync.idx.b32	%r940|%p152, %r1244, %r113, 31, -1;
	add.s32 	%r117, %r114, %r940;
	setp.eq.s64 	%p153, %rd624, 9223372036854775807;
	selp.b64 	%rd247, -9223372036854775808, %rd624, %p153;
	shr.u64 	%rd248, %rd247, %r512;
	cvt.u32.u64 	%r942, %rd248;
	and.b32  	%r937, %r942, %r8;
	mov.b32 	%r917, 1;
	// begin inline asm
	{
    .reg .pred p;
    and.b32 %r915, %r937, %r917;    setp.ne.u32 p, %r915, 0;
    vote.ballot.sync.b32 %r915, p, 0xffffffff;
    @!p not.b32 %r915, %r915;
}

	// end inline asm
	mov.b32 	%r920, 2;
	// begin inline asm
	{
    .reg .pred p;
    and.b32 %r918, %r937, %r920;    setp.ne.u32 p, %r918, 0;
    vote.ballot.sync.b32 %r918, p, 0xffffffff;
    @!p not.b32 %r918, %r918;
}

	// end inline asm
	and.b32  	%r943, %r918, %r915;
	mov.b32 	%r923, 4;
	// begin inline asm
	{
    .reg .pred p;
    and.b32 %r921, %r937, %r923;    setp.ne.u32 p, %r921, 0;
    vote.ballot.sync.b32 %r921, p, 0xffffffff;
    @!p not.b32 %r921, %r921;
}

	// end inline asm
	and.b32  	%r944, %r921, %r943;
	mov.b32 	%r926, 8;
	// begin inline asm
	{
    .reg .pred p;
    and.b32 %r924, %r937, %r926;    setp.ne.u32 p, %r924, 0;
    vote.ballot.sync.b32 %r924, p, 0xffffffff;
    @!p not.b32 %r924, %r924;
}

	// end inline asm
	and.b32  	%r945, %r924, %r944;
	mov.b32 	%r929, 16;
	// begin inline asm
	{
    .reg .pred p;
    and.b32 %r927, %r937, %r929;    setp.ne.u32 p, %r927, 0;
    vote.ballot.sync.b32 %r927, p, 0xffffffff;
    @!p not.b32 %r927, %r927;
}

	// end inline asm
	and.b32  	%r946, %r927, %r945;
	mov.b32 	%r932, 32;
	// begin inline asm
	{
    .reg .pred p;
    and.b32 %r930, %r937, %r932;    setp.ne.u32 p, %r930, 0;
    vote.ballot.sync.b32 %r930, p, 0xffffffff;
    @!p not.b32 %r930, %r930;
}

	// end inline asm
	and.b32  	%r947, %r930, %r946;
	mov.b32 	%r935, 64;
	// begin inline asm
	{
    .reg .pred p;
    and.b32 %r933, %r937, %r935;    setp.ne.u32 p, %r933, 0;
    vote.ballot.sync.b32 %r933, p, 0xffffffff;
    @!p not.b32 %r933, %r933;
}

	// end inline asm
	and.b32  	%r948, %r933, %r947;
	mov.b32 	%r938, 128;
	// begin inline asm
	{
    .reg .pred p;
    and.b32 %r936, %r937, %r938;    setp.ne.u32 p, %r936, 0;
    vote.ballot.sync.b32 %r936, p, 0xffffffff;
    @!p not.b32 %r936, %r936;
}

	// end inline asm
	and.b32  	%r949, %r936, %r948;
	clz.b32 	%r950, %r949;
	sub.s32 	%r119, 31, %r950;
	and.b32  	%r951, %r486, %r949;
	popc.b32 	%r120, %r951;
	setp.ne.s32 	%p154, %r162, %r119;
	mov.b32 	%r1245, 0;
	@%p154 bra 	$L__BB9_163;
	shl.b32 	%r952, %r937, 2;
	add.s32 	%r953, %r9, %r952;
	atom.shared.add.u32 	%r1245, [%r953], %r120;
$L__BB9_163:
	shfl.sync.idx.b32	%r954|%p156, %r1245, %r119, 31, -1;
	add.s32 	%r955, %r120, %r954;
	bar.sync 	0;
	shl.b32 	%r956, %r57, 3;
	mov.u32 	%r957, _ZZN3cub18CUB_300001_SM_10006detail10radix_sort29DeviceRadixSortOnesweepKernelINS1_5radix10policy_hubIddyE10Policy1000ELNS0_9SortOrderE0EddyiiNS1_21identity_decomposer_tEEEvPT5_SB_PT3_PKSC_PT1_PKSG_PT2_PKSK_T4_iiT6_E1s;
	add.s32 	%r123, %r957, %r956;
	st.shared.u64 	[%r123+-8], %rd635;
	shl.b32 	%r958, %r63, 3;
	add.s32 	%r124, %r957, %r958;
	st.shared.u64 	[%r124+-8], %rd634;
	shl.b32 	%r959, %r69, 3;
	add.s32 	%r125, %r957, %r959;
	st.shared.u64 	[%r125+-8], %rd633;
	shl.b32 	%r960, %r75, 3;
	add.s32 	%r126, %r957, %r960;
	st.shared.u64 	[%r126+-8], %rd632;
	shl.b32 	%r961, %r81, 3;
	add.s32 	%r127, %r957, %r961;
	st.shared.u64 	[%r127+-8], %rd631;
	shl.b32 	%r962, %r87, 3;
	add.s32 	%r128, %r957, %r962;
	st.shared.u64 	[%r128+-8], %rd630;
	shl.b32 	%r963, %r93, 3;
	add.s32 	%r129, %r957, %r963;
	st.shared.u64 	[%r129+-8], %rd629;
	shl.b32 	%r964, %r99, 3;
	add.s32 	%r130, %r957, %r964;
	st.shared.u64 	[%r130+-8], %rd628;
	shl.b32 	%r965, %r105, 3;
	add.s32 	%r131, %r957, %r965;
	st.shared.u64 	[%r131+-8], %rd627;
	shl.b32 	%r966, %r111, 3;
	add.s32 	%r132, %r957, %r966;
	st.shared.u64 	[%r132+-8], %rd626;
	shl.b32 	%r967, %r117, 3;
	add.s32 	%r133, %r957, %r967;
	st.shared.u64 	[%r133+-8], %rd625;
	shl.b32 	%r968, %r955, 3;
	add.s32 	%r134, %r957, %r968;
	st.shared.u64 	[%r134+-8], %rd624;
	shl.b32 	%r969, %r1, 3;
	add.s32 	%r970, %r957, %r969;
	add.s32 	%r135, %r970, 36864;
	@%p48 bra 	$L__BB9_171;
	ld.global.u64 	%rd249, [%rd72];
	sub.s64 	%rd636, %rd249, %rd105;
	st.shared.u64 	[%r135], %rd636;
	setp.lt.s32 	%p157, %r4, 1;
	mov.u32 	%r1249, %r1229;
	@%p157 bra 	$L__BB9_170;
	mov.b32 	%r1247, -1;
	mov.u32 	%r1246, %r4;
	mov.u32 	%r1249, %r1229;
$L__BB9_166:
	add.s32 	%r139, %r1246, -1;
	shl.b32 	%r972, %r139, 8;
	add.s32 	%r973, %r972, %r1;
	mul.wide.s32 	%rd250, %r973, 4;
	add.s64 	%rd107, %rd3, %rd250;
$L__BB9_167:
	membar.cta;
	ld.volatile.global.u32 	%r140, [%rd107];
	setp.eq.s32 	%p158, %r140, 0;
	@%p158 bra 	$L__BB9_167;
	and.b32  	%r974, %r140, 1073741823;
	add.s32 	%r1249, %r974, %r1249;
	setp.gt.s32 	%p159, %r140, -1;
	vote.sync.ballot.b32 	%r1247, %p159, %r1247;
	setp.gt.u32 	%p161, %r1246, 1;
	and.pred  	%p162, %p159, %p161;
	mov.u32 	%r1246, %r139;
	@%p162 bra 	$L__BB9_166;
	ld.shared.u64 	%rd636, [%r135];
$L__BB9_170:
	or.b32  	%r975, %r1249, -2147483648;
	st.volatile.global.u32 	[%rd67], %r975;
	sub.s32 	%r976, %r1249, %r1229;
	cvt.s64.s32 	%rd251, %r976;
	add.s64 	%rd252, %rd636, %rd251;
	st.shared.u64 	[%r135], %rd252;
$L__BB9_171:
	ld.param.u64 	%rd598, [_ZN3cub18CUB_300001_SM_10006detail10radix_sort29DeviceRadixSortOnesweepKernelINS1_5radix10policy_hubIddyE10Policy1000ELNS0_9SortOrderE0EddyiiNS1_21identity_decomposer_tEEEvPT5_SB_PT3_PKSC_PT1_PKSG_PT2_PKSK_T4_iiT6__param_2];
	setp.gt.u32 	%p163, %r1, 255;
	setp.lt.s32 	%p164, %r5, %r159;
	setp.eq.s64 	%p165, %rd598, 0;
	or.pred  	%p166, %p165, %p164;
	or.pred  	%p167, %p163, %p166;
	@%p167 bra 	$L__BB9_173;
	ld.param.u64 	%rd599, [_ZN3cub18CUB_300001_SM_10006detail10radix_sort29DeviceRadixSortOnesweepKernelINS1_5radix10policy_hubIddyE10Policy1000ELNS0_9SortOrderE0EddyiiNS1_21identity_decomposer_tEEEvPT5_SB_PT3_PKSC_PT1_PKSG_PT2_PKSK_T4_iiT6__param_2];
	ld.shared.u64 	%rd253, [%r135];
	cvt.s64.s32 	%rd254, %r1229;
	add.s64 	%rd255, %rd105, %rd254;
	add.s64 	%rd256, %rd255, %rd253;
	cvta.to.global.u64 	%rd257, %rd599;
	shl.b64 	%rd258, %rd70, 3;
	add.s64 	%rd259, %rd257, %rd258;
	st.global.u64 	[%rd259], %rd256;
$L__BB9_173:
	setp.gt.s32 	%p168, %r5, %r159;
	bar.sync 	0;
	@%p168 bra 	$L__BB9_175;
	ld.shared.u64 	%rd260, [%r135+-36864];
	setp.eq.s64 	%p169, %rd260, 9223372036854775807;
	selp.b64 	%rd261, -9223372036854775808, %rd260, %p169;
	shr.u64 	%rd262, %rd261, %r512;
	cvt.u32.u64 	%r978, %rd262;
	and.b32  	%r979, %r978, %r8;
	shl.b32 	%r980, %r979, 3;
	add.s32 	%r982, %r957, 36864;
	add.s32 	%r983, %r982, %r980;
	ld.shared.u64 	%rd263, [%r983];
	add.s64 	%rd264, %rd263, %rd70;
	setp.gt.s64 	%p170, %rd260, -1;
	selp.b64 	%rd265, -1, -9223372036854775808, %p170;
	xor.b64  	%rd266, %rd265, %rd260;
	shl.b64 	%rd267, %rd264, 3;
	add.s64 	%rd268, %rd2, %rd267;
	st.global.u64 	[%rd268], %rd266;
	bar.warp.sync 	-1;
	ld.shared.u64 	%rd269, [%r135+-33792];
	setp.eq.s64 	%p171, %rd269, 9223372036854775807;
	selp.b64 	%rd270, -9223372036854775808, %rd269, %p171;
	shr.u64 	%rd271, %rd270, %r512;
	cvt.u32.u64 	%r984, %rd271;
	and.b32  	%r985, %r984, %r8;
	shl.b32 	%r986, %r985, 3;
	add.s32 	%r987, %r982, %r986;
	ld.shared.u64 	%rd272, [%r987];
	add.s64 	%rd273, %rd272, %rd70;
	setp.gt.s64 	%p172, %rd269, -1;
	selp.b64 	%rd274, -1, -9223372036854775808, %p172;
	xor.b64  	%rd275, %rd274, %rd269;
	shl.b64 	%rd276, %rd273, 3;
	add.s64 	%rd277, %rd2, %rd276;
	st.global.u64 	[%rd277+3072], %rd275;
	bar.warp.sync 	-1;
	ld.shared.u64 	%rd278, [%r135+-30720];
	setp.eq.s64 	%p173, %rd278, 9223372036854775807;
	selp.b64 	%rd279, -9223372036854775808, %rd278, %p173;
	shr.u64 	%rd280, %rd279, %r512;
	cvt.u32.u64 	%r988, %rd280;
	and.b32  	%r989, %r988, %r8;
	shl.b32 	%r990, %r989, 3;
	add.s32 	%r991, %r982, %r990;
	ld.shared.u64 	%rd281, [%r991];
	add.s64 	%rd282, %rd281, %rd70;
	setp.gt.s64 	%p174, %rd278, -1;
	selp.b64 	%rd283, -1, -9223372036854775808, %p174;
	xor.b64  	%rd284, %rd283, %rd278;
	shl.b64 	%rd285, %rd282, 3;
	add.s64 	%rd286, %rd2, %rd285;
	st.global.u64 	[%rd286+6144], %rd284;
	bar.warp.sync 	-1;
	ld.shared.u64 	%rd287, [%r135+-27648];
	setp.eq.s64 	%p175, %rd287, 9223372036854775807;
	selp.b64 	%rd288, -9223372036854775808, %rd287, %p175;
	shr.u64 	%rd289, %rd288, %r512;
	cvt.u32.u64 	%r992, %rd289;
	and.b32  	%r993, %r992, %r8;
	shl.b32 	%r994, %r993, 3;
	add.s32 	%r995, %r982, %r994;
	ld.shared.u64 	%rd290, [%r995];
	add.s64 	%rd291, %rd290, %rd70;
	setp.gt.s64 	%p176, %rd287, -1;
	selp.b64 	%rd292, -1, -9223372036854775808, %p176;
	xor.b64  	%rd293, %rd292, %rd287;
	shl.b64 	%rd294, %rd291, 3;
	add.s64 	%rd295, %rd2, %rd294;
	st.global.u64 	[%rd295+9216], %rd293;
	bar.warp.sync 	-1;
	ld.shared.u64 	%rd296, [%r135+-24576];
	setp.eq.s64 	%p177, %rd296, 9223372036854775807;
	selp.b64 	%rd297, -9223372036854775808, %rd296, %p177;
	shr.u64 	%rd298, %rd297, %r512;
	cvt.u32.u64 	%r996, %rd298;
	and.b32  	%r997, %r996, %r8;
	shl.b32 	%r998, %r997, 3;
	add.s32 	%r999, %r982, %r998;
	ld.shared.u64 	%rd299, [%r999];
	add.s64 	%rd300, %rd299, %rd70;
	setp.gt.s64 	%p178, %rd296, -1;
	selp.b64 	%rd301, -1, -9223372036854775808, %p178;
	xor.b64  	%rd302, %rd301, %rd296;
	shl.b64 	%rd303, %rd300, 3;
	add.s64 	%rd304, %rd2, %rd303;
	st.global.u64 	[%rd304+12288], %rd302;
	bar.warp.sync 	-1;
	ld.shared.u64 	%rd305, [%r135+-21504];
	setp.eq.s64 	%p179, %rd305, 9223372036854775807;
	selp.b64 	%rd306, -9223372036854775808, %rd305, %p179;
	shr.u64 	%rd307, %rd306, %r512;
	cvt.u32.u64 	%r1000, %rd307;
	and.b32  	%r1001, %r1000, %r8;
	shl.b32 	%r1002, %r1001, 3;
	add.s32 	%r1003, %r982, %r1002;
	ld.shared.u64 	%rd308, [%r1003];
	add.s64 	%rd309, %rd308, %rd70;
	setp.gt.s64 	%p180, %rd305, -1;
	selp.b64 	%rd310, -1, -9223372036854775808, %p180;
	xor.b64  	%rd311, %rd310, %rd305;
	shl.b64 	%rd312, %rd309, 3;
	add.s64 	%rd313, %rd2, %rd312;
	st.global.u64 	[%rd313+15360], %rd311;
	bar.warp.sync 	-1;
	ld.shared.u64 	%rd314, [%r135+-18432];
	setp.eq.s64 	%p181, %rd314, 9223372036854775807;
	selp.b64 	%rd315, -9223372036854775808, %rd314, %p181;
	shr.u64 	%rd316, %rd315, %r512;
	cvt.u32.u64 	%r1004, %rd316;
	and.b32  	%r1005, %r1004, %r8;
	shl.b32 	%r1006, %r1005, 3;
	add.s32 	%r1007, %r982, %r1006;
	ld.shared.u64 	%rd317, [%r1007];
	add.s64 	%rd318, %rd317, %rd70;
	setp.gt.s64 	%p182, %rd314, -1;
	selp.b64 	%rd319, -1, -9223372036854775808, %p182;
	xor.b64  	%rd320, %rd319, %rd314;
	shl.b64 	%rd321, %rd318, 3;
	add.s64 	%rd322, %rd2, %rd321;
	st.global.u64 	[%rd322+18432], %rd320;
	bar.warp.sync 	-1;
	ld.shared.u64 	%rd323, [%r135+-15360];
	setp.eq.s64 	%p183, %rd323, 9223372036854775807;
	selp.b64 	%rd324, -9223372036854775808, %rd323, %p183;
	shr.u64 	%rd325, %rd324, %r512;
	cvt.u32.u64 	%r1008, %rd325;
	and.b32  	%r1009, %r1008, %r8;
	shl.b32 	%r1010, %r1009, 3;
	add.s32 	%r1011, %r982, %r1010;
	ld.shared.u64 	%rd326, [%r1011];
	add.s64 	%rd327, %rd326, %rd70;
	setp.gt.s64 	%p184, %rd323, -1;
	selp.b64 	%rd328, -1, -9223372036854775808, %p184;
	xor.b64  	%rd329, %rd328, %rd323;
	shl.b64 	%rd330, %rd327, 3;
	add.s64 	%rd331, %rd2, %rd330;
	st.global.u64 	[%rd331+21504], %rd329;
	bar.warp.sync 	-1;
	ld.shared.u64 	%rd332, [%r135+-12288];
	setp.eq.s64 	%p185, %rd332, 9223372036854775807;
	selp.b64 	%rd333, -9223372036854775808, %rd332, %p185;
	shr.u64 	%rd334, %rd333, %r512;
	cvt.u32.u64 	%r1012, %rd334;
	and.b32  	%r1013, %r1012, %r8;
	shl.b32 	%r1014, %r1013, 3;
	add.s32 	%r1015, %r982, %r1014;
	ld.shared.u64 	%rd335, [%r1015];
	add.s64 	%rd336, %rd335, %rd70;
	setp.gt.s64 	%p186, %rd332, -1;
	selp.b64 	%rd337, -1, -9223372036854775808, %p186;
	xor.b64  	%rd338, %rd337, %rd332;
	shl.b64 	%rd339, %rd336, 3;
	add.s64 	%rd340, %rd2, %rd339;
	st.global.u64 	[%rd340+24576], %rd338;
	bar.warp.sync 	-1;
	ld.shared.u64 	%rd341, [%r135+-9216];
	setp.eq.s64 	%p187, %rd341, 9223372036854775807;
	selp.b64 	%rd342, -9223372036854775808, %rd341, %p187;
	shr.u64 	%rd343, %rd342, %r512;
	cvt.u32.u64 	%r1016, %rd343;
	and.b32  	%r1017, %r1016, %r8;
	shl.b32 	%r1018, %r1017, 3;
	add.s32 	%r1019, %r982, %r1018;
	ld.shared.u64 	%rd344, [%r1019];
	add.s64 	%rd345, %rd344, %rd70;
	setp.gt.s64 	%p188, %rd341, -1;
	selp.b64 	%rd346, -1, -9223372036854775808, %p188;
	xor.b64  	%rd347, %rd346, %rd341;
	shl.b64 	%rd348, %rd345, 3;
	add.s64 	%rd349, %rd2, %rd348;
	st.global.u64 	[%rd349+27648], %rd347;
	bar.warp.sync 	-1;
	ld.shared.u64 	%rd350, [%r135+-6144];
	setp.eq.s64 	%p189, %rd350, 9223372036854775807;
	selp.b64 	%rd351, -9223372036854775808, %rd350, %p189;
	shr.u64 	%rd352, %rd351, %r512;
	cvt.u32.u64 	%r1020, %rd352;
	and.b32  	%r1021, %r1020, %r8;
	shl.b32 	%r1022, %r1021, 3;
	add.s32 	%r1023, %r982, %r1022;
	ld.shared.u64 	%rd353, [%r1023];
	add.s64 	%rd354, %rd353, %rd70;
	setp.gt.s64 	%p190, %rd350, -1;
	selp.b64 	%rd355, -1, -9223372036854775808, %p190;
	xor.b64  	%rd356, %rd355, %rd350;
	shl.b64 	%rd357, %rd354, 3;
	add.s64 	%rd358, %rd2, %rd357;
	st.global.u64 	[%rd358+30720], %rd356;
	bar.warp.sync 	-1;
	ld.shared.u64 	%rd359, [%r135+-3072];
	setp.eq.s64 	%p191, %rd359, 9223372036854775807;
	selp.b64 	%rd360, -9223372036854775808, %rd359, %p191;
	shr.u64 	%rd361, %rd360, %r512;
	cvt.u32.u64 	%r1024, %rd361;
	and.b32  	%r1025, %r1024, %r8;
	shl.b32 	%r1026, %r1025, 3;
	add.s32 	%r1027, %r982, %r1026;
	ld.shared.u64 	%rd362, [%r1027];
	add.s64 	%rd363, %rd362, %rd70;
	setp.gt.s64 	%p192, %rd359, -1;
	selp.b64 	%rd364, -1, -9223372036854775808, %p192;
	xor.b64  	%rd365, %rd364, %rd359;
	shl.b64 	%rd366, %rd363, 3;
	add.s64 	%rd367, %rd2, %rd366;
	st.global.u64 	[%rd367+33792], %rd365;
	bar.warp.sync 	-1;
	bra.uni 	$L__BB9_200;
$L__BB9_175:
	mad.lo.s32 	%r144, %r4, -4608, %r159;
	setp.ge.s32 	%p193, %r1, %r144;
	@%p193 bra 	$L__BB9_177;
	ld.shared.u64 	%rd368, [%r135+-36864];
	setp.eq.s64 	%p194, %rd368, 9223372036854775807;
	selp.b64 	%rd369, -9223372036854775808, %rd368, %p194;
	shr.u64 	%rd370, %rd369, %r512;
	cvt.u32.u64 	%r1029, %rd370;
	and.b32  	%r1030, %r1029, %r8;
	shl.b32 	%r1031, %r1030, 3;
	add.s32 	%r1033, %r957, %r1031;
	ld.shared.u64 	%rd371, [%r1033+36864];
	setp.gt.s64 	%p195, %rd368, -1;
	selp.b64 	%rd372, -1, -9223372036854775808, %p195;
	xor.b64  	%rd373, %rd372, %rd368;
	add.s64 	%rd374, %rd371, %rd70;
	shl.b64 	%rd375, %rd374, 3;
	add.s64 	%rd376, %rd2, %rd375;
	st.global.u64 	[%rd376], %rd373;
$L__BB9_177:
	bar.warp.sync 	-1;
	add.s32 	%r1034, %r1, 384;
	setp.ge.s32 	%p196, %r1034, %r144;
	@%p196 bra 	$L__BB9_179;
	ld.shared.u64 	%rd377, [%r135+-33792];
	setp.eq.s64 	%p197, %rd377, 9223372036854775807;
	selp.b64 	%rd378, -9223372036854775808, %rd377, %p197;
	shr.u64 	%rd379, %rd378, %r512;
	cvt.u32.u64 	%r1036, %rd379;
	and.b32  	%r1037, %r1036, %r8;
	shl.b32 	%r1038, %r1037, 3;
	add.s32 	%r1040, %r957, %r1038;
	ld.shared.u64 	%rd380, [%r1040+36864];
	setp.gt.s64 	%p198, %rd377, -1;
	selp.b64 	%rd381, -1, -9223372036854775808, %p198;
	xor.b64  	%rd382, %rd381, %rd377;
	add.s64 	%rd383, %rd380, %rd70;
	shl.b64 	%rd384, %rd383, 3;
	add.s64 	%rd385, %rd2, %rd384;
	st.global.u64 	[%rd385+3072], %rd382;
$L__BB9_179:
	bar.warp.sync 	-1;
	add.s32 	%r1041, %r1, 768;
	setp.ge.s32 	%p199, %r1041, %r144;
	@%p199 bra 	$L__BB9_181;
	ld.shared.u64 	%rd386, [%r135+-30720];
	setp.eq.s64 	%p200, %rd386, 9223372036854775807;
	selp.b64 	%rd387, -9223372036854775808, %rd386, %p200;
	shr.u64 	%rd388, %rd387, %r512;
	cvt.u32.u64 	%r1043, %rd388;
	and.b32  	%r1044, %r1043, %r8;
	shl.b32 	%r1045, %r1044, 3;
	add.s32 	%r1047, %r957, %r1045;
	ld.shared.u64 	%rd389, [%r1047+36864];
	setp.gt.s64 	%p201, %rd386, -1;
	selp.b64 	%rd390, -1, -9223372036854775808, %p201;
	xor.b64  	%rd391, %rd390, %rd386;
	add.s64 	%rd392, %rd389, %rd70;
	shl.b64 	%rd393, %rd392, 3;
	add.s64 	%rd394, %rd2, %rd393;
	st.global.u64 	[%rd394+6144], %rd391;
$L__BB9_181:
	bar.warp.sync 	-1;
	add.s32 	%r1048, %r1, 1152;
	setp.ge.s32 	%p202, %r1048, %r144;
	@%p202 bra 	$L__BB9_183;
	ld.shared.u64 	%rd395, [%r135+-27648];
	setp.eq.s64 	%p203, %rd395, 9223372036854775807;
	selp.b64 	%rd396, -9223372036854775808, %rd395, %p203;
	shr.u64 	%rd397, %rd396, %r512;
	cvt.u32.u64 	%r1050, %rd397;
	and.b32  	%r1051, %r1050, %r8;
	shl.b32 	%r1052, %r1051, 3;
	add.s32 	%r1054, %r957, %r1052;
	ld.shared.u64 	%rd398, [%r1054+36864];
	setp.gt.s64 	%p204, %rd395, -1;
	selp.b64 	%rd399, -1, -9223372036854775808, %p204;
	xor.b64  	%rd400, %rd399, %rd395;
	add.s64 	%rd401, %rd398, %rd70;
	shl.b64 	%rd402, %rd401, 3;
	add.s64 	%rd403, %rd2, %rd402;
	st.global.u64 	[%rd403+9216], %rd400;
$L__BB9_183:
	bar.warp.sync 	-1;
	add.s32 	%r1055, %r1, 1536;
	setp.ge.s32 	%p205, %r1055, %r144;
	@%p205 bra 	$L__BB9_185;
	ld.shared.u64 	%rd404, [%r135+-24576];
	setp.eq.s64 	%p206, %rd404, 9223372036854775807;
	selp.b64 	%rd405, -9223372036854775808, %rd404, %p206;
	shr.u64 	%rd406, %rd405, %r512;
	cvt.u32.u64 	%r1057, %rd406;
	and.b32  	%r1058, %r1057, %r8;
	shl.b32 	%r1059, %r1058, 3;
	add.s32 	%r1061, %r957, %r1059;
	ld.shared.u64 	%rd407, [%r1061+36864];
	setp.gt.s64 	%p207, %rd404, -1;
	selp.b64 	%rd408, -1, -9223372036854775808, %p207;
	xor.b64  	%rd409, %rd408, %rd404;
	add.s64 	%rd410, %rd407, %rd70;
	shl.b64 	%rd411, %rd410, 3;
	add.s64 	%rd412, %rd2, %rd411;
	st.global.u64 	[%rd412+12288], %rd409;
$L__BB9_185:
	bar.warp.sync 	-1;
	add.s32 	%r1062, %r1, 1920;
	setp.ge.s32 	%p208, %r1062, %r144;
	@%p208 bra 	$L__BB9_187;
	ld.shared.u64 	%rd413, [%r135+-21504];
	setp.eq.s64 	%p209, %rd413, 9223372036854775807;
	selp.b64 	%rd414, -9223372036854775808, %rd413, %p209;
	shr.u64 	%rd415, %rd414, %r512;
	cvt.u32.u64 	%r1064, %rd415;
	and.b32  	%r1065, %r1064, %r8;
	shl.b32 	%r1066, %r1065, 3;
	add.s32 	%r1068, %r957, %r1066;
	ld.shared.u64 	%rd416, [%r1068+36864];
	setp.gt.s64 	%p210, %rd413, -1;
	selp.b64 	%rd417, -1, -9223372036854775808, %p210;
	xor.b64  	%rd418, %rd417, %rd413;
	add.s64 	%rd419, %rd416, %rd70;
	shl.b64 	%rd420, %rd419, 3;
	add.s64 	%rd421, %rd2, %rd420;
	st.global.u64 	[%rd421+15360], %rd418;
$L__BB9_187:
	bar.warp.sync 	-1;
	add.s32 	%r1069, %r1, 2304;
	setp.ge.s32 	%p211, %r1069, %r144;
	@%p211 bra 	$L__BB9_189;
	ld.shared.u64 	%rd422, [%r135+-18432];
	setp.eq.s64 	%p212, %rd422, 9223372036854775807;
	selp.b64 	%rd423, -9223372036854775808, %rd422, %p212;
	shr.u64 	%rd424, %rd423, %r512;
	cvt.u32.u64 	%r1071, %rd424;
	and.b32  	%r1072, %r1071, %r8;
	shl.b32 	%r1073, %r1072, 3;
	add.s32 	%r1075, %r957, %r1073;
	ld.shared.u64 	%rd425, [%r1075+36864];
	setp.gt.s64 	%p213, %rd422, -1;
	selp.b64 	%rd426, -1, -9223372036854775808, %p213;
	xor.b64  	%rd427, %rd426, %rd422;
	add.s64 	%rd428, %rd425, %rd70;
	shl.b64 	%rd429, %rd428, 3;
	add.s64 	%rd430, %rd2, %rd429;
	st.global.u64 	[%rd430+18432], %rd427;
$L__BB9_189:
	bar.warp.sync 	-1;
	add.s32 	%r1076, %r1, 2688;
	setp.ge.s32 	%p214, %r1076, %r144;
	@%p214 bra 	$L__BB9_191;
	ld.shared.u64 	%rd431, [%r135+-15360];
	setp.eq.s64 	%p215, %rd431, 9223372036854775807;
	selp.b64 	%rd432, -9223372036854775808, %rd431, %p215;
	shr.u64 	%rd433, %rd432, %r512;
	cvt.u32.u64 	%r1078, %rd433;
	and.b32  	%r1079, %r1078, %r8;
	shl.b32 	%r1080, %r1079, 3;
	add.s32 	%r1082, %r957, %r1080;
	ld.shared.u64 	%rd434, [%r1082+36864];
	setp.gt.s64 	%p216, %rd431, -1;
	selp.b64 	%rd435, -1, -9223372036854775808, %p216;
	xor.b64  	%rd436, %rd435, %rd431;
	add.s64 	%rd437, %rd434, %rd70;
	shl.b64 	%rd438, %rd437, 3;
	add.s64 	%rd439, %rd2, %rd438;
	st.global.u64 	[%rd439+21504], %rd436;
$L__BB9_191:
	bar.warp.sync 	-1;
	or.b32  	%r1083, %r1, 3072;
	setp.ge.s32 	%p217, %r1083, %r144;
	@%p217 bra 	$L__BB9_193;
	ld.shared.u64 	%rd440, [%r135+-12288];
	setp.eq.s64 	%p218, %rd440, 9223372036854775807;
	selp.b64 	%rd441, -9223372036854775808, %rd440, %p218;
	shr.u64 	%rd442, %rd441, %r512;
	cvt.u32.u64 	%r1085, %rd442;
	and.b32  	%r1086, %r1085, %r8;
	shl.b32 	%r1087, %r1086, 3;
	add.s32 	%r1089, %r957, %r1087;
	ld.shared.u64 	%rd443, [%r1089+36864];
	setp.gt.s64 	%p219, %rd440, -1;
	selp.b64 	%rd444, -1, -9223372036854775808, %p219;
	xor.b64  	%rd445, %rd444, %rd440;
	add.s64 	%rd446, %rd443, %rd70;
	shl.b64 	%rd447, %rd446, 3;
	add.s64 	%rd448, %rd2, %rd447;
	st.global.u64 	[%rd448+24576], %rd445;
$L__BB9_193:
	bar.warp.sync 	-1;
	add.s32 	%r1090, %r1, 3456;
	setp.ge.s32 	%p220, %r1090, %r144;
	@%p220 bra 	$L__BB9_195;
	ld.shared.u64 	%rd449, [%r135+-9216];
	setp.eq.s64 	%p221, %rd449, 9223372036854775807;
	selp.b64 	%rd450, -9223372036854775808, %rd449, %p221;
	shr.u64 	%rd451, %rd450, %r512;
	cvt.u32.u64 	%r1092, %rd451;
	and.b32  	%r1093, %r1092, %r8;
	shl.b32 	%r1094, %r1093, 3;
	add.s32 	%r1096, %r957, %r1094;
	ld.shared.u64 	%rd452, [%r1096+36864];
	setp.gt.s64 	%p222, %rd449, -1;
	selp.b64 	%rd453, -1, -9223372036854775808, %p222;
	xor.b64  	%rd454, %rd453, %rd449;
	add.s64 	%rd455, %rd452, %rd70;
	shl.b64 	%rd456, %rd455, 3;
	add.s64 	%rd457, %rd2, %rd456;
	st.global.u64 	[%rd457+27648], %rd454;
$L__BB9_195:
	bar.warp.sync 	-1;
	add.s32 	%r1097, %r1, 3840;
	setp.ge.s32 	%p223, %r1097, %r144;
	@%p223 bra 	$L__BB9_197;
	ld.shared.u64 	%rd458, [%r135+-6144];
	setp.eq.s64 	%p224, %rd458, 9223372036854775807;
	selp.b64 	%rd459, -9223372036854775808, %rd458, %p224;
	shr.u64 	%rd460, %rd459, %r512;
	cvt.u32.u64 	%r1099, %rd460;
	and.b32  	%r1100, %r1099, %r8;
	shl.b32 	%r1101, %r1100, 3;
	add.s32 	%r1103, %r957, %r1101;
	ld.shared.u64 	%rd461, [%r1103+36864];
	setp.gt.s64 	%p225, %rd458, -1;
	selp.b64 	%rd462, -1, -9223372036854775808, %p225;
	xor.b64  	%rd463, %rd462, %rd458;
	add.s64 	%rd464, %rd461, %rd70;
	shl.b64 	%rd465, %rd464, 3;
	add.s64 	%rd466, %rd2, %rd465;
	st.global.u64 	[%rd466+30720], %rd463;
$L__BB9_197:
	bar.warp.sync 	-1;
	add.s32 	%r1104, %r1, 4224;
	setp.ge.s32 	%p226, %r1104, %r144;
	@%p226 bra 	$L__BB9_199;
	ld.shared.u64 	%rd467, [%r135+-3072];
	setp.eq.s64 	%p227, %rd467, 9223372036854775807;
	selp.b64 	%rd468, -9223372036854775808, %rd467, %p227;
	shr.u64 	%rd469, %rd468, %r512;
	cvt.u32.u64 	%r1106, %rd469;
	and.b32  	%r1107, %r1106, %r8;
	shl.b32 	%r1108, %r1107, 3;
	add.s32 	%r1110, %r957, %r1108;
	ld.shared.u64 	%rd470, [%r1110+36864];
	setp.gt.s64 	%p228, %rd467, -1;
	selp.b64 	%rd471, -1, -9223372036854775808, %p228;
	xor.b64  	%rd472, %rd471, %rd467;
	add.s64 	%rd473, %rd470, %rd70;
	shl.b64 	%rd474, %rd473, 3;
	add.s64 	%rd475, %rd2, %rd474;
	st.global.u64 	[%rd475+33792], %rd472;
$L__BB9_199:
	bar.warp.sync 	-1;
$L__BB9_200:
	setp.gt.s32 	%p229, %r5, %r159;
	ld.shared.u64 	%rd476, [%r135+-36864];
	setp.eq.s64 	%p230, %rd476, 9223372036854775807;
	selp.b64 	%rd477, -9223372036854775808, %rd476, %p230;
	shr.u64 	%rd478, %rd477, %r512;
	cvt.u32.u64 	%r1112, %rd478;
	and.b32  	%r145, %r1112, %r8;
	ld.shared.u64 	%rd479, [%r135+-33792];
	setp.eq.s64 	%p231, %rd479, 9223372036854775807;
	selp.b64 	%rd480, -9223372036854775808, %rd479, %p231;
	shr.u64 	%rd481, %rd480, %r512;
	cvt.u32.u64 	%r1113, %rd481;
	and.b32  	%r146, %r1113, %r8;
	ld.shared.u64 	%rd482, [%r135+-30720];
	setp.eq.s64 	%p232, %rd482, 9223372036854775807;
	selp.b64 	%rd483, -9223372036854775808, %rd482, %p232;
	shr.u64 	%rd484, %rd483, %r512;
	cvt.u32.u64 	%r1114, %rd484;
	and.b32  	%r147, %r1114, %r8;
	ld.shared.u64 	%rd485, [%r135+-27648];
	setp.eq.s64 	%p233, %rd485, 9223372036854775807;
	selp.b64 	%rd486, -9223372036854775808, %rd485, %p233;
	shr.u64 	%rd487, %rd486, %r512;
	cvt.u32.u64 	%r1115, %rd487;
	and.b32  	%r148, %r1115, %r8;
	ld.shared.u64 	%rd488, [%r135+-24576];
	setp.eq.s64 	%p234, %rd488, 9223372036854775807;
	selp.b64 	%rd489, -9223372036854775808, %rd488, %p234;
	shr.u64 	%rd490, %rd489, %r512;
	cvt.u32.u64 	%r1116, %rd490;
	and.b32  	%r149, %r1116, %r8;
	ld.shared.u64 	%rd491, [%r135+-21504];
	setp.eq.s64 	%p235, %rd491, 9223372036854775807;
	selp.b64 	%rd492, -9223372036854775808, %rd491, %p235;
	shr.u64 	%rd493, %rd492, %r512;
	cvt.u32.u64 	%r1117, %rd493;
	and.b32  	%r150, %r1117, %r8;
	ld.shared.u64 	%rd494, [%r135+-18432];
	setp.eq.s64 	%p236, %rd494, 9223372036854775807;
	selp.b64 	%rd495, -9223372036854775808, %rd494, %p236;
	shr.u64 	%rd496, %rd495, %r512;
	cvt.u32.u64 	%r1118, %rd496;
	and.b32  	%r151, %r1118, %r8;
	ld.shared.u64 	%rd497, [%r135+-15360];
	setp.eq.s64 	%p237, %rd497, 9223372036854775807;
	selp.b64 	%rd498, -9223372036854775808, %rd497, %p237;
	shr.u64 	%rd499, %rd498, %r512;
	cvt.u32.u64 	%r1119, %rd499;
	and.b32  	%r152, %r1119, %r8;
	ld.shared.u64 	%rd500, [%r135+-12288];
	setp.eq.s64 	%p238, %rd500, 9223372036854775807;
	selp.b64 	%rd501, -9223372036854775808, %rd500, %p238;
	shr.u64 	%rd502, %rd501, %r512;
	cvt.u32.u64 	%r1120, %rd502;
	and.b32  	%r153, %r1120, %r8;
	ld.shared.u64 	%rd503, [%r135+-9216];
	setp.eq.s64 	%p239, %rd503, 9223372036854775807;
	selp.b64 	%rd504, -9223372036854775808, %rd503, %p239;
	shr.u64 	%rd505, %rd504, %r512;
	cvt.u32.u64 	%r1121, %rd505;
	and.b32  	%r154, %r1121, %r8;
	ld.shared.u64 	%rd506, [%r135+-6144];
	setp.eq.s64 	%p240, %rd506, 9223372036854775807;
	selp.b64 	%rd507, -9223372036854775808, %rd506, %p240;
	shr.u64 	%rd508, %rd507, %r512;
	cvt.u32.u64 	%r1122, %rd508;
	and.b32  	%r155, %r1122, %r8;
	ld.shared.u64 	%rd509, [%r135+-3072];
	setp.eq.s64 	%p241, %rd509, 9223372036854775807;
	selp.b64 	%rd510, -9223372036854775808, %rd509, %p241;
	shr.u64 	%rd511, %rd510, %r512;
	cvt.u32.u64 	%r1123, %rd511;
	and.b32  	%r156, %r1123, %r8;
	@%p229 bra 	$L__BB9_202;
	ld.global.f64 	%fd177, [%rd69];
	ld.global.f64 	%fd178, [%rd69+256];
	ld.global.f64 	%fd179, [%rd69+512];
	ld.global.f64 	%fd180, [%rd69+768];
	ld.global.f64 	%fd181, [%rd69+1024];
	ld.global.f64 	%fd182, [%rd69+1280];
	ld.global.f64 	%fd183, [%rd69+1536];
	ld.global.f64 	%fd184, [%rd69+1792];
	ld.global.f64 	%fd185, [%rd69+2048];
	ld.global.f64 	%fd186, [%rd69+2304];
	ld.global.f64 	%fd187, [%rd69+2560];
	ld.global.f64 	%fd188, [%rd69+2816];
	bra.uni 	$L__BB9_226;
$L__BB9_202:
	cvt.u32.u64 	%r1124, %rd68;
	mul.lo.s32 	%r1125, %r4, 4608;
	sub.s32 	%r157, %r159, %r1125;
	setp.ge.s32 	%p242, %r1124, %r157;
	@%p242 bra 	$L__BB9_204;
	ld.global.f64 	%fd177, [%rd69];
$L__BB9_204:
	add.s32 	%r1127, %r1124, 32;
	setp.ge.s32 	%p243, %r1127, %r157;
	@%p243 bra 	$L__BB9_206;
	ld.global.f64 	%fd178, [%rd69+256];
$L__BB9_206:
	add.s32 	%r1129, %r1124, 64;
	setp.ge.s32 	%p244, %r1129, %r157;
	@%p244 bra 	$L__BB9_208;
	ld.global.f64 	%fd179, [%rd69+512];
$L__BB9_208:
	add.s32 	%r1131, %r1124, 96;
	setp.ge.s32 	%p245, %r1131, %r157;
	@%p245 bra 	$L__BB9_210;
	ld.global.f64 	%fd180, [%rd69+768];
$L__BB9_210:
	add.s32 	%r1133, %r1124, 128;
	setp.ge.s32 	%p246, %r1133, %r157;
	@%p246 bra 	$L__BB9_212;
	ld.global.f64 	%fd181, [%rd69+1024];
$L__BB9_212:
	add.s32 	%r1135, %r1124, 160;
	setp.ge.s32 	%p247, %r1135, %r157;
	@%p247 bra 	$L__BB9_214;
	ld.global.f64 	%fd182, [%rd69+1280];
$L__BB9_214:
	add.s32 	%r1137, %r1124, 192;
	setp.ge.s32 	%p248, %r1137, %r157;
	@%p248 bra 	$L__BB9_216;
	ld.global.f64 	%fd183, [%rd69+1536];
$L__BB9_216:
	add.s32 	%r1139, %r1124, 224;
	setp.ge.s32 	%p249, %r1139, %r157;
	@%p249 bra 	$L__BB9_218;
	ld.global.f64 	%fd184, [%rd69+1792];
$L__BB9_218:
	cvt.u32.u64 	%r1140, %rd68;
	add.s32 	%r1141, %r1140, 256;
	setp.ge.s32 	%p250, %r1141, %r157;
	@%p250 bra 	$L__BB9_220;
	ld.global.f64 	%fd185, [%rd69+2048];
$L__BB9_220:
	cvt.u32.u64 	%r1142, %rd68;
	add.s32 	%r1143, %r1142, 288;
	setp.ge.s32 	%p251, %r1143, %r157;
	@%p251 bra 	$L__BB9_222;
	ld.global.f64 	%fd186, [%rd69+2304];
$L__BB9_222:
	cvt.u32.u64 	%r1144, %rd68;
	add.s32 	%r1145, %r1144, 320;
	setp.ge.s32 	%p252, %r1145, %r157;
	@%p252 bra 	$L__BB9_224;
	ld.global.f64 	%fd187, [%rd69+2560];
$L__BB9_224:
	cvt.u32.u64 	%r1146, %rd68;
	add.s32 	%r1147, %r1146, 352;
	setp.ge.s32 	%p253, %r1147, %r157;
	@%p253 bra 	$L__BB9_226;
	ld.global.f64 	%fd188, [%rd69+2816];
$L__BB9_226:
	setp.gt.s32 	%p254, %r5, %r159;
	bar.sync 	0;
	st.shared.f64 	[%r123+-8], %fd177;
	st.shared.f64 	[%r124+-8], %fd178;
	st.shared.f64 	[%r125+-8], %fd179;
	st.shared.f64 	[%r126+-8], %fd180;
	st.shared.f64 	[%r127+-8], %fd181;
	st.shared.f64 	[%r128+-8], %fd182;
	st.shared.f64 	[%r129+-8], %fd183;
	st.shared.f64 	[%r130+-8], %fd184;
	st.shared.f64 	[%r131+-8], %fd185;
	st.shared.f64 	[%r132+-8], %fd186;
	st.shared.f64 	[%r133+-8], %fd187;
	st.shared.f64 	[%r134+-8], %fd188;
	bar.sync 	0;
	@%p254 bra 	$L__BB9_228;
	ld.shared.f64 	%fd119, [%r135+-36864];
	shl.b32 	%r1148, %r145, 3;
	mov.u32 	%r1149, _ZZN3cub18CUB_300001_SM_10006detail10radix_sort29DeviceRadixSortOnesweepKernelINS1_5radix10policy_hubIddyE10Policy1000ELNS0_9SortOrderE0EddyiiNS1_21identity_decomposer_tEEEvPT5_SB_PT3_PKSC_PT1_PKSG_PT2_PKSK_T4_iiT6_E1s;
	add.s32 	%r1150, %r1149, 36864;
	add.s32 	%r1151, %r1150, %r1148;
	ld.shared.u64 	%rd512, [%r1151];
	add.s64 	%rd513, %rd512, %rd70;
	shl.b64 	%rd514, %rd513, 3;
	add.s64 	%rd515, %rd1, %rd514;
	st.global.f64 	[%rd515], %fd119;
	bar.warp.sync 	-1;
	ld.shared.f64 	%fd120, [%r135+-33792];
	shl.b32 	%r1152, %r146, 3;
	add.s32 	%r1153, %r1150, %r1152;
	ld.shared.u64 	%rd516, [%r1153];
	add.s64 	%rd517, %rd516, %rd70;
	shl.b64 	%rd518, %rd517, 3;
	add.s64 	%rd519, %rd1, %rd518;
	st.global.f64 	[%rd519+3072], %fd120;
	bar.warp.sync 	-1;
	ld.shared.f64 	%fd121, [%r135+-30720];
	shl.b32 	%r1154, %r147, 3;
	add.s32 	%r1155, %r1150, %r1154;
	ld.shared.u64 	%rd520, [%r1155];
	add.s64 	%rd521, %rd520, %rd70;
	shl.b64 	%rd522, %rd521, 3;
	add.s64 	%rd523, %rd1, %rd522;
	st.global.f64 	[%rd523+6144], %fd121;
	bar.warp.sync 	-1;
	ld.shared.f64 	%fd122, [%r135+-27648];
	shl.b32 	%r1156, %r148, 3;
	add.s32 	%r1157, %r1150, %r1156;
	ld.shared.u64 	%rd524, [%r1157];
	add.s64 	%rd525, %rd524, %rd70;
	shl.b64 	%rd526, %rd525, 3;
	add.s64 	%rd527, %rd1, %rd526;
	st.global.f64 	[%rd527+9216], %fd122;
	bar.warp.sync 	-1;
	ld.shared.f64 	%fd123, [%r135+-24576];
	shl.b32 	%r1158, %r149, 3;
	add.s32 	%r1159, %r1150, %r1158;
	ld.shared.u64 	%rd528, [%r1159];
	add.s64 	%rd529, %rd528, %rd70;
	shl.b64 	%rd530, %rd529, 3;
	add.s64 	%rd531, %rd1, %rd530;
	st.global.f64 	[%rd531+12288], %fd123;
	bar.warp.sync 	-1;
	ld.shared.f64 	%fd124, [%r135+-21504];
	shl.b32 	%r1160, %r150, 3;
	add.s32 	%r1161, %r1150, %r1160;
	ld.shared.u64 	%rd532, [%r1161];
	add.s64 	%rd533, %rd532, %rd70;
	shl.b64 	%rd534, %rd533, 3;
	add.s64 	%rd535, %rd1, %rd534;
	st.global.f64 	[%rd535+15360], %fd124;
	bar.warp.sync 	-1;
	ld.shared.f64 	%fd125, [%r135+-18432];
	shl.b32 	%r1162, %r151, 3;
	add.s32 	%r1163, %r1150, %r1162;
	ld.shared.u64 	%rd536, [%r1163];
	add.s64 	%rd537, %rd536, %rd70;
	shl.b64 	%rd538, %rd537, 3;
	add.s64 	%rd539, %rd1, %rd538;
	st.global.f64 	[%rd539+18432], %fd125;
	bar.warp.sync 	-1;
	ld.shared.f64 	%fd126, [%r135+-15360];
	shl.b32 	%r1164, %r152, 3;
	add.s32 	%r1165, %r1150, %r1164;
	ld.shared.u64 	%rd540, [%r1165];
	add.s64 	%rd541, %rd540, %rd70;
	shl.b64 	%rd542, %rd541, 3;
	add.s64 	%rd543, %rd1, %rd542;
	st.global.f64 	[%rd543+21504], %fd126;
	bar.warp.sync 	-1;
	ld.shared.f64 	%fd127, [%r135+-12288];
	shl.b32 	%r1166, %r153, 3;
	add.s32 	%r1167, %r1150, %r1166;
	ld.shared.u64 	%rd544, [%r1167];
	add.s64 	%rd545, %rd544, %rd70;
	shl.b64 	%rd546, %rd545, 3;
	add.s64 	%rd547, %rd1, %rd546;
	st.global.f64 	[%rd547+24576], %fd127;
	bar.warp.sync 	-1;
	ld.shared.f64 	%fd128, [%r135+-9216];
	shl.b32 	%r1168, %r154, 3;
	add.s32 	%r1169, %r1150, %r1168;
	ld.shared.u64 	%rd548, [%r1169];
	add.s64 	%rd549, %rd548, %rd70;
	shl.b64 	%rd550, %rd549, 3;
	add.s64 	%rd551, %rd1, %rd550;
	st.global.f64 	[%rd551+27648], %fd128;
	bar.warp.sync 	-1;
	ld.shared.f64 	%fd129, [%r135+-6144];
	shl.b32 	%r1170, %r155, 3;
	add.s32 	%r1171, %r1150, %r1170;
	ld.shared.u64 	%rd552, [%r1171];
	add.s64 	%rd553, %rd552, %rd70;
	shl.b64 	%rd554, %rd553, 3;
	add.s64 	%rd555, %rd1, %rd554;
	st.global.f64 	[%rd555+30720], %fd129;
	bar.warp.sync 	-1;
	ld.shared.f64 	%fd130, [%r135+-3072];
	shl.b32 	%r1172, %r156, 3;
	add.s32 	%r1173, %r1150, %r1172;
	ld.shared.u64 	%rd556, [%r1173];
	add.s64 	%rd557, %rd556, %rd70;
	shl.b64 	%rd558, %rd557, 3;
	add.s64 	%rd559, %rd1, %rd558;
	st.global.f64 	[%rd559+33792], %fd130;
	bar.warp.sync 	-1;
	bra.uni 	$L__BB9_253;
$L__BB9_228:
	mad.lo.s32 	%r158, %r4, -4608, %r159;
	shl.b32 	%r1174, %r145, 3;
	mov.u32 	%r1175, _ZZN3cub18CUB_300001_SM_10006detail10radix_sort29DeviceRadixSortOnesweepKernelINS1_5radix10policy_hubIddyE10Policy1000ELNS0_9SortOrderE0EddyiiNS1_21identity_decomposer_tEEEvPT5_SB_PT3_PKSC_PT1_PKSG_PT2_PKSK_T4_iiT6_E1s;
	add.s32 	%r1176, %r1175, %r1174;
	ld.shared.u64 	%rd110, [%r1176+36864];
	setp.ge.s32 	%p255, %r1, %r158;
	@%p255 bra 	$L__BB9_230;
	ld.shared.f64 	%fd131, [%r135+-36864];
	add.s64 	%rd560, %rd110, %rd70;
	shl.b64 	%rd561, %rd560, 3;
	add.s64 	%rd562, %rd1, %rd561;
	st.global.f64 	[%rd562], %fd131;
$L__BB9_230:
	bar.warp.sync 	-1;
	shl.b32 	%r1177, %r146, 3;
	add.s32 	%r1179, %r1175, %r1177;
	ld.shared.u64 	%rd111, [%r1179+36864];
	add.s32 	%r1180, %r1, 384;
	setp.ge.s32 	%p256, %r1180, %r158;
	@%p256 bra 	$L__BB9_232;
	ld.shared.f64 	%fd132, [%r135+-33792];
	add.s64 	%rd563, %rd111, %rd70;
	shl.b64 	%rd564, %rd563, 3;
	add.s64 	%rd565, %rd1, %rd564;
	st.global.f64 	[%rd565+3072], %fd132;
$L__BB9_232:
	bar.warp.sync 	-1;
	shl.b32 	%r1181, %r147, 3;
	add.s32 	%r1183, %r1175, %r1181;
	ld.shared.u64 	%rd112, [%r1183+36864];
	add.s32 	%r1184, %r1, 768;
	setp.ge.s32 	%p257, %r1184, %r158;
	@%p257 bra 	$L__BB9_234;
	ld.shared.f64 	%fd133, [%r135+-30720];
	add.s64 	%rd566, %rd112, %rd70;
	shl.b64 	%rd567, %rd566, 3;
	add.s64 	%rd568, %rd1, %rd567;
	st.global.f64 	[%rd568+6144], %fd133;
$L__BB9_234:
	bar.warp.sync 	-1;
	shl.b32 	%r1185, %r148, 3;
	add.s32 	%r1187, %r1175, %r1185;
	ld.shared.u64 	%rd113, [%r1187+36864];
	add.s32 	%r1188, %r1, 1152;
	setp.ge.s32 	%p258, %r1188, %r158;
	@%p258 bra 	$L__BB9_236;
	ld.shared.f64 	%fd134, [%r135+-27648];
	add.s64 	%rd569, %rd113, %rd70;
	shl.b64 	%rd570, %rd569, 3;
	add.s64 	%rd571, %rd1, %rd570;
	st.global.f64 	[%rd571+9216], %fd134;
$L__BB9_236:
	bar.warp.sync 	-1;
	shl.b32 	%r1189, %r149, 3;
	add.s32 	%r1191, %r1175, %r1189;
	ld.shared.u64 	%rd114, [%r1191+36864];
	add.s32 	%r1192, %r1, 1536;
	setp.ge.s32 	%p259, %r1192, %r158;
	@%p259 bra 	$L__BB9_238;
	ld.shared.f64 	%fd135, [%r135+-24576];
	add.s64 	%rd572, %rd114, %rd70;
	shl.b64 	%rd573, %rd572, 3;
	add.s64 	%rd574, %rd1, %rd573;
	st.global.f64 	[%rd574+12288], %fd135;
$L__BB9_238:
	bar.warp.sync 	-1;
	shl.b32 	%r1193, %r150, 3;
	add.s32 	%r1195, %r1175, %r1193;
	ld.shared.u64 	%rd115, [%r1195+36864];
	add.s32 	%r1196, %r1, 1920;
	setp.ge.s32 	%p260, %r1196, %r158;
	@%p260 bra 	$L__BB9_240;
	ld.shared.f64 	%fd136, [%r135+-21504];
	add.s64 	%rd575, %rd115, %rd70;
	shl.b64 	%rd576, %rd575, 3;
	add.s64 	%rd577, %rd1, %rd576;
	st.global.f64 	[%rd577+15360], %fd136;
$L__BB9_240:
	bar.warp.sync 	-1;
	shl.b32 	%r1197, %r151, 3;
	add.s32 	%r1199, %r1175, %r1197;
	ld.shared.u64 	%rd116, [%r1199+36864];
	add.s32 	%r1200, %r1, 2304;
	setp.ge.s32 	%p261, %r1200, %r158;
	@%p261 bra 	$L__BB9_242;
	ld.shared.f64 	%fd137, [%r135+-18432];
	add.s64 	%rd578, %rd116, %rd70;
	shl.b64 	%rd579, %rd578, 3;
	add.s64 	%rd580, %rd1, %rd579;
	st.global.f64 	[%rd580+18432], %fd137;
$L__BB9_242:
	bar.warp.sync 	-1;
	shl.b32 	%r1201, %r152, 3;
	add.s32 	%r1203, %r1175, %r1201;
	ld.shared.u64 	%rd117, [%r1203+36864];
	add.s32 	%r1204, %r1, 2688;
	setp.ge.s32 	%p262, %r1204, %r158;
	@%p262 bra 	$L__BB9_244;
	ld.shared.f64 	%fd138, [%r135+-15360];
	add.s64 	%rd581, %rd117, %rd70;
	shl.b64 	%rd582, %rd581, 3;
	add.s64 	%rd583, %rd1, %rd582;
	st.global.f64 	[%rd583+21504], %fd138;
$L__BB9_244:
	bar.warp.sync 	-1;
	shl.b32 	%r1205, %r153, 3;
	add.s32 	%r1207, %r1175, %r1205;
	ld.shared.u64 	%rd118, [%r1207+36864];
	or.b32  	%r1208, %r1, 3072;
	setp.ge.s32 	%p263, %r1208, %r158;
	@%p263 bra 	$L__BB9_246;
	ld.shared.f64 	%fd139, [%r135+-12288];
	add.s64 	%rd584, %rd118, %rd70;
	shl.b64 	%rd585, %rd584, 3;
	add.s64 	%rd586, %rd1, %rd585;
	st.global.f64 	[%rd586+24576], %fd139;
$L__BB9_246:
	bar.warp.sync 	-1;
	shl.b32 	%r1209, %r154, 3;
	add.s32 	%r1211, %r1175, %r1209;
	ld.shared.u64 	%rd119, [%r1211+36864];
	add.s32 	%r1212, %r1, 3456;
	setp.ge.s32 	%p264, %r1212, %r158;
	@%p264 bra 	$L__BB9_248;
	ld.shared.f64 	%fd140, [%r135+-9216];
	add.s64 	%rd587, %rd119, %rd70;
	shl.b64 	%rd588, %rd587, 3;
	add.s64 	%rd589, %rd1, %rd588;
	st.global.f64 	[%rd589+27648], %fd140;
$L__BB9_248:
	bar.warp.sync 	-1;
	shl.b32 	%r1213, %r155, 3;
	add.s32 	%r1215, %r1175, %r1213;
	ld.shared.u64 	%rd120, [%r1215+36864];
	add.s32 	%r1216, %r1, 3840;
	setp.ge.s32 	%p265, %r1216, %r158;
	@%p265 bra 	$L__BB9_250;
	ld.shared.f64 	%fd141, [%r135+-6144];
	add.s64 	%rd590, %rd120, %rd70;
	shl.b64 	%rd591, %rd590, 3;
	add.s64 	%rd592, %rd1, %rd591;
	st.global.f64 	[%rd592+30720], %fd141;
$L__BB9_250:
	bar.warp.sync 	-1;
	shl.b32 	%r1217, %r156, 3;
	add.s32 	%r1219, %r1175, %r1217;
	ld.shared.u64 	%rd593, [%r1219+36864];
	add.s64 	%rd121, %rd593, %rd70;
	add.s32 	%r1220, %r1, 4224;
	setp.ge.s32 	%p266, %r1220, %r158;
	@%p266 bra 	$L__BB9_252;
	ld.shared.f64 	%fd142, [%r135+-3072];
	shl.b64 	%rd594, %rd121, 3;
	add.s64 	%rd595, %rd1, %rd594;
	st.global.f64 	[%rd595+33792], %fd142;
$L__BB9_252:
	bar.warp.sync 	-1;
$L__BB9_253:
	ret;

}
.func  (.param .align 16 .b8 func_retval0[16]) __internal_trig_reduction_slowpathd(
	.param .b64 __internal_trig_reduction_slowpathd_param_0
)
{
	.local .align 8 .b8 	__local_depot10[40];
	.reg .b64 	%SP;
	.reg .b64 	%SPL;
	.reg .pred 	%p<10>;
	.reg .b32 	%r<47>;
	.reg .b64 	%rd<74>;
	.reg .b64 	%fd<5>;

	mov.u64 	%SPL, __local_depot10;
	ld.param.f64 	%fd4, [__internal_trig_reduction_slowpathd_param_0];
	add.u64 	%rd1, %SPL, 0;
	{
	.reg .b32 %temp; 
	mov.b64 	{%temp, %r1}, %fd4;
	}
	shr.u32 	%r2, %r1, 20;
	and.b32  	%r3, %r2, 2047;
	setp.eq.s32 	%p1, %r3, 2047;
	mov.b32 	%r46, 0;
	@%p1 bra 	$L__BB10_9;
	add.s32 	%r20, %r3, -1024;
	mov.b64 	%rd20, %fd4;
	shl.b64 	%rd2, %rd20, 11;
	shr.u32 	%r4, %r20, 6;
	sub.s32 	%r45, 15, %r4;
	sub.s32 	%r21, 19, %r4;
	setp.lt.u32 	%p2, %r20, 128;
	selp.b32 	%r6, 18, %r21, %p2;
	setp.ge.s32 	%p3, %r45, %r6;
	mov.b64 	%rd70, 0;
	@%p3 bra 	$L__BB10_4;
	add.s32 	%r23, %r6, %r4;
	neg.s32 	%r43, %r23;
	or.b64  	%rd3, %rd2, -9223372036854775808;
	mov.b64 	%rd70, 0;
	mov.b32 	%r42, 0;
	mov.u64 	%rd25, __cudart_i2opi_d;
	mov.u32 	%r44, %r45;
$L__BB10_3:
	.pragma "nounroll";
	mul.wide.s32 	%rd22, %r42, 8;
	add.s64 	%rd23, %rd1, %rd22;
	mul.wide.s32 	%rd24, %r44, 8;
	add.s64 	%rd26, %rd25, %rd24;
	ld.global.nc.u64 	%rd27, [%rd26];
	{
	.reg .u32 %r0, %r1, %r2, %r3, %alo, %ahi, %blo, %bhi, %clo, %chi;
	mov.b64 	{%alo,%ahi}, %rd27;
	mov.b64 	{%blo,%bhi}, %rd3;
	mov.b64 	{%clo,%chi}, %rd70;
	mad.lo.cc.u32 	%r0, %alo, %blo, %clo;
	madc.hi.cc.u32 	%r1, %alo, %blo, %chi;
	madc.hi.u32 	%r2, %alo, %bhi, 0;
	mad.lo.cc.u32 	%r1, %alo, %bhi, %r1;
	madc.hi.cc.u32 	%r2, %ahi, %blo, %r2;
	madc.hi.u32 	%r3, %ahi, %bhi, 0;
	mad.lo.cc.u32 	%r1, %ahi, %blo, %r1;
	madc.lo.cc.u32 	%r2, %ahi, %bhi, %r2;
	addc.u32 	%r3, %r3, 0;
	mov.b64 	%rd28, {%r0,%r1};
	mov.b64 	%rd70, {%r2,%r3};
	}
	st.local.u64 	[%rd23], %rd28;
	add.s32 	%r44, %r44, 1;
	add.s32 	%r43, %r43, 1;
	add.s32 	%r42, %r42, 1;
	setp.ne.s32 	%p4, %r43, -15;
	mov.u32 	%r45, %r6;
	@%p4 bra 	$L__BB10_3;
$L__BB10_4:
	cvt.s64.s32 	%rd29, %r45;
	cvt.u64.u32 	%rd30, %r4;
	add.s64 	%rd31, %rd30, %rd29;
	shl.b64 	%rd32, %rd31, 3;
	add.s64 	%rd33, %rd1, %rd32;
	st.local.u64 	[%rd33+-120], %rd70;
	and.b32  	%r15, %r2, 63;
	ld.local.u64 	%rd72, [%rd1+16];
	ld.local.u64 	%rd71, [%rd1+24];
	setp.eq.s32 	%p5, %r15, 0;
	@%p5 bra 	$L__BB10_6;
	shl.b64 	%rd34, %rd71, %r15;
	shr.u64 	%rd35, %rd72, 1;
	xor.b32  	%r24, %r15, 63;
	shr.u64 	%rd36, %rd35, %r24;
	or.b64  	%rd71, %rd34, %rd36;
	ld.local.u64 	%rd37, [%rd1+8];
	shl.b64 	%rd38, %rd72, %r15;
	shr.u64 	%rd39, %rd37, 1;
	shr.u64 	%rd40, %rd39, %r24;
	or.b64  	%rd72, %rd38, %rd40;
$L__BB10_6:
	and.b32  	%r25, %r1, -2147483648;
	shr.u64 	%rd41, %rd71, 62;
	cvt.u32.u64 	%r26, %rd41;
	mov.b64 	{%r27, %r28}, %rd71;
	mov.b64 	{%r29, %r30}, %rd72;
	shf.l.wrap.b32 	%r31, %r30, %r27, 2;
	shf.l.wrap.b32 	%r32, %r27, %r28, 2;
	mov.b64 	%rd42, {%r31, %r32};
	shl.b64 	%rd43, %rd72, 2;
	shr.u64 	%rd44, %rd42, 63;
	cvt.u32.u64 	%r33, %rd44;
	add.s32 	%r34, %r33, %r26;
	setp.eq.s32 	%p6, %r25, 0;
	neg.s32 	%r35, %r34;
	selp.b32 	%r46, %r34, %r35, %p6;
	setp.gt.s64 	%p7, %rd42, -1;
	mov.b64 	%rd45, 0;
	{
	.reg .u32 %r0, %r1, %r2, %r3, %a0, %a1, %a2, %a3, %b0, %b1, %b2, %b3;
	mov.b64 	{%a0,%a1}, %rd45;
	mov.b64 	{%a2,%a3}, %rd45;
	mov.b64 	{%b0,%b1}, %rd43;
	mov.b64 	{%b2,%b3}, %rd42;
	sub.cc.u32 	%r0, %a0, %b0;
	subc.cc.u32 	%r1, %a1, %b1;
	subc.cc.u32 	%r2, %a2, %b2;
	subc.u32 	%r3, %a3, %b3;
	mov.b64 	%rd46, {%r0,%r1};
	mov.b64 	%rd47, {%r2,%r3};
	}
	xor.b32  	%r36, %r25, -2147483648;
	selp.b64 	%rd73, %rd42, %rd47, %p7;
	selp.b64 	%rd14, %rd43, %rd46, %p7;
	selp.b32 	%r17, %r25, %r36, %p7;
	clz.b64 	%r37, %rd73;
	cvt.u64.u32 	%rd15, %r37;
	setp.eq.s32 	%p8, %r37, 0;
	@%p8 bra 	$L__BB10_8;
	cvt.u32.u64 	%r38, %rd15;
	and.b32  	%r39, %r38, 63;
	shl.b64 	%rd48, %rd73, %r39;
	shr.u64 	%rd49, %rd14, 1;
	not.b32 	%r40, %r38;
	and.b32  	%r41, %r40, 63;
	shr.u64 	%rd50, %rd49, %r41;
	or.b64  	%rd73, %rd48, %rd50;
$L__BB10_8:
	mov.b64 	%rd51, -3958705157555305931;
	{
	.reg .u32 %r0, %r1, %r2, %r3, %alo, %ahi, %blo, %bhi;
	mov.b64 	{%alo,%ahi}, %rd73;
	mov.b64 	{%blo,%bhi}, %rd51;
	mul.lo.u32 	%r0, %alo, %blo;
	mul.hi.u32 	%r1, %alo, %blo;
	mad.lo.cc.u32 	%r1, %alo, %bhi, %r1;
	madc.hi.u32 	%r2, %alo, %bhi, 0;
	mad.lo.cc.u32 	%r1, %ahi, %blo, %r1;
	madc.hi.cc.u32 	%r2, %ahi, %blo, %r2;
	madc.hi.u32 	%r3, %ahi, %bhi, 0;
	mad.lo.cc.u32 	%r2, %ahi, %bhi, %r2;
	addc.u32 	%r3, %r3, 0;
	mov.b64 	%rd52, {%r0,%r1};
	mov.b64 	%rd53, {%r2,%r3};
	}
	setp.gt.s64 	%p9, %rd53, 0;
	{
	.reg .u32 %r0, %r1, %r2, %r3, %a0, %a1, %a2, %a3, %b0, %b1, %b2, %b3;
	mov.b64 	{%a0,%a1}, %rd52;
	mov.b64 	{%a2,%a3}, %rd53;
	mov.b64 	{%b0,%b1}, %rd52;
	mov.b64 	{%b2,%b3}, %rd53;
	add.cc.u32 	%r0, %a0, %b0;
	addc.cc.u32 	%r1, %a1, %b1;
	addc.cc.u32 	%r2, %a2, %b2;
	addc.u32 	%r3, %a3, %b3;
	mov.b64 	%rd54, {%r0,%r1};
	mov.b64 	%rd55, {%r2,%r3};
	}
	selp.b64 	%rd56, %rd55, %rd53, %p9;
	selp.s64 	%rd57, -1, 0, %p9;
	sub.s64 	%rd58, %rd57, %rd15;
	cvt.u64.u32 	%rd59, %r17;
	shl.b64 	%rd60, %rd59, 32;
	add.s64 	%rd61, %rd56, 1;
	shr.u64 	%rd62, %rd61, 10;
	add.s64 	%rd63, %rd62, 1;
	shr.u64 	%rd64, %rd63, 1;
	shl.b64 	%rd65, %rd58, 52;
	add.s64 	%rd66, %rd65, %rd64;
	add.s64 	%rd67, %rd66, 4602678819172646912;
	or.b64  	%rd68, %rd67, %rd60;
	mov.b64 	%fd4, %rd68;
$L__BB10_9:
	st.param.f64 	[func_retval0], %fd4;
	st.param.b32 	[func_retval0+8], %r46;
	ret;

}


// ===== COMPILED SASS (sm_100) =====

	.target	sm_100

	.elftype	@"ET_EXEC"


//--------------------- .note.nv.tkinfo           --------------------------
	.section	.note.nv.tkinfo,"",@"SHT_NOTE"
	.sectionflags	@"SHF_NOTE_NV_TKINFO"
	.tkinfo
        /*0018*/ 	.word	0x00000002
        /*0030*/ 	.string	""
        /*0030*/ 	.string	"ptxas"
        /*0030*/ 	.string	"Cuda compilation tools, release 13.0, V13.0.88"
        /*0030*/ 	.string	"Build cuda_13.0.r13.0/compiler.36424714_0"
        /*0030*/ 	.string	"-arch sm_100 -m 64 "



//--------------------- .note.nv.cuinfo           --------------------------
	.section	.note.nv.cuinfo,"",@"SHT_NOTE"
	.sectionflags	@"SHF_NOTE_NV_CUINFO"
        /*0018*/ 	.short	0x0002
        /*001a*/ 	.short	0x0064
        /*001c*/ 	.short	0x0082
	.zero		2


//--------------------- .nv.info                  --------------------------
	.section	.nv.info,"",@"SHT_CUDA_INFO"
	.align	4


	//----- nvinfo : EIATTR_REGCOUNT
	.align		4
        /*0000*/ 	.byte	0x04, 0x2f
        /*0002*/ 	.short	(.L_48 - .L_47)
	.align		4
.L_47:
        /*0004*/ 	.word	index@(_Z10computeKNNPKdS0_PdPii)
        /*0008*/ 	.word	0x00000026


	//----- nvinfo : EIATTR_FRAME_SIZE
	.align		4
.L_48:
        /*000c*/ 	.byte	0x04, 0x11
        /*000e*/ 	.short	(.L_50 - .L_49)
	.align		4
.L_49:
        /*0010*/ 	.word	index@($_Z10computeKNNPKdS0_PdPii$__internal_trig_reduction_slowpathd)
        /*0014*/ 	.word	0x00000028


	//----- nvinfo : EIATTR_FRAME_SIZE
	.align		4
.L_50:
        /*0018*/ 	.byte	0x04, 0x11
        /*001a*/ 	.short	(.L_52 - .L_51)
	.align		4
.L_51:
        /*001c*/ 	.word	index@($__internal_1_$__cuda_sm20_dsqrt_rn_f64_mediumpath_v1)
        /*0020*/ 	.word	0x00000028


	//----- nvinfo : EIATTR_FRAME_SIZE
	.align		4
.L_52:
        /*0024*/ 	.byte	0x04, 0x11
        /*0026*/ 	.short	(.L_54 - .L_53)
	.align		4
.L_53:
        /*0028*/ 	.word	index@($__internal_0_$__cuda_sm20_div_rn_f64_full)
        /*002c*/ 	.word	0x00000028


	//----- nvinfo : EIATTR_FRAME_SIZE
	.align		4
.L_54:
        /*0030*/ 	.byte	0x04, 0x11
        /*0032*/ 	.short	(.L_56 - .L_55)
	.align		4
.L_55:
        /*0034*/ 	.word	index@(_Z10computeKNNPKdS0_PdPii)
        /*0038*/ 	.word	0x00000028


	//----- nvinfo : EIATTR_REGCOUNT
	.align		4
.L_56:
        /*003c*/ 	.byte	0x04, 0x2f
        /*003e*/ 	.short	(.L_58 - .L_57)
	.align		4
.L_57:
        /*0040*/ 	.word	index@(_ZN3cub18CUB_300001_SM_10006detail11EmptyKernelIvEEvv)
        /*0044*/ 	.word	0x00000004


	//----- nvinfo : EIATTR_FRAME_SIZE
	.align		4
.L_58:
        /*0048*/ 	.byte	0x04, 0x11
        /*004a*/ 	.short	(.L_60 - .L_59)
	.align		4
.L_59:
        /*004c*/ 	.word	index@(_ZN3cub18CUB_300001_SM_10006detail11EmptyKernelIvEEvv)
        /*0050*/ 	.word	0x00000000


	//----- nvinfo : EIATTR_REGCOUNT
	.align		4
.L_60:
        /*0054*/ 	.byte	0x04, 0x2f
        /*0056*/ 	.short	(.L_62 - .L_61)
	.align		4
.L_61:
        /*0058*/ 	.word	index@(_ZN3cub18CUB_300001_SM_10006detail10radix_sort31DeviceRadixSortSingleTileKernelINS1_5radix10policy_hubIdiyE10Policy1000ELNS0_9SortOrderE0EdiyNS1_21identity_decomposer_tEEEvPKT1_PSA_PKT2_PSE_T3_iiT4_)
        /*005c*/ 	.word	0x0000007b


	//----- nvinfo : EIATTR_FRAME_SIZE
	.align		4
.L_62:
        /*0060*/ 	.byte	0x04, 0x11
        /*0062*/ 	.short	(.L_64 - .L_63)
	.align		4
.L_63:
        /*0064*/ 	.word	index@(_ZN3cub18CUB_300001_SM_10006detail10radix_sort31DeviceRadixSortSingleTileKernelINS1_5radix10policy_hubIdiyE10Policy1000ELNS0_9SortOrderE0EdiyNS1_21identity_decomposer_tEEEvPKT1_PSA_PKT2_PSE_T3_iiT4_)
        /*0068*/ 	.word	0x00000000


	//----- nvinfo : EIATTR_REGCOUNT
	.align		4
.L_64:
        /*006c*/ 	.byte	0x04, 0x2f
        /*006e*/ 	.short	(.L_66 - .L_65)
	.align		4
.L_65:
        /*0070*/ 	.word	index@(_ZN3cub18CUB_300001_SM_10006detail10radix_sort30DeviceRadixSortHistogramKernelINS1_5radix10policy_hubIdiyE10Policy1000ELNS0_9SortOrderE0EdyNS1_21identity_decomposer_tEEEvPT2_PKT1_SA_iiT3_)
        /*0074*/ 	.word	0x00000030


	//----- nvinfo : EIATTR_FRAME_SIZE
	.align		4
.L_66:
        /*0078*/ 	.byte	0x04, 0x11
        /*007a*/ 	.short	(.L_68 - .L_67)
	.align		4
.L_67:
        /*007c*/ 	.word	index@(_ZN3cub18CUB_300001_SM_10006detail10radix_sort30DeviceRadixSortHistogramKernelINS1_5radix10policy_hubIdiyE10Policy1000ELNS0_9SortOrderE0EdyNS1_21identity_decomposer_tEEEvPT2_PKT1_SA_iiT3_)
        /*0080*/ 	.word	0x00000000


	//----- nvinfo : EIATTR_REGCOUNT
	.align		4
.L_68:
        /*0084*/ 	.byte	0x04, 0x2f
        /*0086*/ 	.short	(.L_70 - .L_69)
	.align		4
.L_69:
        /*0088*/ 	.word	index@(_ZN3cub18CUB_300001_SM_10006detail10radix_sort33DeviceRadixSortExclusiveSumKernelINS1_5radix10policy_hubIdiyE10Policy1000EyEEvPT0_)
        /*008c*/ 	.word	0x00000020


	//----- nvinfo : EIATTR_FRAME_SIZE
	.align		4
.L_70:
        /*0090*/ 	.byte	0x04, 0x11
        /*0092*/ 	.short	(.L_72 - .L_71)
	.align		4
.L_71:
        /*0094*/ 	.word	index@(_ZN3cub18CUB_300001_SM_10006detail10radix_sort33DeviceRadixSortExclusiveSumKernelINS1_5radix10policy_hubIdiyE10Policy1000EyEEvPT0_)
        /*0098*/ 	.word	0x00000000


	//----- nvinfo : EIATTR_REGCOUNT
	.align		4
.L_72:
        /*009c*/ 	.byte	0x04, 0x2f
        /*009e*/ 	.short	(.L_74 - .L_73)
	.align		4
.L_73:
        /*00a0*/ 	.word	index@(_ZN3cub18CUB_300001_SM_10006detail10radix_sort29DeviceRadixSortOnesweepKernelINS1_5radix10policy_hubIdiyE10Policy1000ELNS0_9SortOrderE0EdiyiiNS1_21identity_decomposer_tEEEvPT5_SB_PT3_PKSC_PT1_PKSG_PT2_PKSK_T4_iiT6_)
        /*00a4*/ 	.word	0x00000050


	//----- nvinfo : EIATTR_FRAME_SIZE
	.align		4
.L_74:
        /*00a8*/ 	.byte	0x04, 0x11
        /*00aa*/ 	.short	(.L_76 - .L_75)
	.align		4
.L_75:
        /*00ac*/ 	.word	index@(_ZN3cub18CUB_300001_SM_10006detail10radix_sort29DeviceRadixSortOnesweepKernelINS1_5radix10policy_hubIdiyE10Policy1000ELNS0_9SortOrderE0EdiyiiNS1_21identity_decomposer_tEEEvPT5_SB_PT3_PKSC_PT1_PKSG_PT2_PKSK_T4_iiT6_)
        /*00b0*/ 	.word	0x00000000


	//----- nvinfo : EIATTR_REGCOUNT
	.align		4
.L_76:
        /*00b4*/ 	.byte	0x04, 0x2f
        /*00b6*/ 	.short	(.L_78 - .L_77)
	.align		4
.L_77:
        /*00b8*/ 	.word	index@(_ZN3cub18CUB_300001_SM_10006detail10radix_sort31DeviceRadixSortSingleTileKernelINS1_5radix10policy_hubIddyE10Policy1000ELNS0_9SortOrderE0EddyNS1_21identity_decomposer_tEEEvPKT1_PSA_PKT2_PSE_T3_iiT4_)
        /*00bc*/ 	.word	0x0000007f


	//----- nvinfo : EIATTR_FRAME_SIZE
	.align		4
.L_78:
        /*00c0*/ 	.byte	0x04, 0x11
        /*00c2*/ 	.short	(.L_80 - .L_79)
	.align		4
.L_79:
        /*00c4*/ 	.word	index@(_ZN3cub18CUB_300001_SM_10006detail10radix_sort31DeviceRadixSortSingleTileKernelINS1_5radix10policy_hubIddyE10Policy1000ELNS0_9SortOrderE0EddyNS1_21identity_decomposer_tEEEvPKT1_PSA_PKT2_PSE_T3_iiT4_)
        /*00c8*/ 	.word	0x00000000


	//----- nvinfo : EIATTR_REGCOUNT
	.align		4
.L_80:
        /*00cc*/ 	.byte	0x04, 0x2f
        /*00ce*/ 	.short	(.L_82 - .L_81)
	.align		4
.L_81:
        /*00d0*/ 	.word	index@(_ZN3cub18CUB_300001_SM_10006detail10radix_sort30DeviceRadixSortHistogramKernelINS1_5radix10policy_hubIddyE10Policy1000ELNS0_9SortOrderE0EdyNS1_21identity_decomposer_tEEEvPT2_PKT1_SA_iiT3_)
        /*00d4*/ 	.word	0x00000030


	//----- nvinfo : EIATTR_FRAME_SIZE
	.align		4
.L_82:
        /*00d8*/ 	.byte	0x04, 0x11
        /*00da*/ 	.short	(.L_84 - .L_83)
	.align		4
.L_83:
        /*00dc*/ 	.word	index@(_ZN3cub18CUB_300001_SM_10006detail10radix_sort30DeviceRadixSortHistogramKernelINS1_5radix10policy_hubIddyE10Policy1000ELNS0_9SortOrderE0EdyNS1_21identity_decomposer_tEEEvPT2_PKT1_SA_iiT3_)
        /*00e0*/ 	.word	0x00000000


	//----- nvinfo : EIATTR_REGCOUNT
	.align		4
.L_84:
        /*00e4*/ 	.byte	0x04, 0x2f
        /*00e6*/ 	.short	(.L_86 - .L_85)
	.align		4
.L_85:
        /*00e8*/ 	.word	index@(_ZN3cub18CUB_300001_SM_10006detail10radix_sort33DeviceRadixSortExclusiveSumKernelINS1_5radix10policy_hubIddyE10Policy1000EyEEvPT0_)
        /*00ec*/ 	.word	0x00000020


	//----- nvinfo : EIATTR_FRAME_SIZE
	.align		4
.L_86:
        /*00f0*/ 	.byte	0x04, 0x11
        /*00f2*/ 	.short	(.L_88 - .L_87)
	.align		4
.L_87:
        /*00f4*/ 	.word	index@(_ZN3cub18CUB_300001_SM_10006detail10radix_sort33DeviceRadixSortExclusiveSumKernelINS1_5radix10policy_hubIddyE10Policy1000EyEEvPT0_)
        /*00f8*/ 	.word	0x00000000


	//----- nvinfo : EIATTR_REGCOUNT
	.align		4
.L_88:
        /*00fc*/ 	.byte	0x04, 0x2f
        /*00fe*/ 	.short	(.L_90 - .L_89)
	.align		4
.L_89:
        /*0100*/ 	.word	index@(_ZN3cub18CUB_300001_SM_10006detail10radix_sort29DeviceRadixSortOnesweepKernelINS1_5radix10policy_hubIddyE10Policy1000ELNS0_9SortOrderE0EddyiiNS1_21identity_decomposer_tEEEvPT5_SB_PT3_PKSC_PT1_PKSG_PT2_PKSK_T4_iiT6_)
        /*0104*/ 	.word	0x00000050


	//----- nvinfo : EIATTR_FRAME_SIZE
	.align		4
.L_90:
        /*0108*/ 	.byte	0x04, 0x11
        /*010a*/ 	.short	(.L_92 - .L_91)
	.align		4
.L_91:
        /*010c*/ 	.word	index@(_ZN3cub18CUB_300001_SM_10006detail10radix_sort29DeviceRadixSortOnesweepKernelINS1_5radix10policy_hubIddyE10Policy1000ELNS0_9SortOrderE0EddyiiNS1_21identity_decomposer_tEEEvPT5_SB_PT3_PKSC_PT1_PKSG_PT2_PKSK_T4_iiT6_)
        /*0110*/ 	.word	0x00000000


	//----- nvinfo : EIATTR_MIN_STACK_SIZE
	.align		4
.L_92:
        /*0114*/ 	.byte	0x04, 0x12
        /*0116*/ 	.short	(.L_94 - .L_93)
	.align		4
.L_93:
        /*0118*/ 	.word	index@(_ZN3cub18CUB_300001_SM_10006detail10radix_sort29DeviceRadixSortOnesweepKernelINS1_5radix10policy_hubIddyE10Policy1000ELNS0_9SortOrderE0EddyiiNS1_21identity_decomposer_tEEEvPT5_SB_PT3_PKSC_PT1_PKSG_PT2_PKSK_T4_iiT6_)
        /*011c*/ 	.word	0x00000000


	//----- nvinfo : EIATTR_MIN_STACK_SIZE
	.align		4
.L_94:
        /*0120*/ 	.byte	0x04, 0x12
        /*0122*/ 	.short	(.L_96 - .L_95)
	.align		4
.L_95:
        /*0124*/ 	.word	index@(_ZN3cub18CUB_300001_SM_10006detail10radix_sort33DeviceRadixSortExclusiveSumKernelINS1_5radix10policy_hubIddyE10Policy1000EyEEvPT0_)
        /*0128*/ 	.word	0x00000000


	//----- nvinfo : EIATTR_MIN_STACK_SIZE
	.align		4
.L_96:
        /*012c*/ 	.byte	0x04, 0x12
        /*012e*/ 	.short	(.L_98 - .L_97)
	.align		4
.L_97:
        /*0130*/ 	.word	index@(_ZN3cub18CUB_300001_SM_10006detail10radix_sort30DeviceRadixSortHistogramKernelINS1_5radix10policy_hubIddyE10Policy1000ELNS0_9SortOrderE0EdyNS1_21identity_decomposer_tEEEvPT2_PKT1_SA_iiT3_)
        /*0134*/ 	.word	0x00000000


	//----- nvinfo : EIATTR_MIN_STACK_SIZE
	.align		4
.L_98:
        /*0138*/ 	.byte	0x04, 0x12
        /*013a*/ 	.short	(.L_100 - .L_99)
	.align		4
.L_99:
        /*013c*/ 	.word	index@(_ZN3cub18CUB_300001_SM_10006detail10radix_sort31DeviceRadixSortSingleTileKernelINS1_5radix10policy_hubIddyE10Policy1000ELNS0_9SortOrderE0EddyNS1_21identity_decomposer_tEEEvPKT1_PSA_PKT2_PSE_T3_iiT4_)
        /*0140*/ 	.word	0x00000000


	//----- nvinfo : EIATTR_MIN_STACK_SIZE
	.align		4
.L_100:
        /*0144*/ 	.byte	0x04, 0x12
        /*0146*/ 	.short	(.L_102 - .L_101)
	.align		4
.L_101:
        /*0148*/ 	.word	index@(_ZN3cub18CUB_300001_SM_10006detail10radix_sort29DeviceRadixSortOnesweepKernelINS1_5radix10policy_hubIdiyE10Policy1000ELNS0_9SortOrderE0EdiyiiNS1_21identity_decomposer_tEEEvPT5_SB_PT3_PKSC_PT1_PKSG_PT2_PKSK_T4_iiT6_)
        /*014c*/ 	.word	0x00000000


	//----- nvinfo : EIATTR_MIN_STACK_SIZE
	.align		4
.L_102:
        /*0150*/ 	.byte	0x04, 0x12
        /*0152*/ 	.short	(.L_104 - .L_103)
	.align		4
.L_103:
        /*0154*/ 	.word	index@(_ZN3cub18CUB_300001_SM_10006detail10radix_sort33DeviceRadixSortExclusiveSumKernelINS1_5radix10policy_hubIdiyE10Policy1000EyEEvPT0_)
        /*0158*/ 	.word	0x00000000


	//----- nvinfo : EIATTR_MIN_STACK_SIZE
	.align		4
.L_104:
        /*015c*/ 	.byte	0x04, 0x12
        /*015e*/ 	.short	(.L_106 - .L_105)
	.align		4
.L_105:
        /*0160*/ 	.word	index@(_ZN3cub18CUB_300001_SM_10006detail10radix_sort30DeviceRadixSortHistogramKernelINS1_5radix10policy_hubIdiyE10Policy1000ELNS0_9SortOrderE0EdyNS1_21identity_decomposer_tEEEvPT2_PKT1_SA_iiT3_)
        /*0164*/ 	.word	0x00000000


	//----- nvinfo : EIATTR_MIN_STACK_SIZE
	.align		4
.L_106:
        /*0168*/ 	.byte	0x04, 0x12
        /*016a*/ 	.short	(.L_108 - .L_107)
	.align		4
.L_107:
        /*016c*/ 	.word	index@(_ZN3cub18CUB_300001_SM_10006detail10radix_sort31DeviceRadixSortSingleTileKernelINS1_5radix10policy_hubIdiyE10Policy1000ELNS0_9SortOrderE0EdiyNS1_21identity_decomposer_tEEEvPKT1_PSA_PKT2_PSE_T3_iiT4_)
        /*0170*/ 	.word	0x00000000


	//----- nvinfo : EIATTR_MIN_STACK_SIZE
	.align		4
.L_108:
        /*0174*/ 	.byte	0x04, 0x12
        /*0176*/ 	.short	(.L_110 - .L_109)
	.align		4
.L_109:
        /*0178*/ 	.word	index@(_ZN3cub18CUB_300001_SM_10006detail11EmptyKernelIvEEvv)
        /*017c*/ 	.word	0x00000000


	//----- nvinfo : EIATTR_MIN_STACK_SIZE
	.align		4
.L_110:
        /*0180*/ 	.byte	0x04, 0x12
        /*0182*/ 	.short	(.L_112 - .L_111)
	.align		4
.L_111:
        /*0184*/ 	.word	index@(_Z10computeKNNPKdS0_PdPii)
        /*0188*/ 	.word	0x00000028
.L_112:


//--------------------- .nv.compat                --------------------------
	.section	.nv.compat,"",@"SHT_CUDA_COMPAT_INFO"
	.align	4
        /*0000*/ 	.byte	0x02, 0x09, 0x00, 0x00, 0x02, 0x02, 0x01, 0x00, 0x02, 0x05, 0x05, 0x00, 0x03, 0x07, 0x01, 0x01
        /*0010*/ 	.byte	0x02, 0x03, 0x00, 0x00, 0x02, 0x06, 0x01, 0x00, 0x04, 0x0b, 0x08, 0x00, 0x01, 0x00, 0x00, 0x00
        /*0020*/ 	.byte	0x00, 0x00, 0x00, 0x00


//--------------------- .nv.info._ZN3cub18CUB_300001_SM_10006detail10radix_sort29DeviceRadixSortOnesweepKernelINS1_5radix10policy_hubIddyE10Policy1000ELNS0_9SortOrderE0EddyiiNS1_21identity_decomposer_tEEEvPT5_SB_PT3_PKSC_PT1_PKSG_PT2_PKSK_T4_iiT6_ --------------------------
	.section	.nv.info._ZN3cub18CUB_300001_SM_10006detail10radix_sort29DeviceRadixSortOnesweepKernelINS1_5radix10policy_hubIddyE10Policy1000ELNS0_9SortOrderE0EddyiiNS1_21identity_decomposer_tEEEvPT5_SB_PT3_PKSC_PT1_PKSG_PT2_PKSK_T4_iiT6_,"",@"SHT_CUDA_INFO"
	.sectionflags	@""
	.align	4


	//----- nvinfo : EIATTR_CUDA_API_VERSION
	.align		4
        /*0000*/ 	.byte	0x04, 0x37
        /*0002*/ 	.short	(.L_114 - .L_113)
.L_113:
        /*0004*/ 	.word	0x00000082


	//----- nvinfo : EIATTR_KPARAM_INFO
	.align		4
.L_114:
        /*0008*/ 	.byte	0x04, 0x17
        /*000a*/ 	.short	(.L_116 - .L_115)
.L_115:
        /*000c*/ 	.word	0x00000000
        /*0010*/ 	.short	0x000b
        /*0012*/ 	.short	0x004c
        /*0014*/ 	.byte	0x00, 0xf0, 0x05, 0x00


	//----- nvinfo : EIATTR_KPARAM_INFO
	.align		4
.L_116:
        /*0018*/ 	.byte	0x04, 0x17
        /*001a*/ 	.short	(.L_118 - .L_117)
.L_117:
        /*001c*/ 	.word	0x00000000
        /*0020*/ 	.short	0x000a
        /*0022*/ 	.short	0x0048
        /*0024*/ 	.byte	0x00, 0xf0, 0x11, 0x00


	//----- nvinfo : EIATTR_KPARAM_INFO
	.align		4
.L_118:
        /*0028*/ 	.byte	0x04, 0x17
        /*002a*/ 	.short	(.L_120 - .L_119)
.L_119:
        /*002c*/ 	.word	0x00000000
        /*0030*/ 	.short	0x0009
        /*0032*/ 	.short	0x0044
        /*0034*/ 	.byte	0x00, 0xf0, 0x11, 0x00


	//----- nvinfo : EIATTR_KPARAM_INFO
	.align		4
.L_120:
        /*0038*/ 	.byte	0x04, 0x17
        /*003a*/ 	.short	(.L_122 - .L_121)
.L_121:
        /*003c*/ 	.word	0x00000000
        /*0040*/ 	.short	0x0008
        /*0042*/ 	.short	0x0040
        /*0044*/ 	.byte	0x00, 0xf0, 0x11, 0x00


	//----- nvinfo : EIATTR_KPARAM_INFO
	.align		4
.L_122:
        /*0048*/ 	.byte	0x04, 0x17
        /*004a*/ 	.short	(.L_124 - .L_123)
.L_123:
        /*004c*/ 	.word	0x00000000
        /*0050*/ 	.short	0x0007
        /*0052*/ 	.short	0x0038
        /*0054*/ 	.byte	0x00, 0xf5, 0x21, 0x00


	//----- nvinfo : EIATTR_KPARAM_INFO
	.align		4
.L_124:
        /*0058*/ 	.byte	0x04, 0x17
        /*005a*/ 	.short	(.L_126 - .L_125)
.L_125:
        /*005c*/ 	.word	0x00000000
        /*0060*/ 	.short	0x0006
        /*0062*/ 	.short	0x0030
        /*0064*/ 	.byte	0x00, 0xf5, 0x21, 0x00


	//----- nvinfo : EIATTR_KPARAM_INFO
	.align		4
.L_126:
        /*0068*/ 	.byte	0x04, 0x17
        /*006a*/ 	.short	(.L_128 - .L_127)
.L_127:
        /*006c*/ 	.word	0x00000000
        /*0070*/ 	.short	0x0005
        /*0072*/ 	.short	0x0028
        /*0074*/ 	.byte	0x00, 0xf5, 0x21, 0x00


	//----- nvinfo : EIATTR_KPARAM_INFO
	.align		4
.L_128:
        /*0078*/ 	.byte	0x04, 0x17
        /*007a*/ 	.short	(.L_130 - .L_129)
.L_129:
        /*007c*/ 	.word	0x00000000
        /*0080*/ 	.short	0x0004
        /*0082*/ 	.short	0x0020
        /*0084*/ 	.byte	0x00, 0xf5, 0x21, 0x00


	//----- nvinfo : EIATTR_KPARAM_INFO
	.align		4
.L_130:
        /*0088*/ 	.byte	0x04, 0x17
        /*008a*/ 	.short	(.L_132 - .L_131)
.L_131:
        /*008c*/ 	.word	0x00000000
        /*0090*/ 	.short	0x0003
        /*0092*/ 	.short	0x0018
        /*0094*/ 	.byte	0x00, 0xf5, 0x21, 0x00


	//----- nvinfo : EIATTR_KPARAM_INFO
	.align		4
.L_132:
        /*0098*/ 	.byte	0x04, 0x17
        /*009a*/ 	.short	(.L_134 - .L_133)
.L_133:
        /*009c*/ 	.word	0x00000000
        /*00a0*/ 	.short	0x0002
        /*00a2*/ 	.short	0x0010
        /*00a4*/ 	.byte	0x00, 0xf5, 0x21, 0x00


	//----- nvinfo : EIATTR_KPARAM_INFO
	.align		4
.L_134:
        /*00a8*/ 	.byte	0x04, 0x17
        /*00aa*/ 	.short	(.L_136 - .L_135)
.L_135:
        /*00ac*/ 	.word	0x00000000
        /*00b0*/ 	.short	0x0001
        /*00b2*/ 	.short	0x0008
        /*00b4*/ 	.byte	0x00, 0xf5, 0x21, 0x00


	//----- nvinfo : EIATTR_KPARAM_INFO
	.align		4
.L_136:
        /*00b8*/ 	.byte	0x04, 0x17
        /*00ba*/ 	.short	(.L_138 - .L_137)
.L_137:
        /*00bc*/ 	.word	0x00000000
        /*00c0*/ 	.short	0x0000
        /*00c2*/ 	.short	0x0000
        /*00c4*/ 	.byte	0x00, 0xf5, 0x21, 0x00


	//----- nvinfo : EIATTR_SPARSE_MMA_MASK
	.align		4
.L_138:
        /*00c8*/ 	.byte	0x03, 0x50
        /*00ca*/ 	.short	0x0000


	//----- nvinfo : EIATTR_MAXREG_COUNT
	.align		4
        /*00cc*/ 	.byte	0x03, 0x1b
        /*00ce*/ 	.short	0x00a8


	//----- nvinfo : EIATTR_NUM_BARRIERS
	.align		4
        /*00d0*/ 	.byte	0x02, 0x4c
        /*00d2*/ 	.byte	0x01
	.zero		1


	//----- nvinfo : EIATTR_MERCURY_ISA_VERSION
	.align		4
        /*00d4*/ 	.byte	0x03, 0x5f
        /*00d6*/ 	.short	0x0101


	//----- nvinfo : EIATTR_COOP_GROUP_MASK_REGIDS
	.align		4
        /*00d8*/ 	.byte	0x04, 0x29
        /*00da*/ 	.short	(.L_140 - .L_139)


	//   ....[0]....
.L_139:
        /*00dc*/ 	.word	0xffffffff


	//   ....[1]....
        /*00e0*/ 	.word	0x05000026


	//   ....[2]....
        /*00e4*/ 	.word	0xffffffff


	//   ....[3]....
        /*00e8*/ 	.word	0xffffffff


	//   ....[4]....
        /*00ec*/ 	.word	0xffffffff


	//   ....[5]....
        /*00f0*/ 	.word	0xffffffff


	//   ....[6]....
        /*00f4*/ 	.word	0xffffffff


	//   ....[7]....
        /*00f8*/ 	.word	0xffffffff


	//   ....[8]....
        /*00fc*/ 	.word	0xffffffff


	//   ....[9]....
        /*0100*/ 	.word	0xffffffff


	//   ....[10]....
        /*0104*/ 	.word	0xffffffff


	//   ....[11]....
        /*0108*/ 	.word	0xffffffff


	//   ....[12]....
        /*010c*/ 	.word	0xffffffff


	//   ....[13]....
        /*0110*/ 	.word	0xffffffff


	//   ....[14]....
        /*0114*/ 	.word	0xffffffff


	//   ....[15]....
        /*0118*/ 	.word	0xffffffff


	//   ....[16]....
        /*011c*/ 	.word	0xffffffff


	//   ....[17]....
        /*0120*/ 	.word	0xffffffff


	//   ....[18]....
        /*0124*/ 	.word	0xffffffff


	//   ....[19]....
        /*0128*/ 	.word	0xffffffff


	//   ....[20]....
        /*012c*/ 	.word	0xffffffff


	//   ....[21]....
        /*0130*/ 	.word	0xffffffff


	//   ....[22]....
        /*0134*/ 	.word	0xffffffff


	//   ....[23]....
        /*0138*/ 	.word	0xffffffff


	//   ....[24]....
        /*013c*/ 	.word	0xffffffff


	//   ....[25]....
        /*0140*/ 	.word	0xffffffff


	//   ....[26]....
        /*0144*/ 	.word	0xffffffff


	//   ....[27]....
        /*0148*/ 	.word	0xffffffff


	//   ....[28]....
        /*014c*/ 	.word	0xffffffff


	//   ....[29]....
        /*0150*/ 	.word	0xffffffff


	//   ....[30]....
        /*0154*/ 	.word	0xffffffff


	//   ....[31]....
        /*0158*/ 	.word	0xffffffff


	//   ....[32]....
        /*015c*/ 	.word	0xffffffff


	//   ....[33]....
        /*0160*/ 	.word	0xffffffff


	//   ....[34]....
        /*0164*/ 	.word	0xffffffff


	//   ....[35]....
        /*0168*/ 	.word	0xffffffff


	//   ....[36]....
        /*016c*/ 	.word	0xffffffff


	//   ....[37]....
        /*0170*/ 	.word	0xffffffff


	//   ....[38]....
        /*0174*/ 	.word	0xffffffff


	//   ....[39]....
        /*0178*/ 	.word	0xffffffff


	//   ....[40]....
        /*017c*/ 	.word	0xffffffff


	//   ....[41]....
        /*0180*/ 	.word	0xffffffff


	//   ....[42]....
        /*0184*/ 	.word	0xffffffff


	//   ....[43]....
        /*0188*/ 	.word	0xffffffff


	//   ....[44]....
        /*018c*/ 	.word	0xffffffff


	//   ....[45]....
        /*0190*/ 	.word	0xffffffff


	//   ....[46]....
        /*0194*/ 	.word	0xffffffff


	//   ....[47]....
        /*0198*/ 	.word	0xffffffff


	//   ....[48]....
        /*019c*/ 	.word	0xffffffff


	//   ....[49]....
        /*01a0*/ 	.word	0xffffffff


	//   ....[50]....
        /*01a4*/ 	.word	0xffffffff


	//   ....[51]....
        /*01a8*/ 	.word	0xffffffff


	//   ....[52]....
        /*01ac*/ 	.word	0xffffffff


	//   ....[53]....
        /*01b0*/ 	.word	0xffffffff


	//   ....[54]....
        /*01b4*/ 	.word	0xffffffff


	//   ....[55]....
        /*01b8*/ 	.word	0xffffffff


	//   ....[56]....
        /*01bc*/ 	.word	0xffffffff


	//   ....[57]....
        /*01c0*/ 	.word	0xffffffff


	//   ....[58]....
        /*01c4*/ 	.word	0xffffffff


	//   ....[59]....
        /*01c8*/ 	.word	0xffffffff


	//   ....[60]....
        /*01cc*/ 	.word	0xffffffff


	//   ....[61]....
        /*01d0*/ 	.word	0xffffffff


	//   ....[62]....
        /*01d4*/ 	.word	0xffffffff


	//   ....[63]....
        /*01d8*/ 	.word	0xffffffff


	//   ....[64]....
        /*01dc*/ 	.word	0xffffffff


	//   ....[65]....
        /*01e0*/ 	.word	0xffffffff


	//   ....[66]....
        /*01e4*/ 	.word	0xffffffff


	//   ....[67]....
        /*01e8*/ 	.word	0xffffffff


	//   ....[68]....
        /*01ec*/ 	.word	0xffffffff


	//   ....[69]....
        /*01f0*/ 	.word	0xffffffff


	//   ....[70]....
        /*01f4*/ 	.word	0xffffffff


	//   ....[71]....
        /*01f8*/ 	.word	0xffffffff


	//   ....[72]....
        /*01fc*/ 	.word	0xffffffff


	//   ....[73]....
        /*0200*/ 	.word	0xffffffff


	//   ....[74]....
        /*0204*/ 	.word	0xffffffff


	//   ....[75]....
        /*0208*/ 	.word	0xffffffff


	//   ....[76]....
        /*020c*/ 	.word	0xffffffff


	//   ....[77]....
        /*0210*/ 	.word	0xffffffff


	//   ....[78]....
        /*0214*/ 	.word	0xffffffff


	//   ....[79]....
        /*0218*/ 	.word	0xffffffff


	//   ....[80]....
        /*021c*/ 	.word	0xffffffff


	//   ....[81]....
        /*0220*/ 	.word	0xffffffff


	//   ....[82]....
        /*0224*/ 	.word	0xffffffff


	//   ....[83]....
        /*0228*/ 	.word	0xffffffff


	//   ....[84]....
        /*022c*/ 	.word	0xffffffff


	//   ....[85]....
        /*0230*/ 	.word	0xffffffff


	//   ....[86]....
        /*0234*/ 	.word	0xffffffff


	//   ....[87]....
        /*0238*/ 	.word	0xffffffff


	//   ....[88]....
        /*023c*/ 	.word	0xffffffff


	//   ....[89]....
        /*0240*/ 	.word	0xffffffff


	//   ....[90]....
        /*0244*/ 	.word	0xffffffff


	//   ....[91]....
        /*0248*/ 	.word	0xffffffff


	//   ....[92]....
        /*024c*/ 	.word	0xffffffff


	//   ....[93]....
        /*0250*/ 	.word	0xffffffff


	//   ....[94]....
        /*0254*/ 	.word	0xffffffff


	//   ....[95]....
        /*0258*/ 	.word	0xffffffff


	//   ....[96]....
        /*025c*/ 	.word	0xffffffff


	//   ....[97]....
        /*0260*/ 	.word	0xffffffff


	//   ....[98]....
        /*0264*/ 	.word	0xffffffff


	//   ....[99]....
        /*0268*/ 	.word	0xffffffff


	//   ....[100]....
        /*026c*/ 	.word	0xffffffff


	//   ....[101]....
        /*0270*/ 	.word	0xffffffff


	//   ....[102]....
        /*0274*/ 	.word	0xffffffff


	//   ....[103]....
        /*0278*/ 	.word	0xffffffff


	//   ....[104]....
        /*027c*/ 	.word	0xffffffff


	//   ....[105]....
        /*0280*/ 	.word	0xffffffff


	//   ....[106]....
        /*0284*/ 	.word	0xffffffff


	//   ....[107]....
        /*0288*/ 	.word	0xffffffff


	//   ....[108]....
        /*028c*/ 	.word	0xffffffff


	//   ....[109]....
        /*0290*/ 	.word	0xffffffff


	//   ....[110]....
        /*0294*/ 	.word	0xffffffff


	//   ....[111]....
        /*0298*/ 	.word	0xffffffff


	//   ....[112]....
        /*029c*/ 	.word	0xffffffff


	//   ....[113]....
        /*02a0*/ 	.word	0xffffffff


	//   ....[114]....
        /*02a4*/ 	.word	0xffffffff


	//   ....[115]....
        /*02a8*/ 	.word	0x05000004


	//   ....[116]....
        /*02ac*/ 	.word	0xffffffff


	//   ....[117]....
        /*02b0*/ 	.word	0xffffffff


	//   ....[118]....
        /*02b4*/ 	.word	0xffffffff


	//   ....[119]....
        /*02b8*/ 	.word	0xffffffff


	//   ....[120]....
        /*02bc*/ 	.word	0xffffffff


	//   ....[121]....
        /*02c0*/ 	.word	0xffffffff


	//   ....[122]....
        /*02c4*/ 	.word	0xffffffff


	//   ....[123]....
        /*02c8*/ 	.word	0xffffffff


	//   ....[124]....
        /*02cc*/ 	.word	0xffffffff


	//   ....[125]....
        /*02d0*/ 	.word	0xffffffff


	//   ....[126]....
        /*02d4*/ 	.word	0xffffffff


	//   ....[127]....
        /*02d8*/ 	.word	0xffffffff


	//   ....[128]....
        /*02dc*/ 	.word	0xffffffff


	//   ....[129]....
        /*02e0*/ 	.word	0xffffffff


	//   ....[130]....
        /*02e4*/ 	.word	0xffffffff


	//   ....[131]....
        /*02e8*/ 	.word	0xffffffff


	//   ....[132]....
        /*02ec*/ 	.word	0xffffffff


	//   ....[133]....
        /*02f0*/ 	.word	0xffffffff


	//   ....[134]....
        /*02f4*/ 	.word	0xffffffff


	//   ....[135]....
        /*02f8*/ 	.word	0xffffffff


	//   ....[136]....
        /*02fc*/ 	.word	0xffffffff


	//   ....[137]....
        /*0300*/ 	.word	0xffffffff


	//   ....[138]....
        /*0304*/ 	.word	0xffffffff


	//   ....[139]....
        /*0308*/ 	.word	0xffffffff


	//   ....[140]....
        /*030c*/ 	.word	0xffffffff


	//   ....[141]....
        /*0310*/ 	.word	0xffffffff


	//   ....[142]....
        /*0314*/ 	.word	0xffffffff


	//   ....[143]....
        /*0318*/ 	.word	0xffffffff


	//   ....[144]....
        /*031c*/ 	.word	0xffffffff


	//   ....[145]....
        /*0320*/ 	.word	0xffffffff


	//   ....[146]....
        /*0324*/ 	.word	0xffffffff


	//   ....[147]....
        /*0328*/ 	.word	0xffffffff


	//   ....[148]....
        /*032c*/ 	.word	0xffffffff


	//   ....[149]....
        /*0330*/ 	.word	0xffffffff


	//   ....[150]....
        /*0334*/ 	.word	0xffffffff


	//   ....[151]....
        /*0338*/ 	.word	0xffffffff


	//   ....[152]....
        /*033c*/ 	.word	0xffffffff


	//   ....[153]....
        /*0340*/ 	.word	0xffffffff


	//   ....[154]....
        /*0344*/ 	.word	0xffffffff


	//   ....[155]....
        /*0348*/ 	.word	0xffffffff


	//   ....[156]....
        /*034c*/ 	.word	0xffffffff


	//   ....[157]....
        /*0350*/ 	.word	0xffffffff


	//   ....[158]....
        /*0354*/ 	.word	0xffffffff


	//   ....[159]....
        /*0358*/ 	.word	0xffffffff


	//   ....[160]....
        /*035c*/ 	.word	0xffffffff


	//   ....[161]....
        /*0360*/ 	.word	0xffffffff


	//   ....[162]....
        /*0364*/ 	.word	0xffffffff


	//   ....[163]....
        /*0368*/ 	.word	0xffffffff


	//   ....[164]....
        /*036c*/ 	.word	0x05000046


	//   ....[165]....
        /*0370*/ 	.word	0x05000046


	//   ....[166]....
        /*0374*/ 	.word	0x05000046


	//   ....[167]....
        /*0378*/ 	.word	0x05000046


	//   ....[168]....
        /*037c*/ 	.word	0x05000046


	//----- nvinfo : EIATTR_COOP_GROUP_INSTR_OFFSETS
	.align		4
.L_140:
        /*0380*/ 	.byte	0x04, 0x28
        /*0382*/ 	.short	(.L_142 - .L_141)


	//   ....[0]....
.L_141:
        /*0384*/ 	.word	0x000014b0


	//   ....[1]....
        /*0388*/ 	.word	0x00001c90


	//   ....[2]....
        /*038c*/ 	.word	0x00002f80


	//   ....[3]....
        /*0390*/ 	.word	0x00002fa0


	//   ....[4]....
        /*0394*/ 	.word	0x00002fc0


	//   ....[5]....
        /*0398*/ 	.word	0x00002fe0


	//   ....[6]....
        /*039c*/ 	.word	0x00003000


	//   ....[7]....
        /*03a0*/ 	.word	0x000034a0


	//   ....[8]....
        /*03a4*/ 	.word	0x000034b0


	//   ....[9]....
        /*03a8*/ 	.word	0x000034d0


	//   ....[10]....
        /*03ac*/ 	.word	0x000034f0


	//   ....[11]....
        /*03b0*/ 	.word	0x00003540


	//   ....[12]....
        /*03b4*/ 	.word	0x00003570


	//   ....[13]....
        /*03b8*/ 	.word	0x000035b0


	//   ....[14]....
        /*03bc*/ 	.word	0x000035d0


	//   ....[15]....
        /*03c0*/ 	.word	0x000036d0


	//   ....[16]....
        /*03c4*/ 	.word	0x000036e0


	//   ....[17]....
        /*03c8*/ 	.word	0x00003700


	//   ....[18]....
        /*03cc*/ 	.word	0x00003740


	//   ....[19]....
        /*03d0*/ 	.word	0x00003770


	//   ....[20]....
        /*03d4*/ 	.word	0x000037b0


	//   ....[21]....
        /*03d8*/ 	.word	0x000037d0


	//   ....[22]....
        /*03dc*/ 	.word	0x000037f0


	//   ....[23]....
        /*03e0*/ 	.word	0x00003830


	//   ....[24]....
        /*03e4*/ 	.word	0x00003910


	//   ....[25]....
        /*03e8*/ 	.word	0x00003920


	//   ....[26]....
        /*03ec*/ 	.word	0x00003940


	//   ....[27]....
        /*03f0*/ 	.word	0x00003980


	//   ....[28]....
        /*03f4*/ 	.word	0x000039b0


	//   ....[29]....
        /*03f8*/ 	.word	0x000039f0


	//   ....[30]....
        /*03fc*/ 	.word	0x00003a10


	//   ....[31]....
        /*0400*/ 	.word	0x00003a30


	//   ....[32]....
        /*0404*/ 	.word	0x00003a70


	//   ....[33]....
        /*0408*/ 	.word	0x00003b50


	//   ....[34]....
        /*040c*/ 	.word	0x00003b60


	//   ....[35]....
        /*0410*/ 	.word	0x00003b90


	//   ....[36]....
        /*0414*/ 	.word	0x00003bb0


	//   ....[37]....
        /*0418*/ 	.word	0x00003c00


	//   ....[38]....
        /*041c*/ 	.word	0x00003c20


	//   ....[39]....
        /*0420*/ 	.word	0x00003c60


	//   ....[40]....
        /*0424*/ 	.word	0x00003c80


	//   ....[41]....
        /*0428*/ 	.word	0x00003cd0


	//   ....[42]....
        /*042c*/ 	.word	0x00003d90


	//   ....[43]....
        /*0430*/ 	.word	0x00003da0


	//   ....[44]....
        /*0434*/ 	.word	0x00003dd0


	//   ....[45]....
        /*0438*/ 	.word	0x00003e00


	//   ....[46]....
        /*043c*/ 	.word	0x00003e50


	//   ....[47]....
        /*0440*/ 	.word	0x00003e60


	//   ....[48]....
        /*0444*/ 	.word	0x00003ea0


	//   ....[49]....
        /*0448*/ 	.word	0x00003ed0


	//   ....[50]....
        /*044c*/ 	.word	0x00003f00


	//   ....[51]....
        /*0450*/ 	.word	0x00003fd0


	//   ....[52]....
        /*0454*/ 	.word	0x00003fe0


	//   ....[53]....
        /*0458*/ 	.word	0x00004030


	//   ....[54]....
        /*045c*/ 	.word	0x00004060


	//   ....[55]....
        /*0460*/ 	.word	0x00004090


	//   ....[56]....
        /*0464*/ 	.word	0x000040c0


	//   ....[57]....
        /*0468*/ 	.word	0x000040f0


	//   ....[58]....
        /*046c*/ 	.word	0x00004120


	//   ....[59]....
        /*0470*/ 	.word	0x00004150


	//   ....[60]....
        /*0474*/ 	.word	0x00004210


	//   ....[61]....
        /*0478*/ 	.word	0x00004220


	//   ....[62]....
        /*047c*/ 	.word	0x00004270


	//   ....[63]....
        /*0480*/ 	.word	0x000042a0


	//   ....[64]....
        /*0484*/ 	.word	0x000042d0


	//   ....[65]....
        /*0488*/ 	.word	0x00004300


	//   ....[66]....
        /*048c*/ 	.word	0x00004330


	//   ....[67]....
        /*0490*/ 	.word	0x00004360


	//   ....[68]....
        /*0494*/ 	.word	0x00004390


	//   ....[69]....
        /*0498*/ 	.word	0x00004430


	//   ....[70]....
        /*049c*/ 	.word	0x00004450


	//   ....[71]....
        /*04a0*/ 	.word	0x00004460


	//   ....[72]....
        /*04a4*/ 	.word	0x000044b0


	//   ....[73]....
        /*04a8*/ 	.word	0x000044e0


	//   ....[74]....
        /*04ac*/ 	.word	0x00004510


	//   ....[75]....
        /*04b0*/ 	.word	0x00004540


	//   ....[76]....
        /*04b4*/ 	.word	0x00004570


	//   ....[77]....
        /*04b8*/ 	.word	0x000045a0


	//   ....[78]....
        /*04bc*/ 	.word	0x00004670


	//   ....[79]....
        /*04c0*/ 	.word	0x00004690


	//   ....[80]....
        /*04c4*/ 	.word	0x000046a0


	//   ....[81]....
        /*04c8*/ 	.word	0x000046f0


	//   ....[82]....
        /*04cc*/ 	.word	0x00004720


	//   ....[83]....
        /*04d0*/ 	.word	0x00004750


	//   ....[84]....
        /*04d4*/ 	.word	0x00004780


	//   ....[85]....
        /*04d8*/ 	.word	0x000047b0


	//   ....[86]....
        /*04dc*/ 	.word	0x000047e0


	//   ....[87]....
        /*04e0*/ 	.word	0x000048b0


	//   ....[88]....
        /*04e4*/ 	.word	0x000048d0


	//   ....[89]....
        /*04e8*/ 	.word	0x000048e0


	//   ....[90]....
        /*04ec*/ 	.word	0x00004930


	//   ....[91]....
        /*04f0*/ 	.word	0x00004960


	//   ....[92]....
        /*04f4*/ 	.word	0x00004990


	//   ....[93]....
        /*04f8*/ 	.word	0x000049c0


	//   ....[94]....
        /*04fc*/ 	.word	0x000049f0


	//   ....[95]....
        /*0500*/ 	.word	0x00004a20


	//   ....[96]....
        /*0504*/ 	.word	0x00004b00


	//   ....[97]....
        /*0508*/ 	.word	0x00004b20


	//   ....[98]....
        /*050c*/ 	.word	0x00004b30


	//   ....[99]....
        /*0510*/ 	.word	0x00004b80


	//   ....[100]....
        /*0514*/ 	.word	0x00004bb0


	//   ....[101]....
        /*0518*/ 	.word	0x00004be0


	//   ....[102]....
        /*051c*/ 	.word	0x00004c10


	//   ....[103]....
        /*0520*/ 	.word	0x00004c40


	//   ....[104]....
        /*0524*/ 	.word	0x00004c70


	//   ....[105]....
        /*0528*/ 	.word	0x00004d40


	//   ....[106]....
        /*052c*/ 	.word	0x00004d60


	//   ....[107]....
        /*0530*/ 	.word	0x00004d70


	//   ....[108]....
        /*0534*/ 	.word	0x00004dc0


	//   ....[109]....
        /*0538*/ 	.word	0x00004df0


	//   ....[110]....
        /*053c*/ 	.word	0x00004e20


	//   ....[111]....
        /*0540*/ 	.word	0x00004e50


	//   ....[112]....
        /*0544*/ 	.word	0x00004e80


	//   ....[113]....
        /*0548*/ 	.word	0x00004eb0


	//   ....[114]....
        /*054c*/ 	.word	0x00004f70


	//   ....[115]....
        /*0550*/ 	.word	0x000053c0


	//   ....[116]....
        /*0554*/ 	.word	0x00005730


	//   ....[117]....
        /*0558*/ 	.word	0x00005880


	//   ....[118]....
        /*055c*/ 	.word	0x000059d0


	//   ....[119]....
        /*0560*/ 	.word	0x00005b20


	//   ....[120]....
        /*0564*/ 	.word	0x00005c70


	//   ....[121]....
        /*0568*/ 	.word	0x00005dc0


	//   ....[122]....
        /*056c*/ 	.word	0x00005f10


	//   ....[123]....
        /*0570*/ 	.word	0x00006060


	//   ....[124]....
        /*0574*/ 	.word	0x000061b0


	//   ....[125]....
        /*0578*/ 	.word	0x00006300


	//   ....[126]....
        /*057c*/ 	.word	0x00006450


	//   ....[127]....
        /*0580*/ 	.word	0x000065a0


	//   ....[128]....
        /*0584*/ 	.word	0x00006810


	//   ....[129]....
        /*0588*/ 	.word	0x000069e0


	//   ....[130]....
        /*058c*/ 	.word	0x00006bb0


	//   ....[131]....
        /*0590*/ 	.word	0x00006d80


	//   ....[132]....
        /*0594*/ 	.word	0x00006f50


	//   ....[133]....
        /*0598*/ 	.word	0x00007120


	//   ....[134]....
        /*059c*/ 	.word	0x000072f0


	//   ....[135]....
        /*05a0*/ 	.word	0x000074b0


	//   ....[136]....
        /*05a4*/ 	.word	0x00007660


	//   ....[137]....
        /*05a8*/ 	.word	0x00007810


	//   ....[138]....
        /*05ac*/ 	.word	0x000079c0


	//   ....[139]....
        /*05b0*/ 	.word	0x00007b70


	//   ....[140]....
        /*05b4*/ 	.word	0x000086a0


	//   ....[141]....
        /*05b8*/ 	.word	0x00008720


	//   ....[142]....
        /*05bc*/ 	.word	0x000087a0


	//   ....[143]....
        /*05c0*/ 	.word	0x00008820


	//   ....[144]....
        /*05c4*/ 	.word	0x000088a0


	//   ....[145]....
        /*05c8*/ 	.word	0x00008920


	//   ....[146]....
        /*05cc*/ 	.word	0x000089a0


	//   ....[147]....
        /*05d0*/ 	.word	0x00008a20


	//   ....[148]....
        /*05d4*/ 	.word	0x00008aa0


	//   ....[149]....
        /*05d8*/ 	.word	0x00008b20


	//   ....[150]....
        /*05dc*/ 	.word	0x00008ba0


	//   ....[151]....
        /*05e0*/ 	.word	0x00008c20


	//   ....[152]....
        /*05e4*/ 	.word	0x00008da0


	//   ....[153]....
        /*05e8*/ 	.word	0x00008e50


	//   ....[154]....
        /*05ec*/ 	.word	0x00008f00


	//   ....[155]....
        /*05f0*/ 	.word	0x00008fc0


	//   ....[156]....
        /*05f4*/ 	.word	0x00009070


	//   ....[157]....
        /*05f8*/ 	.word	0x00009130


	//   ....[158]....
        /*05fc*/ 	.word	0x000091e0


	//   ....[159]....
        /*0600*/ 	.word	0x000092a0


	//   ....[160]....
        /*0604*/ 	.word	0x00009350


	//   ....[161]....
        /*0608*/ 	.word	0x00009410


	//   ....[162]....
        /*060c*/ 	.word	0x000094c0


	//   ....[163]....
        /*0610*/ 	.word	0x00009560


	//   ....[164]....
        /*0614*/ 	.word	0x000095d0


	//   ....[165]....
        /*0618*/ 	.word	0x00009640


	//   ....[166]....
        /*061c*/ 	.word	0x000096b0


	//   ....[167]....
        /*0620*/ 	.word	0x00009720


	//   ....[168]....
        /*0624*/ 	.word	0x00009790


	//----- nvinfo : EIATTR_VRC_CTA_INIT_COUNT
	.align		4
.L_142:
        /*0628*/ 	.byte	0x02, 0x4a
	.zero		1
	.zero		1


	//----- nvinfo : EIATTR_EXIT_INSTR_OFFSETS
	.align		4
        /*062c*/ 	.byte	0x04, 0x1c
        /*062e*/ 	.short	(.L_144 - .L_143)


	//   ....[0]....
.L_143:
        /*0630*/ 	.word	0x00002b10


	//   ....[1]....
        /*0634*/ 	.word	0x00002d80


	//   ....[2]....
        /*0638*/ 	.word	0x00002da0


	//   ....[3]....
        /*063c*/ 	.word	0x00008c30


	//   ....[4]....
        /*0640*/ 	.word	0x00009570


	//----- nvinfo : EIATTR_MAX_THREADS
	.align		4
.L_144:
        /*0644*/ 	.byte	0x04, 0x05
        /*0646*/ 	.short	(.L_146 - .L_145)
.L_145:
        /*0648*/ 	.word	0x00000180
        /*064c*/ 	.word	0x00000001
        /*0650*/ 	.word	0x00000001


	//----- nvinfo : EIATTR_CRS_STACK_SIZE
	.align		4
.L_146:
        /*0654*/ 	.byte	0x04, 0x1e
        /*0656*/ 	.short	(.L_148 - .L_147)
.L_147:
        /*0658*/ 	.word	0x00000000


	//----- nvinfo : EIATTR_CBANK_PARAM_SIZE
	.align		4
.L_148:
        /*065c*/ 	.byte	0x03, 0x19
        /*065e*/ 	.short	0x004d


	//----- nvinfo : EIATTR_PARAM_CBANK
	.align		4
        /*0660*/ 	.byte	0x04, 0x0a
        /*0662*/ 	.short	(.L_150 - .L_149)
	.align		4
.L_149:
        /*0664*/ 	.word	index@(.nv.constant0._ZN3cub18CUB_300001_SM_10006detail10radix_sort29DeviceRadixSortOnesweepKernelINS1_5radix10policy_hubIddyE10Policy1000ELNS0_9SortOrderE0EddyiiNS1_21identity_decomposer_tEEEvPT5_SB_PT3_PKSC_PT1_PKSG_PT2_PKSK_T4_iiT6_)
        /*0668*/ 	.short	0x0380
        /*066a*/ 	.short	0x004d


	//----- nvinfo : EIATTR_SW_WAR
	.align		4
.L_150:
        /*066c*/ 	.byte	0x04, 0x36
        /*066e*/ 	.short	(.L_152 - .L_151)
.L_151:
        /*0670*/ 	.word	0x00000008
.L_152:


//--------------------- .nv.info._ZN3cub18CUB_300001_SM_10006detail10radix_sort33DeviceRadixSortExclusiveSumKernelINS1_5radix10policy_hubIddyE10Policy1000EyEEvPT0_ --------------------------
	.section	.nv.info._ZN3cub18CUB_300001_SM_10006detail10radix_sort33DeviceRadixSortExclusiveSumKernelINS1_5radix10policy_hubIddyE10Policy1000EyEEvPT0_,"",@"SHT_CUDA_INFO"
	.sectionflags	@""
	.align	4


	//----- nvinfo : EIATTR_CUDA_API_VERSION
	.align		4
        /*0000*/ 	.byte	0x04, 0x37
        /*0002*/ 	.short	(.L_154 - .L_153)
.L_153:
        /*0004*/ 	.word	0x00000082


	//----- nvinfo : EIATTR_KPARAM_INFO
	.align		4
.L_154:
        /*0008*/ 	.byte	0x04, 0x17
        /*000a*/ 	.short	(.L_156 - .L_155)
.L_155:
        /*000c*/ 	.word	0x00000000
        /*0010*/ 	.short	0x0000
        /*0012*/ 	.short	0x0000
        /*0014*/ 	.byte	0x00, 0xf5, 0x21, 0x00


	//----- nvinfo : EIATTR_SPARSE_MMA_MASK
	.align		4
.L_156:
        /*0018*/ 	.byte	0x03, 0x50
        /*001a*/ 	.short	0x0000


	//----- nvinfo : EIATTR_MAXREG_COUNT
	.align		4
        /*001c*/ 	.byte	0x03, 0x1b
        /*001e*/ 	.short	0x00ff


	//----- nvinfo : EIATTR_NUM_BARRIERS
	.align		4
        /*0020*/ 	.byte	0x02, 0x4c
        /*0022*/ 	.byte	0x01
	.zero		1


	//----- nvinfo : EIATTR_MERCURY_ISA_VERSION
	.align		4
        /*0024*/ 	.byte	0x03, 0x5f
        /*0026*/ 	.short	0x0101


	//----- nvinfo : EIATTR_COOP_GROUP_MASK_REGIDS
	.align		4
        /*0028*/ 	.byte	0x04, 0x29
        /*002a*/ 	.short	(.L_158 - .L_157)


	//   ....[0]....
.L_157:
        /*002c*/ 	.word	0xffffffff


	//   ....[1]....
        /*0030*/ 	.word	0xffffffff


	//   ....[2]....
        /*0034*/ 	.word	0xffffffff


	//   ....[3]....
        /*0038*/ 	.word	0xffffffff


	//   ....[4]....
        /*003c*/ 	.word	0xffffffff


	//   ....[5]....
        /*0040*/ 	.word	0xffffffff


	//   ....[6]....
        /*0044*/ 	.word	0xffffffff


	//   ....[7]....
        /*0048*/ 	.word	0xffffffff


	//   ....[8]....
        /*004c*/ 	.word	0xffffffff


	//   ....[9]....
        /*0050*/ 	.word	0xffffffff


	//   ....[10]....
        /*0054*/ 	.word	0x05000015


	//   ....[11]....
        /*0058*/ 	.word	0x05000015


	//   ....[12]....
        /*005c*/ 	.word	0x05000015


	//   ....[13]....
        /*0060*/ 	.word	0x05000015


	//   ....[14]....
        /*0064*/ 	.word	0x05000015


	//   ....[15]....
        /*0068*/ 	.word	0x05000015


	//   ....[16]....
        /*006c*/ 	.word	0x05000015


	//   ....[17]....
        /*0070*/ 	.word	0x05000015


	//   ....[18]....
        /*0074*/ 	.word	0x05000015


	//   ....[19]....
        /*0078*/ 	.word	0x05000015


	//----- nvinfo : EIATTR_COOP_GROUP_INSTR_OFFSETS
	.align		4
.L_158:
        /*007c*/ 	.byte	0x04, 0x28
        /*007e*/ 	.short	(.L_160 - .L_159)


	//   ....[0]....
.L_159:
        /*0080*/ 	.word	0x00000250


	//   ....[1]....
        /*0084*/ 	.word	0x00000260


	//   ....[2]....
        /*0088*/ 	.word	0x000002a0


	//   ....[3]....
        /*008c*/ 	.word	0x000002c0


	//   ....[4]....
        /*0090*/ 	.word	0x00000310


	//   ....[5]....
        /*0094*/ 	.word	0x00000320


	//   ....[6]....
        /*0098*/ 	.word	0x00000360


	//   ....[7]....
        /*009c*/ 	.word	0x00000380


	//   ....[8]....
        /*00a0*/ 	.word	0x000003d0


	//   ....[9]....
        /*00a4*/ 	.word	0x000003e0


	//   ....[10]....
        /*00a8*/ 	.word	0x00000660


	//   ....[11]....
        /*00ac*/ 	.word	0x000006b0


	//   ....[12]....
        /*00b0*/ 	.word	0x00000740


	//   ....[13]....
        /*00b4*/ 	.word	0x00000790


	//   ....[14]....
        /*00b8*/ 	.word	0x00000820


	//   ....[15]....
        /*00bc*/ 	.word	0x00000870


	//   ....[16]....
        /*00c0*/ 	.word	0x00000900


	//   ....[17]....
        /*00c4*/ 	.word	0x00000950


	//   ....[18]....
        /*00c8*/ 	.word	0x000009e0


	//   ....[19]....
        /*00cc*/ 	.word	0x00000a30


	//----- nvinfo : EIATTR_VRC_CTA_INIT_COUNT
	.align		4
.L_160:
        /*00d0*/ 	.byte	0x02, 0x4a
	.zero		1
	.zero		1


	//----- nvinfo : EIATTR_EXIT_INSTR_OFFSETS
	.align		4
        /*00d4*/ 	.byte	0x04, 0x1c
        /*00d6*/ 	.short	(.L_162 - .L_161)


	//   ....[0]....
.L_161:
        /*00d8*/ 	.word	0x000005d0


	//   ....[1]....
        /*00dc*/ 	.word	0x00000600


	//----- nvinfo : EIATTR_CRS_STACK_SIZE
	.align		4
.L_162:
        /*00e0*/ 	.byte	0x04, 0x1e
        /*00e2*/ 	.short	(.L_164 - .L_163)
.L_163:
        /*00e4*/ 	.word	0x00000000


	//----- nvinfo : EIATTR_CBANK_PARAM_SIZE
	.align		4
.L_164:
        /*00e8*/ 	.byte	0x03, 0x19
        /*00ea*/ 	.short	0x0008


	//----- nvinfo : EIATTR_PARAM_CBANK
	.align		4
        /*00ec*/ 	.byte	0x04, 0x0a
        /*00ee*/ 	.short	(.L_166 - .L_165)
	.align		4
.L_165:
        /*00f0*/ 	.word	index@(.nv.constant0._ZN3cub18CUB_300001_SM_10006detail10radix_sort33DeviceRadixSortExclusiveSumKernelINS1_5radix10policy_hubIddyE10Policy1000EyEEvPT0_)
        /*00f4*/ 	.short	0x0380
        /*00f6*/ 	.short	0x0008


	//----- nvinfo : EIATTR_SW_WAR
	.align		4
.L_166:
        /*00f8*/ 	.byte	0x04, 0x36
        /*00fa*/ 	.short	(.L_168 - .L_167)
.L_167:
        /*00fc*/ 	.word	0x00000008
.L_168:


//--------------------- .nv.info._ZN3cub18CUB_300001_SM_10006detail10radix_sort30DeviceRadixSortHistogramKernelINS1_5radix10policy_hubIddyE10Policy1000ELNS0_9SortOrderE0EdyNS1_21identity_decomposer_tEEEvPT2_PKT1_SA_iiT3_ --------------------------
	.section	.nv.info._ZN3cub18CUB_300001_SM_10006detail10radix_sort30DeviceRadixSortHistogramKernelINS1_5radix10policy_hubIddyE10Policy1000ELNS0_9SortOrderE0EdyNS1_21identity_decomposer_tEEEvPT2_PKT1_SA_iiT3_,"",@"SHT_CUDA_INFO"
	.sectionflags	@""
	.align	4


	//----- nvinfo : EIATTR_CUDA_API_VERSION
	.align		4
        /*0000*/ 	.byte	0x04, 0x37
        /*0002*/ 	.short	(.L_170 - .L_169)
.L_169:
        /*0004*/ 	.word	0x00000082


	//----- nvinfo : EIATTR_KPARAM_INFO
	.align		4
.L_170:
        /*0008*/ 	.byte	0x04, 0x17
        /*000a*/ 	.short	(.L_172 - .L_171)
.L_171:
        /*000c*/ 	.word	0x00000000
        /*0010*/ 	.short	0x0005
        /*0012*/ 	.short	0x0020
        /*0014*/ 	.byte	0x00, 0xf0, 0x05, 0x00


	//----- nvinfo : EIATTR_KPARAM_INFO
	.align		4
.L_172:
        /*0018*/ 	.byte	0x04, 0x17
        /*001a*/ 	.short	(.L_174 - .L_173)
.L_173:
        /*001c*/ 	.word	0x00000000
        /*0020*/ 	.short	0x0004
        /*0022*/ 	.short	0x001c
        /*0024*/ 	.byte	0x00, 0xf0, 0x11, 0x00


	//----- nvinfo : EIATTR_KPARAM_INFO
	.align		4
.L_174:
        /*0028*/ 	.byte	0x04, 0x17
        /*002a*/ 	.short	(.L_176 - .L_175)
.L_175:
        /*002c*/ 	.word	0x00000000
        /*0030*/ 	.short	0x0003
        /*0032*/ 	.short	0x0018
        /*0034*/ 	.byte	0x00, 0xf0, 0x11, 0x00


	//----- nvinfo : EIATTR_KPARAM_INFO
	.align		4
.L_176:
        /*0038*/ 	.byte	0x04, 0x17
        /*003a*/ 	.short	(.L_178 - .L_177)
.L_177:
        /*003c*/ 	.word	0x00000000
        /*0040*/ 	.short	0x0002
        /*0042*/ 	.short	0x0010
        /*0044*/ 	.byte	0x00, 0xf0, 0x21, 0x00


	//----- nvinfo : EIATTR_KPARAM_INFO
	.align		4
.L_178:
        /*0048*/ 	.byte	0x04, 0x17
        /*004a*/ 	.short	(.L_180 - .L_179)
.L_179:
        /*004c*/ 	.word	0x00000000
        /*0050*/ 	.short	0x0001
        /*0052*/ 	.short	0x0008
        /*0054*/ 	.byte	0x00, 0xf5, 0x21, 0x00


	//----- nvinfo : EIATTR_KPARAM_INFO
	.align		4
.L_180:
        /*0058*/ 	.byte	0x04, 0x17
        /*005a*/ 	.short	(.L_182 - .L_181)
.L_181:
        /*005c*/ 	.word	0x00000000
        /*0060*/ 	.short	0x0000
        /*0062*/ 	.short	0x0000
        /*0064*/ 	.byte	0x00, 0xf5, 0x21, 0x00


	//----- nvinfo : EIATTR_SPARSE_MMA_MASK
	.align		4
.L_182:
        /*0068*/ 	.byte	0x03, 0x50
        /*006a*/ 	.short	0x0000


	//----- nvinfo : EIATTR_MAXREG_COUNT
	.align		4
        /*006c*/ 	.byte	0x03, 0x1b
        /*006e*/ 	.short	0x00ff


	//----- nvinfo : EIATTR_NUM_BARRIERS
	.align		4
        /*0070*/ 	.byte	0x02, 0x4c
        /*0072*/ 	.byte	0x01
	.zero		1


	//----- nvinfo : EIATTR_MERCURY_ISA_VERSION
	.align		4
        /*0074*/ 	.byte	0x03, 0x5f
        /*0076*/ 	.short	0x0101


	//----- nvinfo : EIATTR_VRC_CTA_INIT_COUNT
	.align		4
        /*0078*/ 	.byte	0x02, 0x4a
	.zero		1
	.zero		1


	//----- nvinfo : EIATTR_EXIT_INSTR_OFFSETS
	.align		4
        /*007c*/ 	.byte	0x04, 0x1c
        /*007e*/ 	.short	(.L_184 - .L_183)


	//   ....[0]....
.L_183:
        /*0080*/ 	.word	0x00000040


	//   ....[1]....
        /*0084*/ 	.word	0x000039b0


	//----- nvinfo : EIATTR_MAX_THREADS
	.align		4
.L_184:
        /*0088*/ 	.byte	0x04, 0x05
        /*008a*/ 	.short	(.L_186 - .L_185)
.L_185:
        /*008c*/ 	.word	0x00000080
        /*0090*/ 	.word	0x00000001
        /*0094*/ 	.word	0x00000001


	//----- nvinfo : EIATTR_CRS_STACK_SIZE
	.align		4
.L_186:
        /*0098*/ 	.byte	0x04, 0x1e
        /*009a*/ 	.short	(.L_188 - .L_187)
.L_187:
        /*009c*/ 	.word	0x00000000


	//----- nvinfo : EIATTR_CBANK_PARAM_SIZE
	.align		4
.L_188:
        /*00a0*/ 	.byte	0x03, 0x19
        /*00a2*/ 	.short	0x0021


	//----- nvinfo : EIATTR_PARAM_CBANK
	.align		4
        /*00a4*/ 	.byte	0x04, 0x0a
        /*00a6*/ 	.short	(.L_190 - .L_189)
	.align		4
.L_189:
        /*00a8*/ 	.word	index@(.nv.constant0._ZN3cub18CUB_300001_SM_10006detail10radix_sort30DeviceRadixSortHistogramKernelINS1_5radix10policy_hubIddyE10Policy1000ELNS0_9SortOrderE0EdyNS1_21identity_decomposer_tEEEvPT2_PKT1_SA_iiT3_)
        /*00ac*/ 	.short	0x0380
        /*00ae*/ 	.short	0x0021


	//----- nvinfo : EIATTR_SW_WAR
	.align		4
.L_190:
        /*00b0*/ 	.byte	0x04, 0x36
        /*00b2*/ 	.short	(.L_192 - .L_191)
.L_191:
        /*00b4*/ 	.word	0x00000008
.L_192:


//--------------------- .nv.info._ZN3cub18CUB_300001_SM_10006detail10radix_sort31DeviceRadixSortSingleTileKernelINS1_5radix10policy_hubIddyE10Policy1000ELNS0_9SortOrderE0EddyNS1_21identity_decomposer_tEEEvPKT1_PSA_PKT2_PSE_T3_iiT4_ --------------------------
	.section	.nv.info._ZN3cub18CUB_300001_SM_10006detail10radix_sort31DeviceRadixSortSingleTileKernelINS1_5radix10policy_hubIddyE10Policy1000ELNS0_9SortOrderE0EddyNS1_21identity_decomposer_tEEEvPKT1_PSA_PKT2_PSE_T3_iiT4_,"",@"SHT_CUDA_INFO"
	.sectionflags	@""
	.align	4


	//----- nvinfo : EIATTR_CUDA_API_VERSION
	.align		4
        /*0000*/ 	.byte	0x04, 0x37
        /*0002*/ 	.short	(.L_194 - .L_193)
.L_193:
        /*0004*/ 	.word	0x00000082


	//----- nvinfo : EIATTR_KPARAM_INFO
	.align		4
.L_194:
        /*0008*/ 	.byte	0x04, 0x17
        /*000a*/ 	.short	(.L_196 - .L_195)
.L_195:
        /*000c*/ 	.word	0x00000000
        /*0010*/ 	.short	0x0007
        /*0012*/ 	.short	0x0030
        /*0014*/ 	.byte	0x00, 0xf0, 0x05, 0x00


	//----- nvinfo : EIATTR_KPARAM_INFO
	.align		4
.L_196:
        /*0018*/ 	.byte	0x04, 0x17
        /*001a*/ 	.short	(.L_198 - .L_197)
.L_197:
        /*001c*/ 	.word	0x00000000
        /*0020*/ 	.short	0x0006
        /*0022*/ 	.short	0x002c
        /*0024*/ 	.byte	0x00, 0xf0, 0x11, 0x00


	//----- nvinfo : EIATTR_KPARAM_INFO
	.align		4
.L_198:
        /*0028*/ 	.byte	0x04, 0x17
        /*002a*/ 	.short	(.L_200 - .L_199)
.L_199:
        /*002c*/ 	.word	0x00000000
        /*0030*/ 	.short	0x0005
        /*0032*/ 	.short	0x0028
        /*0034*/ 	.byte	0x00, 0xf0, 0x11, 0x00


	//----- nvinfo : EIATTR_KPARAM_INFO
	.align		4
.L_200:
        /*0038*/ 	.byte	0x04, 0x17
        /*003a*/ 	.short	(.L_202 - .L_201)
.L_201:
        /*003c*/ 	.word	0x00000000
        /*0040*/ 	.short	0x0004
        /*0042*/ 	.short	0x0020
        /*0044*/ 	.byte	0x00, 0xf0, 0x21, 0x00


	//----- nvinfo : EIATTR_KPARAM_INFO
	.align		4
.L_202:
        /*0048*/ 	.byte	0x04, 0x17
        /*004a*/ 	.short	(.L_204 - .L_203)
.L_203:
        /*004c*/ 	.word	0x00000000
        /*0050*/ 	.short	0x0003
        /*0052*/ 	.short	0x0018
        /*0054*/ 	.byte	0x00, 0xf5, 0x21, 0x00


	//----- nvinfo : EIATTR_KPARAM_INFO
	.align		4
.L_204:
        /*0058*/ 	.byte	0x04, 0x17
        /*005a*/ 	.short	(.L_206 - .L_205)
.L_205:
        /*005c*/ 	.word	0x00000000
        /*0060*/ 	.short	0x0002
        /*0062*/ 	.short	0x0010
        /*0064*/ 	.byte	0x00, 0xf5, 0x21, 0x00


	//----- nvinfo : EIATTR_KPARAM_INFO
	.align		4
.L_206:
        /*0068*/ 	.byte	0x04, 0x17
        /*006a*/ 	.short	(.L_208 - .L_207)
.L_207:
        /*006c*/ 	.word	0x00000000
        /*0070*/ 	.short	0x0001
        /*0072*/ 	.short	0x0008
        /*0074*/ 	.byte	0x00, 0xf5, 0x21, 0x00


	//----- nvinfo : EIATTR_KPARAM_INFO
	.align		4
.L_208:
        /*0078*/ 	.byte	0x04, 0x17
        /*007a*/ 	.short	(.L_210 - .L_209)
.L_209:
        /*007c*/ 	.word	0x00000000
        /*0080*/ 	.short	0x0000
        /*0082*/ 	.short	0x0000
        /*0084*/ 	.byte	0x00, 0xf5, 0x21, 0x00


	//----- nvinfo : EIATTR_SPARSE_MMA_MASK
	.align		4
.L_210:
        /*0088*/ 	.byte	0x03, 0x50
        /*008a*/ 	.short	0x0000


	//----- nvinfo : EIATTR_MAXREG_COUNT
	.align		4
        /*008c*/ 	.byte	0x03, 0x1b
        /*008e*/ 	.short	0x00ff


	//----- nvinfo : EIATTR_NUM_BARRIERS
	.align		4
        /*0090*/ 	.byte	0x02, 0x4c
        /*0092*/ 	.byte	0x01
	.zero		1


	//----- nvinfo : EIATTR_MERCURY_ISA_VERSION
	.align		4
        /*0094*/ 	.byte	0x03, 0x5f
        /*0096*/ 	.short	0x0101


	//----- nvinfo : EIATTR_COOP_GROUP_MASK_REGIDS
	.align		4
        /*0098*/ 	.byte	0x04, 0x29
        /*009a*/ 	.short	(.L_212 - .L_211)


	//   ....[0]....
.L_211:
        /*009c*/ 	.word	0xffffffff


	//   ....[1]....
        /*00a0*/ 	.word	0xffffffff


	//   ....[2]....
        /*00a4*/ 	.word	0xffffffff


	//   ....[3]....
        /*00a8*/ 	.word	0xffffffff


	//   ....[4]....
        /*00ac*/ 	.word	0xffffffff


	//----- nvinfo : EIATTR_COOP_GROUP_INSTR_OFFSETS
	.align		4
.L_212:
        /*00b0*/ 	.byte	0x04, 0x28
        /*00b2*/ 	.short	(.L_214 - .L_213)


	//   ....[0]....
.L_213:
        /*00b4*/ 	.word	0x000017a0


	//   ....[1]....
        /*00b8*/ 	.word	0x000017c0


	//   ....[2]....
        /*00bc*/ 	.word	0x000017e0


	//   ....[3]....
        /*00c0*/ 	.word	0x00001800


	//   ....[4]....
        /*00c4*/ 	.word	0x00001820


	//----- nvinfo : EIATTR_VRC_CTA_INIT_COUNT
	.align		4
.L_214:
        /*00c8*/ 	.byte	0x02, 0x4a
	.zero		1
	.zero		1


	//----- nvinfo : EIATTR_EXIT_INSTR_OFFSETS
	.align		4
        /*00cc*/ 	.byte	0x04, 0x1c
        /*00ce*/ 	.short	(.L_216 - .L_215)


	//   ....[0]....
.L_215:
        /*00d0*/ 	.word	0x00002ec0


	//   ....[1]....
        /*00d4*/ 	.word	0x00002f60


	//----- nvinfo : EIATTR_MAX_THREADS
	.align		4
.L_216:
        /*00d8*/ 	.byte	0x04, 0x05
        /*00da*/ 	.short	(.L_218 - .L_217)
.L_217:
        /*00dc*/ 	.word	0x00000100
        /*00e0*/ 	.word	0x00000001
        /*00e4*/ 	.word	0x00000001


	//----- nvinfo : EIATTR_CRS_STACK_SIZE
	.align		4
.L_218:
        /*00e8*/ 	.byte	0x04, 0x1e
        /*00ea*/ 	.short	(.L_220 - .L_219)
.L_219:
        /*00ec*/ 	.word	0x00000000


	//----- nvinfo : EIATTR_CBANK_PARAM_SIZE
	.align		4
.L_220:
        /*00f0*/ 	.byte	0x03, 0x19
        /*00f2*/ 	.short	0x0031


	//----- nvinfo : EIATTR_PARAM_CBANK
	.align		4
        /*00f4*/ 	.byte	0x04, 0x0a
        /*00f6*/ 	.short	(.L_222 - .L_221)
	.align		4
.L_221:
        /*00f8*/ 	.word	index@(.nv.constant0._ZN3cub18CUB_300001_SM_10006detail10radix_sort31DeviceRadixSortSingleTileKernelINS1_5radix10policy_hubIddyE10Policy1000ELNS0_9SortOrderE0EddyNS1_21identity_decomposer_tEEEvPKT1_PSA_PKT2_PSE_T3_iiT4_)
        /*00fc*/ 	.short	0x0380
        /*00fe*/ 	.short	0x0031


	//----- nvinfo : EIATTR_SW_WAR
	.align		4
.L_222:
        /*0100*/ 	.byte	0x04, 0x36
        /*0102*/ 	.short	(.L_224 - .L_223)
.L_223:
        /*0104*/ 	.word	0x00000008
.L_224:


//--------------------- .nv.info._ZN3cub18CUB_300001_SM_10006detail10radix_sort29DeviceRadixSortOnesweepKernelINS1_5radix10policy_hubIdiyE10Policy1000ELNS0_9SortOrderE0EdiyiiNS1_21identity_decomposer_tEEEvPT5_SB_PT3_PKSC_PT1_PKSG_PT2_PKSK_T4_iiT6_ --------------------------
	.section	.nv.info._ZN3cub18CUB_300001_SM_10006detail10radix_sort29DeviceRadixSortOnesweepKernelINS1_5radix10policy_hubIdiyE10Policy1000ELNS0_9SortOrderE0EdiyiiNS1_21identity_decomposer_tEEEvPT5_SB_PT3_PKSC_PT1_PKSG_PT2_PKSK_T4_iiT6_,"",@"SHT_CUDA_INFO"
	.sectionflags	@""
	.align	4


	//----- nvinfo : EIATTR_CUDA_API_VERSION
	.align		4
        /*0000*/ 	.byte	0x04, 0x37
        /*0002*/ 	.short	(.L_226 - .L_225)
.L_225:
        /*0004*/ 	.word	0x00000082


	//----- nvinfo : EIATTR_KPARAM_INFO
	.align		4
.L_226:
        /*0008*/ 	.byte	0x04, 0x17
        /*000a*/ 	.short	(.L_228 - .L_227)
.L_227:
        /*000c*/ 	.word	0x00000000
        /*0010*/ 	.short	0x000b
        /*0012*/ 	.short	0x004c
        /*0014*/ 	.byte	0x00, 0xf0, 0x05, 0x00


	//----- nvinfo : EIATTR_KPARAM_INFO
	.align		4
.L_228:
        /*0018*/ 	.byte	0x04, 0x17
        /*001a*/ 	.short	(.L_230 - .L_229)
.L_229:
        /*001c*/ 	.word	0x00000000
        /*0020*/ 	.short	0x000a
        /*0022*/ 	.short	0x0048
        /*0024*/ 	.byte	0x00, 0xf0, 0x11, 0x00


	//----- nvinfo : EIATTR_KPARAM_INFO
	.align		4
.L_230:
        /*0028*/ 	.byte	0x04, 0x17
        /*002a*/ 	.short	(.L_232 - .L_231)
.L_231:
        /*002c*/ 	.word	0x00000000
        /*0030*/ 	.short	0x0009
        /*0032*/ 	.short	0x0044
        /*0034*/ 	.byte	0x00, 0xf0, 0x11, 0x00


	//----- nvinfo : EIATTR_KPARAM_INFO
	.align		4
.L_232:
        /*0038*/ 	.byte	0x04, 0x17
        /*003a*/ 	.short	(.L_234 - .L_233)
.L_233:
        /*003c*/ 	.word	0x00000000
        /*0040*/ 	.short	0x0008
        /*0042*/ 	.short	0x0040
        /*0044*/ 	.byte	0x00, 0xf0, 0x11, 0x00


	//----- nvinfo : EIATTR_KPARAM_INFO
	.align		4
.L_234:
        /*0048*/ 	.byte	0x04, 0x17
        /*004a*/ 	.short	(.L_236 - .L_235)
.L_235:
        /*004c*/ 	.word	0x00000000
        /*0050*/ 	.short	0x0007
        /*0052*/ 	.short	0x0038
        /*0054*/ 	.byte	0x00, 0xf5, 0x21, 0x00


	//----- nvinfo : EIATTR_KPARAM_INFO
	.align		4
.L_236:
        /*0058*/ 	.byte	0x04, 0x17
        /*005a*/ 	.short	(.L_238 - .L_237)
.L_237:
        /*005c*/ 	.word	0x00000000
        /*0060*/ 	.short	0x0006
        /*0062*/ 	.short	0x0030
        /*0064*/ 	.byte	0x00, 0xf5, 0x21, 0x00


	//----- nvinfo : EIATTR_KPARAM_INFO
	.align		4
.L_238:
        /*0068*/ 	.byte	0x04, 0x17
        /*006a*/ 	.short	(.L_240 - .L_239)
.L_239:
        /*006c*/ 	.word	0x00000000
        /*0070*/ 	.short	0x0005
        /*0072*/ 	.short	0x0028
        /*0074*/ 	.byte	0x00, 0xf5, 0x21, 0x00


	//----- nvinfo : EIATTR_KPARAM_INFO
	.align		4
.L_240:
        /*0078*/ 	.byte	0x04, 0x17
        /*007a*/ 	.short	(.L_242 - .L_241)
.L_241:
        /*007c*/ 	.word	0x00000000
        /*0080*/ 	.short	0x0004
        /*0082*/ 	.short	0x0020
        /*0084*/ 	.byte	0x00, 0xf5, 0x21, 0x00


	//----- nvinfo : EIATTR_KPARAM_INFO
	.align		4
.L_242:
        /*0088*/ 	.byte	0x04, 0x17
        /*008a*/ 	.short	(.L_244 - .L_243)
.L_243:
        /*008c*/ 	.word	0x00000000
        /*0090*/ 	.short	0x0003
        /*0092*/ 	.short	0x0018
        /*0094*/ 	.byte	0x00, 0xf5, 0x21, 0x00


	//----- nvinfo : EIATTR_KPARAM_INFO
	.align		4
.L_244:
        /*0098*/ 	.byte	0x04, 0x17
        /*009a*/ 	.short	(.L_246 - .L_245)
.L_245:
        /*009c*/ 	.word	0x00000000
        /*00a0*/ 	.short	0x0002
        /*00a2*/ 	.short	0x0010
        /*00a4*/ 	.byte	0x00, 0xf5, 0x21, 0x00


	//----- nvinfo : EIATTR_KPARAM_INFO
	.align		4
.L_246:
        /*00a8*/ 	.byte	0x04, 0x17
        /*00aa*/ 	.short	(.L_248 - .L_247)
.L_247:
        /*00ac*/ 	.word	0x00000000
        /*00b0*/ 	.short	0x0001
        /*00b2*/ 	.short	0x0008
        /*00b4*/ 	.byte	0x00, 0xf5, 0x21, 0x00


	//----- nvinfo : EIATTR_KPARAM_INFO
	.align		4
.L_248:
        /*00b8*/ 	.byte	0x04, 0x17
        /*00ba*/ 	.short	(.L_250 - .L_249)
.L_249:
        /*00bc*/ 	.word	0x00000000
        /*00c0*/ 	.short	0x0000
        /*00c2*/ 	.short	0x0000
        /*00c4*/ 	.byte	0x00, 0xf5, 0x21, 0x00


	//----- nvinfo : EIATTR_SPARSE_MMA_MASK
	.align		4
.L_250:
        /*00c8*/ 	.byte	0x03, 0x50
        /*00ca*/ 	.short	0x0000


	//----- nvinfo : EIATTR_MAXREG_COUNT
	.align		4
        /*00cc*/ 	.byte	0x03, 0x1b
        /*00ce*/ 	.short	0x00a8


	//----- nvinfo : EIATTR_NUM_BARRIERS
	.align		4
        /*00d0*/ 	.byte	0x02, 0x4c
        /*00d2*/ 	.byte	0x01
	.zero		1


	//----- nvinfo : EIATTR_MERCURY_ISA_VERSION
	.align		4
        /*00d4*/ 	.byte	0x03, 0x5f
        /*00d6*/ 	.short	0x0101


	//----- nvinfo : EIATTR_COOP_GROUP_MASK_REGIDS
	.align		4
        /*00d8*/ 	.byte	0x04, 0x29
        /*00da*/ 	.short	(.L_252 - .L_251)


	//   ....[0]....
.L_251:
        /*00dc*/ 	.word	0xffffffff


	//   ....[1]....
        /*00e0*/ 	.word	0x05000010


	//   ....[2]....
        /*00e4*/ 	.word	0xffffffff


	//   ....[3]....
        /*00e8*/ 	.word	0xffffffff


	//   ....[4]....
        /*00ec*/ 	.word	0xffffffff


	//   ....[5]....
        /*00f0*/ 	.word	0xffffffff


	//   ....[6]....
        /*00f4*/ 	.word	0xffffffff


	//   ....[7]....
        /*00f8*/ 	.word	0xffffffff


	//   ....[8]....
        /*00fc*/ 	.word	0xffffffff


	//   ....[9]....
        /*0100*/ 	.word	0xffffffff


	//   ....[10]....
        /*0104*/ 	.word	0xffffffff


	//   ....[11]....
        /*0108*/ 	.word	0xffffffff


	//   ....[12]....
        /*010c*/ 	.word	0xffffffff


	//   ....[13]....
        /*0110*/ 	.word	0xffffffff


	//   ....[14]....
        /*0114*/ 	.word	0xffffffff


	//   ....[15]....
        /*0118*/ 	.word	0xffffffff


	//   ....[16]....
        /*011c*/ 	.word	0xffffffff


	//   ....[17]....
        /*0120*/ 	.word	0xffffffff


	//   ....[18]....
        /*0124*/ 	.word	0xffffffff


	//   ....[19]....
        /*0128*/ 	.word	0xffffffff


	//   ....[20]....
        /*012c*/ 	.word	0xffffffff


	//   ....[21]....
        /*0130*/ 	.word	0xffffffff


	//   ....[22]....
        /*0134*/ 	.word	0xffffffff


	//   ....[23]....
        /*0138*/ 	.word	0xffffffff


	//   ....[24]....
        /*013c*/ 	.word	0xffffffff


	//   ....[25]....
        /*0140*/ 	.word	0xffffffff


	//   ....[26]....
        /*0144*/ 	.word	0xffffffff


	//   ....[27]....
        /*0148*/ 	.word	0xffffffff


	//   ....[28]....
        /*014c*/ 	.word	0xffffffff


	//   ....[29]....
        /*0150*/ 	.word	0xffffffff


	//   ....[30]....
        /*0154*/ 	.word	0xffffffff


	//   ....[31]....
        /*0158*/ 	.word	0xffffffff


	//   ....[32]....
        /*015c*/ 	.word	0xffffffff


	//   ....[33]....
        /*0160*/ 	.word	0xffffffff


	//   ....[34]....
        /*0164*/ 	.word	0xffffffff


	//   ....[35]....
        /*0168*/ 	.word	0xffffffff


	//   ....[36]....
        /*016c*/ 	.word	0xffffffff


	//   ....[37]....
        /*0170*/ 	.word	0xffffffff


	//   ....[38]....
        /*0174*/ 	.word	0xffffffff


	//   ....[39]....
        /*0178*/ 	.word	0xffffffff


	//   ....[40]....
        /*017c*/ 	.word	0xffffffff


	//   ....[41]....
        /*0180*/ 	.word	0xffffffff


	//   ....[42]....
        /*0184*/ 	.word	0xffffffff


	//   ....[43]....
        /*0188*/ 	.word	0xffffffff


	//   ....[44]....
        /*018c*/ 	.word	0xffffffff


	//   ....[45]....
        /*0190*/ 	.word	0xffffffff


	//   ....[46]....
        /*0194*/ 	.word	0xffffffff


	//   ....[47]....
        /*0198*/ 	.word	0xffffffff


	//   ....[48]....
        /*019c*/ 	.word	0xffffffff


	//   ....[49]....
        /*01a0*/ 	.word	0xffffffff


	//   ....[50]....
        /*01a4*/ 	.word	0xffffffff


	//   ....[51]....
        /*01a8*/ 	.word	0xffffffff


	//   ....[52]....
        /*01ac*/ 	.word	0xffffffff


	//   ....[53]....
        /*01b0*/ 	.word	0xffffffff


	//   ....[54]....
        /*01b4*/ 	.word	0xffffffff


	//   ....[55]....
        /*01b8*/ 	.word	0xffffffff


	//   ....[56]....
        /*01bc*/ 	.word	0xffffffff


	//   ....[57]....
        /*01c0*/ 	.word	0xffffffff


	//   ....[58]....
        /*01c4*/ 	.word	0xffffffff


	//   ....[59]....
        /*01c8*/ 	.word	0xffffffff


	//   ....[60]....
        /*01cc*/ 	.word	0xffffffff


	//   ....[61]....
        /*01d0*/ 	.word	0xffffffff


	//   ....[62]....
        /*01d4*/ 	.word	0xffffffff


	//   ....[63]....
        /*01d8*/ 	.word	0xffffffff


	//   ....[64]....
        /*01dc*/ 	.word	0xffffffff


	//   ....[65]....
        /*01e0*/ 	.word	0xffffffff


	//   ....[66]....
        /*01e4*/ 	.word	0xffffffff


	//   ....[67]....
        /*01e8*/ 	.word	0xffffffff


	//   ....[68]....
        /*01ec*/ 	.word	0xffffffff


	//   ....[69]....
        /*01f0*/ 	.word	0xffffffff


	//   ....[70]....
        /*01f4*/ 	.word	0xffffffff


	//   ....[71]....
        /*01f8*/ 	.word	0xffffffff


	//   ....[72]....
        /*01fc*/ 	.word	0xffffffff


	//   ....[73]....
        /*0200*/ 	.word	0xffffffff


	//   ....[74]....
        /*0204*/ 	.word	0xffffffff


	//   ....[75]....
        /*0208*/ 	.word	0xffffffff


	//   ....[76]....
        /*020c*/ 	.word	0xffffffff


	//   ....[77]....
        /*0210*/ 	.word	0xffffffff


	//   ....[78]....
        /*0214*/ 	.word	0xffffffff


	//   ....[79]....
        /*0218*/ 	.word	0xffffffff


	//   ....[80]....
        /*021c*/ 	.word	0xffffffff


	//   ....[81]....
        /*0220*/ 	.word	0xffffffff


	//   ....[82]....
        /*0224*/ 	.word	0xffffffff


	//   ....[83]....
        /*0228*/ 	.word	0xffffffff


	//   ....[84]....
        /*022c*/ 	.word	0xffffffff


	//   ....[85]....
        /*0230*/ 	.word	0xffffffff


	//   ....[86]....
        /*0234*/ 	.word	0xffffffff


	//   ....[87]....
        /*0238*/ 	.word	0xffffffff


	//   ....[88]....
        /*023c*/ 	.word	0xffffffff


	//   ....[89]....
        /*0240*/ 	.word	0xffffffff


	//   ....[90]....
        /*0244*/ 	.word	0xffffffff


	//   ....[91]....
        /*0248*/ 	.word	0xffffffff


	//   ....[92]....
        /*024c*/ 	.word	0xffffffff


	//   ....[93]....
        /*0250*/ 	.word	0xffffffff


	//   ....[94]....
        /*0254*/ 	.word	0xffffffff


	//   ....[95]....
        /*0258*/ 	.word	0xffffffff


	//   ....[96]....
        /*025c*/ 	.word	0xffffffff


	//   ....[97]....
        /*0260*/ 	.word	0xffffffff


	//   ....[98]....
        /*0264*/ 	.word	0xffffffff


	//   ....[99]....
        /*0268*/ 	.word	0xffffffff


	//   ....[100]....
        /*026c*/ 	.word	0xffffffff


	//   ....[101]....
        /*0270*/ 	.word	0xffffffff


	//   ....[102]....
        /*0274*/ 	.word	0xffffffff


	//   ....[103]....
        /*0278*/ 	.word	0xffffffff


	//   ....[104]....
        /*027c*/ 	.word	0xffffffff


	//   ....[105]....
        /*0280*/ 	.word	0xffffffff


	//   ....[106]....
        /*0284*/ 	.word	0xffffffff


	//   ....[107]....
        /*0288*/ 	.word	0xffffffff


	//   ....[108]....
        /*028c*/ 	.word	0xffffffff


	//   ....[109]....
        /*0290*/ 	.word	0xffffffff


	//   ....[110]....
        /*0294*/ 	.word	0xffffffff


	//   ....[111]....
        /*0298*/ 	.word	0xffffffff


	//   ....[112]....
        /*029c*/ 	.word	0xffffffff


	//   ....[113]....
        /*02a0*/ 	.word	0xffffffff


	//   ....[114]....
        /*02a4*/ 	.word	0xffffffff


	//   ....[115]....
        /*02a8*/ 	.word	0xffffffff


	//   ....[116]....
        /*02ac*/ 	.word	0xffffffff


	//   ....[117]....
        /*02b0*/ 	.word	0xffffffff


	//   ....[118]....
        /*02b4*/ 	.word	0xffffffff


	//   ....[119]....
        /*02b8*/ 	.word	0xffffffff


	//   ....[120]....
        /*02bc*/ 	.word	0xffffffff


	//   ....[121]....
        /*02c0*/ 	.word	0xffffffff


	//   ....[122]....
        /*02c4*/ 	.word	0xffffffff


	//   ....[123]....
        /*02c8*/ 	.word	0xffffffff


	//   ....[124]....
        /*02cc*/ 	.word	0xffffffff


	//   ....[125]....
        /*02d0*/ 	.word	0xffffffff


	//   ....[126]....
        /*02d4*/ 	.word	0xffffffff


	//   ....[127]....
        /*02d8*/ 	.word	0xffffffff


	//   ....[128]....
        /*02dc*/ 	.word	0xffffffff


	//   ....[129]....
        /*02e0*/ 	.word	0xffffffff


	//   ....[130]....
        /*02e4*/ 	.word	0xffffffff


	//   ....[131]....
        /*02e8*/ 	.word	0xffffffff


	//   ....[132]....
        /*02ec*/ 	.word	0xffffffff


	//   ....[133]....
        /*02f0*/ 	.word	0xffffffff


	//   ....[134]....
        /*02f4*/ 	.word	0xffffffff


	//   ....[135]....
        /*02f8*/ 	.word	0xffffffff


	//   ....[136]....
        /*02fc*/ 	.word	0xffffffff


	//   ....[137]....
        /*0300*/ 	.word	0xffffffff


	//   ....[138]....
        /*0304*/ 	.word	0xffffffff


	//   ....[139]....
        /*0308*/ 	.word	0xffffffff


	//   ....[140]....
        /*030c*/ 	.word	0xffffffff


	//   ....[141]....
        /*0310*/ 	.word	0xffffffff


	//   ....[142]....
        /*0314*/ 	.word	0x05000008


	//   ....[143]....
        /*0318*/ 	.word	0xffffffff


	//   ....[144]....
        /*031c*/ 	.word	0xffffffff


	//   ....[145]....
        /*0320*/ 	.word	0xffffffff


	//   ....[146]....
        /*0324*/ 	.word	0xffffffff


	//   ....[147]....
        /*0328*/ 	.word	0xffffffff


	//   ....[148]....
        /*032c*/ 	.word	0xffffffff


	//   ....[149]....
        /*0330*/ 	.word	0xffffffff


	//   ....[150]....
        /*0334*/ 	.word	0xffffffff


	//   ....[151]....
        /*0338*/ 	.word	0xffffffff


	//   ....[152]....
        /*033c*/ 	.word	0xffffffff


	//   ....[153]....
        /*0340*/ 	.word	0xffffffff


	//   ....[154]....
        /*0344*/ 	.word	0xffffffff


	//   ....[155]....
        /*0348*/ 	.word	0xffffffff


	//   ....[156]....
        /*034c*/ 	.word	0xffffffff


	//   ....[157]....
        /*0350*/ 	.word	0xffffffff


	//   ....[158]....
        /*0354*/ 	.word	0xffffffff


	//   ....[159]....
        /*0358*/ 	.word	0xffffffff


	//   ....[160]....
        /*035c*/ 	.word	0xffffffff


	//   ....[161]....
        /*0360*/ 	.word	0xffffffff


	//   ....[162]....
        /*0364*/ 	.word	0xffffffff


	//   ....[163]....
        /*0368*/ 	.word	0xffffffff


	//   ....[164]....
        /*036c*/ 	.word	0xffffffff


	//   ....[165]....
        /*0370*/ 	.word	0xffffffff


	//   ....[166]....
        /*0374*/ 	.word	0xffffffff


	//   ....[167]....
        /*0378*/ 	.word	0xffffffff


	//   ....[168]....
        /*037c*/ 	.word	0xffffffff


	//   ....[169]....
        /*0380*/ 	.word	0xffffffff


	//   ....[170]....
        /*0384*/ 	.word	0xffffffff


	//   ....[171]....
        /*0388*/ 	.word	0xffffffff


	//   ....[172]....
        /*038c*/ 	.word	0xffffffff


	//   ....[173]....
        /*0390*/ 	.word	0xffffffff


	//   ....[174]....
        /*0394*/ 	.word	0xffffffff


	//   ....[175]....
        /*0398*/ 	.word	0xffffffff


	//   ....[176]....
        /*039c*/ 	.word	0xffffffff


	//   ....[177]....
        /*03a0*/ 	.word	0xffffffff


	//   ....[178]....
        /*03a4*/ 	.word	0xffffffff


	//   ....[179]....
        /*03a8*/ 	.word	0xffffffff


	//   ....[180]....
        /*03ac*/ 	.word	0xffffffff


	//   ....[181]....
        /*03b0*/ 	.word	0xffffffff


	//   ....[182]....
        /*03b4*/ 	.word	0xffffffff


	//   ....[183]....
        /*03b8*/ 	.word	0xffffffff


	//   ....[184]....
        /*03bc*/ 	.word	0xffffffff


	//   ....[185]....
        /*03c0*/ 	.word	0xffffffff


	//   ....[186]....
        /*03c4*/ 	.word	0xffffffff


	//   ....[187]....
        /*03c8*/ 	.word	0xffffffff


	//   ....[188]....
        /*03cc*/ 	.word	0xffffffff


	//   ....[189]....
        /*03d0*/ 	.word	0xffffffff


	//   ....[190]....
        /*03d4*/ 	.word	0xffffffff


	//   ....[191]....
        /*03d8*/ 	.word	0xffffffff


	//   ....[192]....
        /*03dc*/ 	.word	0xffffffff


	//   ....[193]....
        /*03e0*/ 	.word	0xffffffff


	//   ....[194]....
        /*03e4*/ 	.word	0xffffffff


	//   ....[195]....
        /*03e8*/ 	.word	0xffffffff


	//   ....[196]....
        /*03ec*/ 	.word	0xffffffff


	//   ....[197]....
        /*03f0*/ 	.word	0xffffffff


	//   ....[198]....
        /*03f4*/ 	.word	0xffffffff


	//   ....[199]....
        /*03f8*/ 	.word	0xffffffff


	//   ....[200]....
        /*03fc*/ 	.word	0xffffffff


	//   ....[201]....
        /*0400*/ 	.word	0xffffffff


	//   ....[202]....
        /*0404*/ 	.word	0xffffffff


	//   ....[203]....
        /*0408*/ 	.word	0x05000049


	//   ....[204]....
        /*040c*/ 	.word	0x05000049


	//   ....[205]....
        /*0410*/ 	.word	0x05000049


	//   ....[206]....
        /*0414*/ 	.word	0x05000049


	//   ....[207]....
        /*0418*/ 	.word	0x05000049


	//----- nvinfo : EIATTR_COOP_GROUP_INSTR_OFFSETS
	.align		4
.L_252:
        /*041c*/ 	.byte	0x04, 0x28
        /*041e*/ 	.short	(.L_254 - .L_253)


	//   ....[0]....
.L_253:
        /*0420*/ 	.word	0x00001720


	//   ....[1]....
        /*0424*/ 	.word	0x00002090


	//   ....[2]....
        /*0428*/ 	.word	0x00003720


	//   ....[3]....
        /*042c*/ 	.word	0x00003740


	//   ....[4]....
        /*0430*/ 	.word	0x00003760


	//   ....[5]....
        /*0434*/ 	.word	0x00003780


	//   ....[6]....
        /*0438*/ 	.word	0x000037a0


	//   ....[7]....
        /*043c*/ 	.word	0x00003c30


	//   ....[8]....
        /*0440*/ 	.word	0x00003c40


	//   ....[9]....
        /*0444*/ 	.word	0x00003c60


	//   ....[10]....
        /*0448*/ 	.word	0x00003c80


	//   ....[11]....
        /*044c*/ 	.word	0x00003cd0


	//   ....[12]....
        /*0450*/ 	.word	0x00003d00


	//   ....[13]....
        /*0454*/ 	.word	0x00003d50


	//   ....[14]....
        /*0458*/ 	.word	0x00003d70


	//   ....[15]....
        /*045c*/ 	.word	0x00003e50


	//   ....[16]....
        /*0460*/ 	.word	0x00003e70


	//   ....[17]....
        /*0464*/ 	.word	0x00003e80


	//   ....[18]....
        /*0468*/ 	.word	0x00003ea0


	//   ....[19]....
        /*046c*/ 	.word	0x00003ee0


	//   ....[20]....
        /*0470*/ 	.word	0x00003f10


	//   ....[21]....
        /*0474*/ 	.word	0x00003f50


	//   ....[22]....
        /*0478*/ 	.word	0x00003f70


	//   ....[23]....
        /*047c*/ 	.word	0x00003f90


	//   ....[24]....
        /*0480*/ 	.word	0x000040a0


	//   ....[25]....
        /*0484*/ 	.word	0x000040b0


	//   ....[26]....
        /*0488*/ 	.word	0x000040e0


	//   ....[27]....
        /*048c*/ 	.word	0x00004100


	//   ....[28]....
        /*0490*/ 	.word	0x00004150


	//   ....[29]....
        /*0494*/ 	.word	0x00004170


	//   ....[30]....
        /*0498*/ 	.word	0x000041b0


	//   ....[31]....
        /*049c*/ 	.word	0x000041d0


	//   ....[32]....
        /*04a0*/ 	.word	0x00004230


	//   ....[33]....
        /*04a4*/ 	.word	0x000042f0


	//   ....[34]....
        /*04a8*/ 	.word	0x00004300


	//   ....[35]....
        /*04ac*/ 	.word	0x00004330


	//   ....[36]....
        /*04b0*/ 	.word	0x00004360


	//   ....[37]....
        /*04b4*/ 	.word	0x000043b0


	//   ....[38]....
        /*04b8*/ 	.word	0x000043c0


	//   ....[39]....
        /*04bc*/ 	.word	0x00004400


	//   ....[40]....
        /*04c0*/ 	.word	0x00004430


	//   ....[41]....
        /*04c4*/ 	.word	0x00004470


	//   ....[42]....
        /*04c8*/ 	.word	0x00004510


	//   ....[43]....
        /*04cc*/ 	.word	0x00004540


	//   ....[44]....
        /*04d0*/ 	.word	0x00004550


	//   ....[45]....
        /*04d4*/ 	.word	0x000045a0


	//   ....[46]....
        /*04d8*/ 	.word	0x000045d0


	//   ....[47]....
        /*04dc*/ 	.word	0x00004600


	//   ....[48]....
        /*04e0*/ 	.word	0x00004630


	//   ....[49]....
        /*04e4*/ 	.word	0x00004660


	//   ....[50]....
        /*04e8*/ 	.word	0x00004690


	//   ....[51]....
        /*04ec*/ 	.word	0x00004750


	//   ....[52]....
        /*04f0*/ 	.word	0x00004770


	//   ....[53]....
        /*04f4*/ 	.word	0x00004780


	//   ....[54]....
        /*04f8*/ 	.word	0x000047d0


	//   ....[55]....
        /*04fc*/ 	.word	0x00004800


	//   ....[56]....
        /*0500*/ 	.word	0x00004830


	//   ....[57]....
        /*0504*/ 	.word	0x00004860


	//   ....[58]....
        /*0508*/ 	.word	0x00004890


	//   ....[59]....
        /*050c*/ 	.word	0x000048c0


	//   ....[60]....
        /*0510*/ 	.word	0x000049b0


	//   ....[61]....
        /*0514*/ 	.word	0x000049c0


	//   ....[62]....
        /*0518*/ 	.word	0x00004a10


	//   ....[63]....
        /*051c*/ 	.word	0x00004a40


	//   ....[64]....
        /*0520*/ 	.word	0x00004a70


	//   ....[65]....
        /*0524*/ 	.word	0x00004aa0


	//   ....[66]....
        /*0528*/ 	.word	0x00004ad0


	//   ....[67]....
        /*052c*/ 	.word	0x00004b00


	//   ....[68]....
        /*0530*/ 	.word	0x00004b30


	//   ....[69]....
        /*0534*/ 	.word	0x00004bf0


	//   ....[70]....
        /*0538*/ 	.word	0x00004c00


	//   ....[71]....
        /*053c*/ 	.word	0x00004c50


	//   ....[72]....
        /*0540*/ 	.word	0x00004c80


	//   ....[73]....
        /*0544*/ 	.word	0x00004cb0


	//   ....[74]....
        /*0548*/ 	.word	0x00004ce0


	//   ....[75]....
        /*054c*/ 	.word	0x00004d10


	//   ....[76]....
        /*0550*/ 	.word	0x00004d40


	//   ....[77]....
        /*0554*/ 	.word	0x00004d70


	//   ....[78]....
        /*0558*/ 	.word	0x00004e30


	//   ....[79]....
        /*055c*/ 	.word	0x00004e40


	//   ....[80]....
        /*0560*/ 	.word	0x00004e90


	//   ....[81]....
        /*0564*/ 	.word	0x00004ec0


	//   ....[82]....
        /*0568*/ 	.word	0x00004ef0


	//   ....[83]....
        /*056c*/ 	.word	0x00004f20


	//   ....[84]....
        /*0570*/ 	.word	0x00004f50


	//   ....[85]....
        /*0574*/ 	.word	0x00004f80


	//   ....[86]....
        /*0578*/ 	.word	0x00004fb0


	//   ....[87]....
        /*057c*/ 	.word	0x00005080


	//   ....[88]....
        /*0580*/ 	.word	0x00005090


	//   ....[89]....
        /*0584*/ 	.word	0x000050e0


	//   ....[90]....
        /*0588*/ 	.word	0x00005110


	//   ....[91]....
        /*058c*/ 	.word	0x00005140


	//   ....[92]....
        /*0590*/ 	.word	0x00005170


	//   ....[93]....
        /*0594*/ 	.word	0x000051a0


	//   ....[94]....
        /*0598*/ 	.word	0x000051d0


	//   ....[95]....
        /*059c*/ 	.word	0x00005200


	//   ....[96]....
        /*05a0*/ 	.word	0x000052a0


	//   ....[97]....
        /*05a4*/ 	.word	0x000052e0


	//   ....[98]....
        /*05a8*/ 	.word	0x000052f0


	//   ....[99]....
        /*05ac*/ 	.word	0x00005340


	//   ....[100]....
        /*05b0*/ 	.word	0x00005370


	//   ....[101]....
        /*05b4*/ 	.word	0x000053a0


	//   ....[102]....
        /*05b8*/ 	.word	0x000053d0


	//   ....[103]....
        /*05bc*/ 	.word	0x00005400


	//   ....[104]....
        /*05c0*/ 	.word	0x00005430


	//   ....[105]....
        /*05c4*/ 	.word	0x00005500


	//   ....[106]....
        /*05c8*/ 	.word	0x00005520


	//   ....[107]....
        /*05cc*/ 	.word	0x00005530


	//   ....[108]....
        /*05d0*/ 	.word	0x00005580


	//   ....[109]....
        /*05d4*/ 	.word	0x000055b0


	//   ....[110]....
        /*05d8*/ 	.word	0x000055e0


	//   ....[111]....
        /*05dc*/ 	.word	0x00005610


	//   ....[112]....
        /*05e0*/ 	.word	0x00005640


	//   ....[113]....
        /*05e4*/ 	.word	0x00005670


	//   ....[114]....
        /*05e8*/ 	.word	0x00005760


	//   ....[115]....
        /*05ec*/ 	.word	0x00005780


	//   ....[116]....
        /*05f0*/ 	.word	0x00005790


	//   ....[117]....
        /*05f4*/ 	.word	0x000057e0


	//   ....[118]....
        /*05f8*/ 	.word	0x00005810


	//   ....[119]....
        /*05fc*/ 	.word	0x00005840


	//   ....[120]....
        /*0600*/ 	.word	0x00005870


	//   ....[121]....
        /*0604*/ 	.word	0x000058a0


	//   ....[122]....
        /*0608*/ 	.word	0x000058d0


	//   ....[123]....
        /*060c*/ 	.word	0x000059a0


	//   ....[124]....
        /*0610*/ 	.word	0x000059c0


	//   ....[125]....
        /*0614*/ 	.word	0x000059d0


	//   ....[126]....
        /*0618*/ 	.word	0x00005a00


	//   ....[127]....
        /*061c*/ 	.word	0x00005a50


	//   ....[128]....
        /*0620*/ 	.word	0x00005a80


	//   ....[129]....
        /*0624*/ 	.word	0x00005ab0


	//   ....[130]....
        /*0628*/ 	.word	0x00005ae0


	//   ....[131]....
        /*062c*/ 	.word	0x00005b10


	//   ....[132]....
        /*0630*/ 	.word	0x00005be0


	//   ....[133]....
        /*0634*/ 	.word	0x00005c10


	//   ....[134]....
        /*0638*/ 	.word	0x00005c20


	//   ....[135]....
        /*063c*/ 	.word	0x00005c70


	//   ....[136]....
        /*0640*/ 	.word	0x00005ca0


	//   ....[137]....
        /*0644*/ 	.word	0x00005cd0


	//   ....[138]....
        /*0648*/ 	.word	0x00005d00


	//   ....[139]....
        /*064c*/ 	.word	0x00005d30


	//   ....[140]....
        /*0650*/ 	.word	0x00005d60


	//   ....[141]....
        /*0654*/ 	.word	0x00005e10


	//   ....[142]....
        /*0658*/ 	.word	0x000062e0


	//   ....[143]....
        /*065c*/ 	.word	0x000066d0


	//   ....[144]....
        /*0660*/ 	.word	0x00006820


	//   ....[145]....
        /*0664*/ 	.word	0x00006970


	//   ....[146]....
        /*0668*/ 	.word	0x00006ac0


	//   ....[147]....
        /*066c*/ 	.word	0x00006c10


	//   ....[148]....
        /*0670*/ 	.word	0x00006d60


	//   ....[149]....
        /*0674*/ 	.word	0x00006eb0


	//   ....[150]....
        /*0678*/ 	.word	0x00007000


	//   ....[151]....
        /*067c*/ 	.word	0x00007150


	//   ....[152]....
        /*0680*/ 	.word	0x000072a0


	//   ....[153]....
        /*0684*/ 	.word	0x000073f0


	//   ....[154]....
        /*0688*/ 	.word	0x00007540


	//   ....[155]....
        /*068c*/ 	.word	0x00007690


	//   ....[156]....
        /*0690*/ 	.word	0x000077e0


	//   ....[157]....
        /*0694*/ 	.word	0x00007930


	//   ....[158]....
        /*0698*/ 	.word	0x00007be0


	//   ....[159]....
        /*069c*/ 	.word	0x00007de0


	//   ....[160]....
        /*06a0*/ 	.word	0x00007fe0


	//   ....[161]....
        /*06a4*/ 	.word	0x000081e0


	//   ....[162]....
        /*06a8*/ 	.word	0x000083e0


	//   ....[163]....
        /*06ac*/ 	.word	0x000085e0


	//   ....[164]....
        /*06b0*/ 	.word	0x000087e0


	//   ....[165]....
        /*06b4*/ 	.word	0x000089e0


	//   ....[166]....
        /*06b8*/ 	.word	0x00008be0


	//   ....[167]....
        /*06bc*/ 	.word	0x00008de0


	//   ....[168]....
        /*06c0*/ 	.word	0x00008fd0


	//   ....[169]....
        /*06c4*/ 	.word	0x000091b0


	//   ....[170]....
        /*06c8*/ 	.word	0x00009390


	//   ....[171]....
        /*06cc*/ 	.word	0x00009570


	//   ....[172]....
        /*06d0*/ 	.word	0x00009750


	//   ....[173]....
        /*06d4*/ 	.word	0x0000a610


	//   ....[174]....
        /*06d8*/ 	.word	0x0000a690


	//   ....[175]....
        /*06dc*/ 	.word	0x0000a710


	//   ....[176]....
        /*06e0*/ 	.word	0x0000a790


	//   ....[177]....
        /*06e4*/ 	.word	0x0000a810


	//   ....[178]....
        /*06e8*/ 	.word	0x0000a890


	//   ....[179]....
        /*06ec*/ 	.word	0x0000a910


	//   ....[180]....
        /*06f0*/ 	.word	0x0000a990


	//   ....[181]....
        /*06f4*/ 	.word	0x0000aa10


	//   ....[182]....
        /*06f8*/ 	.word	0x0000aaa0


	//   ....[183]....
        /*06fc*/ 	.word	0x0000ab20


	//   ....[184]....
        /*0700*/ 	.word	0x0000aba0


	//   ....[185]....
        /*0704*/ 	.word	0x0000ac20


	//   ....[186]....
        /*0708*/ 	.word	0x0000acb0


	//   ....[187]....
        /*070c*/ 	.word	0x0000ad30


	//   ....[188]....
        /*0710*/ 	.word	0x0000af50


	//   ....[189]....
        /*0714*/ 	.word	0x0000b050


	//   ....[190]....
        /*0718*/ 	.word	0x0000b150


	//   ....[191]....
        /*071c*/ 	.word	0x0000b250


	//   ....[192]....
        /*0720*/ 	.word	0x0000b350


	//   ....[193]....
        /*0724*/ 	.word	0x0000b450


	//   ....[194]....
        /*0728*/ 	.word	0x0000b550


	//   ....[195]....
        /*072c*/ 	.word	0x0000b650


	//   ....[196]....
        /*0730*/ 	.word	0x0000b740


	//   ....[197]....
        /*0734*/ 	.word	0x0000b820


	//   ....[198]....
        /*0738*/ 	.word	0x0000b900


	//   ....[199]....
        /*073c*/ 	.word	0x0000b9e0


	//   ....[200]....
        /*0740*/ 	.word	0x0000bac0


	//   ....[201]....
        /*0744*/ 	.word	0x0000bbb0


	//   ....[202]....
        /*0748*/ 	.word	0x0000bc50


	//   ....[203]....
        /*074c*/ 	.word	0x0000bcc0


	//   ....[204]....
        /*0750*/ 	.word	0x0000bd40


	//   ....[205]....
        /*0754*/ 	.word	0x0000bdc0


	//   ....[206]....
        /*0758*/ 	.word	0x0000be40


	//   ....[207]....
        /*075c*/ 	.word	0x0000bec0


	//----- nvinfo : EIATTR_VRC_CTA_INIT_COUNT
	.align		4
.L_254:
        /*0760*/ 	.byte	0x02, 0x4a
	.zero		1
	.zero		1


	//----- nvinfo : EIATTR_EXIT_INSTR_OFFSETS
	.align		4
        /*0764*/ 	.byte	0x04, 0x1c
        /*0766*/ 	.short	(.L_256 - .L_255)


	//   ....[0]....
.L_255:
        /*0768*/ 	.word	0x00003200


	//   ....[1]....
        /*076c*/ 	.word	0x00003510


	//   ....[2]....
        /*0770*/ 	.word	0x00003530


	//   ....[3]....
        /*0774*/ 	.word	0x0000ad40


	//   ....[4]....
        /*0778*/ 	.word	0x0000bc60


	//----- nvinfo : EIATTR_MAX_THREADS
	.align		4
.L_256:
        /*077c*/ 	.byte	0x04, 0x05
        /*077e*/ 	.short	(.L_258 - .L_257)
.L_257:
        /*0780*/ 	.word	0x00000180
        /*0784*/ 	.word	0x00000001
        /*0788*/ 	.word	0x00000001


	//----- nvinfo : EIATTR_CRS_STACK_SIZE
	.align		4
.L_258:
        /*078c*/ 	.byte	0x04, 0x1e
        /*078e*/ 	.short	(.L_260 - .L_259)
.L_259:
        /*0790*/ 	.word	0x00000000


	//----- nvinfo : EIATTR_CBANK_PARAM_SIZE
	.align		4
.L_260:
        /*0794*/ 	.byte	0x03, 0x19
        /*0796*/ 	.short	0x004d


	//----- nvinfo : EIATTR_PARAM_CBANK
	.align		4
        /*0798*/ 	.byte	0x04, 0x0a
        /*079a*/ 	.short	(.L_262 - .L_261)
	.align		4
.L_261:
        /*079c*/ 	.word	index@(.nv.constant0._ZN3cub18CUB_300001_SM_10006detail10radix_sort29DeviceRadixSortOnesweepKernelINS1_5radix10policy_hubIdiyE10Policy1000ELNS0_9SortOrderE0EdiyiiNS1_21identity_decomposer_tEEEvPT5_SB_PT3_PKSC_PT1_PKSG_PT2_PKSK_T4_iiT6_)
        /*07a0*/ 	.short	0x0380
        /*07a2*/ 	.short	0x004d


	//----- nvinfo : EIATTR_SW_WAR
	.align		4
.L_262:
        /*07a4*/ 	.byte	0x04, 0x36
        /*07a6*/ 	.short	(.L_264 - .L_263)
.L_263:
        /*07a8*/ 	.word	0x00000008
.L_264:


//--------------------- .nv.info._ZN3cub18CUB_300001_SM_10006detail10radix_sort33DeviceRadixSortExclusiveSumKernelINS1_5radix10policy_hubIdiyE10Policy1000EyEEvPT0_ --------------------------
	.section	.nv.info._ZN3cub18CUB_300001_SM_10006detail10radix_sort33DeviceRadixSortExclusiveSumKernelINS1_5radix10policy_hubIdiyE10Policy1000EyEEvPT0_,"",@"SHT_CUDA_INFO"
	.sectionflags	@""
	.align	4


	//----- nvinfo : EIATTR_CUDA_API_VERSION
	.align		4
        /*0000*/ 	.byte	0x04, 0x37
        /*0002*/ 	.short	(.L_266 - .L_265)
.L_265:
        /*0004*/ 	.word	0x00000082


	//----- nvinfo : EIATTR_KPARAM_INFO
	.align		4
.L_266:
        /*0008*/ 	.byte	0x04, 0x17
        /*000a*/ 	.short	(.L_268 - .L_267)
.L_267:
        /*000c*/ 	.word	0x00000000
        /*0010*/ 	.short	0x0000
        /*0012*/ 	.short	0x0000
        /*0014*/ 	.byte	0x00, 0xf5, 0x21, 0x00


	//----- nvinfo : EIATTR_SPARSE_MMA_MASK
	.align		4
.L_268:
        /*0018*/ 	.byte	0x03, 0x50
        /*001a*/ 	.short	0x0000


	//----- nvinfo : EIATTR_MAXREG_COUNT
	.align		4
        /*001c*/ 	.byte	0x03, 0x1b
        /*001e*/ 	.short	0x00ff


	//----- nvinfo : EIATTR_NUM_BARRIERS
	.align		4
        /*0020*/ 	.byte	0x02, 0x4c
        /*0022*/ 	.byte	0x01
	.zero		1


	//----- nvinfo : EIATTR_MERCURY_ISA_VERSION
	.align		4
        /*0024*/ 	.byte	0x03, 0x5f
        /*0026*/ 	.short	0x0101


	//----- nvinfo : EIATTR_COOP_GROUP_MASK_REGIDS
	.align		4
        /*0028*/ 	.byte	0x04, 0x29
        /*002a*/ 	.short	(.L_270 - .L_269)


	//   ....[0]....
.L_269:
        /*002c*/ 	.word	0xffffffff


	//   ....[1]....
        /*0030*/ 	.word	0xffffffff


	//   ....[2]....
        /*0034*/ 	.word	0xffffffff


	//   ....[3]....
        /*0038*/ 	.word	0xffffffff


	//   ....[4]....
        /*003c*/ 	.word	0xffffffff


	//   ....[5]....
        /*0040*/ 	.word	0xffffffff


	//   ....[6]....
        /*0044*/ 	.word	0xffffffff


	//   ....[7]....
        /*0048*/ 	.word	0xffffffff


	//   ....[8]....
        /*004c*/ 	.word	0xffffffff


	//   ....[9]....
        /*0050*/ 	.word	0xffffffff


	//   ....[10]....
        /*0054*/ 	.word	0x05000015


	//   ....[11]....
        /*0058*/ 	.word	0x05000015


	//   ....[12]....
        /*005c*/ 	.word	0x05000015


	//   ....[13]....
        /*0060*/ 	.word	0x05000015


	//   ....[14]....
        /*0064*/ 	.word	0x05000015


	//   ....[15]....
        /*0068*/ 	.word	0x05000015


	//   ....[16]....
        /*006c*/ 	.word	0x05000015


	//   ....[17]....
        /*0070*/ 	.word	0x05000015


	//   ....[18]....
        /*0074*/ 	.word	0x05000015


	//   ....[19]....
        /*0078*/ 	.word	0x05000015


	//----- nvinfo : EIATTR_COOP_GROUP_INSTR_OFFSETS
	.align		4
.L_270:
        /*007c*/ 	.byte	0x04, 0x28
        /*007e*/ 	.short	(.L_272 - .L_271)


	//   ....[0]....
.L_271:
        /*0080*/ 	.word	0x00000250


	//   ....[1]....
        /*0084*/ 	.word	0x00000260


	//   ....[2]....
        /*0088*/ 	.word	0x000002a0


	//   ....[3]....
        /*008c*/ 	.word	0x000002c0


	//   ....[4]....
        /*0090*/ 	.word	0x00000310


	//   ....[5]....
        /*0094*/ 	.word	0x00000320


	//   ....[6]....
        /*0098*/ 	.word	0x00000360


	//   ....[7]....
        /*009c*/ 	.word	0x00000380


	//   ....[8]....
        /*00a0*/ 	.word	0x000003d0


	//   ....[9]....
        /*00a4*/ 	.word	0x000003e0


	//   ....[10]....
        /*00a8*/ 	.word	0x00000660


	//   ....[11]....
        /*00ac*/ 	.word	0x000006b0


	//   ....[12]....
        /*00b0*/ 	.word	0x00000740


	//   ....[13]....
        /*00b4*/ 	.word	0x00000790


	//   ....[14]....
        /*00b8*/ 	.word	0x00000820


	//   ....[15]....
        /*00bc*/ 	.word	0x00000870


	//   ....[16]....
        /*00c0*/ 	.word	0x00000900


	//   ....[17]....
        /*00c4*/ 	.word	0x00000950


	//   ....[18]....
        /*00c8*/ 	.word	0x000009e0


	//   ....[19]....
        /*00cc*/ 	.word	0x00000a30


	//----- nvinfo : EIATTR_VRC_CTA_INIT_COUNT
	.align		4
.L_272:
        /*00d0*/ 	.byte	0x02, 0x4a
	.zero		1
	.zero		1


	//----- nvinfo : EIATTR_EXIT_INSTR_OFFSETS
	.align		4
        /*00d4*/ 	.byte	0x04, 0x1c
        /*00d6*/ 	.short	(.L_274 - .L_273)


	//   ....[0]....
.L_273:
        /*00d8*/ 	.word	0x000005d0


	//   ....[1]....
        /*00dc*/ 	.word	0x00000600


	//----- nvinfo : EIATTR_CRS_STACK_SIZE
	.align		4
.L_274:
        /*00e0*/ 	.byte	0x04, 0x1e
        /*00e2*/ 	.short	(.L_276 - .L_275)
.L_275:
        /*00e4*/ 	.word	0x00000000


	//----- nvinfo : EIATTR_CBANK_PARAM_SIZE
	.align		4
.L_276:
        /*00e8*/ 	.byte	0x03, 0x19
        /*00ea*/ 	.short	0x0008


	//----- nvinfo : EIATTR_PARAM_CBANK
	.align		4
        /*00ec*/ 	.byte	0x04, 0x0a
        /*00ee*/ 	.short	(.L_278 - .L_277)
	.align		4
.L_277:
        /*00f0*/ 	.word	index@(.nv.constant0._ZN3cub18CUB_300001_SM_10006detail10radix_sort33DeviceRadixSortExclusiveSumKernelINS1_5radix10policy_hubIdiyE10Policy1000EyEEvPT0_)
        /*00f4*/ 	.short	0x0380
        /*00f6*/ 	.short	0x0008


	//----- nvinfo : EIATTR_SW_WAR
	.align		4
.L_278:
        /*00f8*/ 	.byte	0x04, 0x36
        /*00fa*/ 	.short	(.L_280 - .L_279)
.L_279:
        /*00fc*/ 	.word	0x00000008
.L_280:


//--------------------- .nv.info._ZN3cub18CUB_300001_SM_10006detail10radix_sort30DeviceRadixSortHistogramKernelINS1_5radix10policy_hubIdiyE10Policy1000ELNS0_9SortOrderE0EdyNS1_21identity_decomposer_tEEEvPT2_PKT1_SA_iiT3_ --------------------------
	.section	.nv.info._ZN3cub18CUB_300001_SM_10006detail10radix_sort30DeviceRadixSortHistogramKernelINS1_5radix10policy_hubIdiyE10Policy1000ELNS0_9SortOrderE0EdyNS1_21identity_decomposer_tEEEvPT2_PKT1_SA_iiT3_,"",@"SHT_CUDA_INFO"
	.sectionflags	@""
	.align	4


	//----- nvinfo : EIATTR_CUDA_API_VERSION
	.align		4
        /*0000*/ 	.byte	0x04, 0x37
        /*0002*/ 	.short	(.L_282 - .L_281)
.L_281:
        /*0004*/ 	.word	0x00000082


	//----- nvinfo : EIATTR_KPARAM_INFO
	.align		4
.L_282:
        /*0008*/ 	.byte	0x04, 0x17
        /*000a*/ 	.short	(.L_284 - .L_283)
.L_283:
        /*000c*/ 	.word	0x00000000
        /*0010*/ 	.short	0x0005
        /*0012*/ 	.short	0x0020
        /*0014*/ 	.byte	0x00, 0xf0, 0x05, 0x00


	//----- nvinfo : EIATTR_KPARAM_INFO
	.align		4
.L_284:
        /*0018*/ 	.byte	0x04, 0x17
        /*001a*/ 	.short	(.L_286 - .L_285)
.L_285:
        /*001c*/ 	.word	0x00000000
        /*0020*/ 	.short	0x0004
        /*0022*/ 	.short	0x001c
        /*0024*/ 	.byte	0x00, 0xf0, 0x11, 0x00


	//----- nvinfo : EIATTR_KPARAM_INFO
	.align		4
.L_286:
        /*0028*/ 	.byte	0x04, 0x17
        /*002a*/ 	.short	(.L_288 - .L_287)
.L_287:
        /*002c*/ 	.word	0x00000000
        /*0030*/ 	.short	0x0003
        /*0032*/ 	.short	0x0018
        /*0034*/ 	.byte	0x00, 0xf0, 0x11, 0x00


	//----- nvinfo : EIATTR_KPARAM_INFO
	.align		4
.L_288:
        /*0038*/ 	.byte	0x04, 0x17
        /*003a*/ 	.short	(.L_290 - .L_289)
.L_289:
        /*003c*/ 	.word	0x00000000
        /*0040*/ 	.short	0x0002
        /*0042*/ 	.short	0x0010
        /*0044*/ 	.byte	0x00, 0xf0, 0x21, 0x00


	//----- nvinfo : EIATTR_KPARAM_INFO
	.align		4
.L_290:
        /*0048*/ 	.byte	0x04, 0x17
        /*004a*/ 	.short	(.L_292 - .L_291)
.L_291:
        /*004c*/ 	.word	0x00000000
        /*0050*/ 	.short	0x0001
        /*0052*/ 	.short	0x0008
        /*0054*/ 	.byte	0x00, 0xf5, 0x21, 0x00


	//----- nvinfo : EIATTR_KPARAM_INFO
	.align		4
.L_292:
        /*0058*/ 	.byte	0x04, 0x17
        /*005a*/ 	.short	(.L_294 - .L_293)
.L_293:
        /*005c*/ 	.word	0x00000000
        /*0060*/ 	.short	0x0000
        /*0062*/ 	.short	0x0000
        /*0064*/ 	.byte	0x00, 0xf5, 0x21, 0x00


	//----- nvinfo : EIATTR_SPARSE_MMA_MASK
	.align		4
.L_294:
        /*0068*/ 	.byte	0x03, 0x50
        /*006a*/ 	.short	0x0000


	//----- nvinfo : EIATTR_MAXREG_COUNT
	.align		4
        /*006c*/ 	.byte	0x03, 0x1b
        /*006e*/ 	.short	0x00ff


	//----- nvinfo : EIATTR_NUM_BARRIERS
	.align		4
        /*0070*/ 	.byte	0x02, 0x4c
        /*0072*/ 	.byte	0x01
	.zero		1


	//----- nvinfo : EIATTR_MERCURY_ISA_VERSION
	.align		4
        /*0074*/ 	.byte	0x03, 0x5f
        /*0076*/ 	.short	0x0101


	//----- nvinfo : EIATTR_VRC_CTA_INIT_COUNT
	.align		4
        /*0078*/ 	.byte	0x02, 0x4a
	.zero		1
	.zero		1


	//----- nvinfo : EIATTR_EXIT_INSTR_OFFSETS
	.align		4
        /*007c*/ 	.byte	0x04, 0x1c
        /*007e*/ 	.short	(.L_296 - .L_295)


	//   ....[0]....
.L_295:
        /*0080*/ 	.word	0x00000040


	//   ....[1]....
        /*0084*/ 	.word	0x000039b0


	//----- nvinfo : EIATTR_MAX_THREADS
	.align		4
.L_296:
        /*0088*/ 	.byte	0x04, 0x05
        /*008a*/ 	.short	(.L_298 - .L_297)
.L_297:
        /*008c*/ 	.word	0x00000080
        /*0090*/ 	.word	0x00000001
        /*0094*/ 	.word	0x00000001


	//----- nvinfo : EIATTR_CRS_STACK_SIZE
	.align		4
.L_298:
        /*0098*/ 	.byte	0x04, 0x1e
        /*009a*/ 	.short	(.L_300 - .L_299)
.L_299:
        /*009c*/ 	.word	0x00000000


	//----- nvinfo : EIATTR_CBANK_PARAM_SIZE
	.align		4
.L_300:
        /*00a0*/ 	.byte	0x03, 0x19
        /*00a2*/ 	.short	0x0021


	//----- nvinfo : EIATTR_PARAM_CBANK
	.align		4
        /*00a4*/ 	.byte	0x04, 0x0a
        /*00a6*/ 	.short	(.L_302 - .L_301)
	.align		4
.L_301:
        /*00a8*/ 	.word	index@(.nv.constant0._ZN3cub18CUB_300001_SM_10006detail10radix_sort30DeviceRadixSortHistogramKernelINS1_5radix10policy_hubIdiyE10Policy1000ELNS0_9SortOrderE0EdyNS1_21identity_decomposer_tEEEvPT2_PKT1_SA_iiT3_)
        /*00ac*/ 	.short	0x0380
        /*00ae*/ 	.short	0x0021


	//----- nvinfo : EIATTR_SW_WAR
	.align		4
.L_302:
        /*00b0*/ 	.byte	0x04, 0x36
        /*00b2*/ 	.short	(.L_304 - .L_303)
.L_303:
        /*00b4*/ 	.word	0x00000008
.L_304:


//--------------------- .nv.info._ZN3cub18CUB_300001_SM_10006detail10radix_sort31DeviceRadixSortSingleTileKernelINS1_5radix10policy_hubIdiyE10Policy1000ELNS0_9SortOrderE0EdiyNS1_21identity_decomposer_tEEEvPKT1_PSA_PKT2_PSE_T3_iiT4_ --------------------------
	.section	.nv.info._ZN3cub18CUB_300001_SM_10006detail10radix_sort31DeviceRadixSortSingleTileKernelINS1_5radix10policy_hubIdiyE10Policy1000ELNS0_9SortOrderE0EdiyNS1_21identity_decomposer_tEEEvPKT1_PSA_PKT2_PSE_T3_iiT4_,"",@"SHT_CUDA_INFO"
	.sectionflags	@""
	.align	4


	//----- nvinfo : EIATTR_CUDA_API_VERSION
	.align		4
        /*0000*/ 	.byte	0x04, 0x37
        /*0002*/ 	.short	(.L_306 - .L_305)
.L_305:
        /*0004*/ 	.word	0x00000082


	//----- nvinfo : EIATTR_KPARAM_INFO
	.align		4
.L_306:
        /*0008*/ 	.byte	0x04, 0x17
        /*000a*/ 	.short	(.L_308 - .L_307)
.L_307:
        /*000c*/ 	.word	0x00000000
        /*0010*/ 	.short	0x0007
        /*0012*/ 	.short	0x0030
        /*0014*/ 	.byte	0x00, 0xf0, 0x05, 0x00


	//----- nvinfo : EIATTR_KPARAM_INFO
	.align		4
.L_308:
        /*0018*/ 	.byte	0x04, 0x17
        /*001a*/ 	.short	(.L_310 - .L_309)
.L_309:
        /*001c*/ 	.word	0x00000000
        /*0020*/ 	.short	0x0006
        /*0022*/ 	.short	0x002c
        /*0024*/ 	.byte	0x00, 0xf0, 0x11, 0x00


	//----- nvinfo : EIATTR_KPARAM_INFO
	.align		4
.L_310:
        /*0028*/ 	.byte	0x04, 0x17
        /*002a*/ 	.short	(.L_312 - .L_311)
.L_311:
        /*002c*/ 	.word	0x00000000
        /*0030*/ 	.short	0x0005
        /*0032*/ 	.short	0x0028
        /*0034*/ 	.byte	0x00, 0xf0, 0x11, 0x00


	//----- nvinfo : EIATTR_KPARAM_INFO
	.align		4
.L_312:
        /*0038*/ 	.byte	0x04, 0x17
        /*003a*/ 	.short	(.L_314 - .L_313)
.L_313:
        /*003c*/ 	.word	0x00000000
        /*0040*/ 	.short	0x0004
        /*0042*/ 	.short	0x0020
        /*0044*/ 	.byte	0x00, 0xf0, 0x21, 0x00


	//----- nvinfo : EIATTR_KPARAM_INFO
	.align		4
.L_314:
        /*0048*/ 	.byte	0x04, 0x17
        /*004a*/ 	.short	(.L_316 - .L_315)
.L_315:
        /*004c*/ 	.word	0x00000000
        /*0050*/ 	.short	0x0003
        /*0052*/ 	.short	0x0018
        /*0054*/ 	.byte	0x00, 0xf5, 0x21, 0x00


	//----- nvinfo : EIATTR_KPARAM_INFO
	.align		4
.L_316:
        /*0058*/ 	.byte	0x04, 0x17
        /*005a*/ 	.short	(.L_318 - .L_317)
.L_317:
        /*005c*/ 	.word	0x00000000
        /*0060*/ 	.short	0x0002
        /*0062*/ 	.short	0x0010
        /*0064*/ 	.byte	0x00, 0xf5, 0x21, 0x00


	//----- nvinfo : EIATTR_KPARAM_INFO
	.align		4
.L_318:
        /*0068*/ 	.byte	0x04, 0x17
        /*006a*/ 	.short	(.L_320 - .L_319)
.L_319:
        /*006c*/ 	.word	0x00000000
        /*0070*/ 	.short	0x0001
        /*0072*/ 	.short	0x0008
        /*0074*/ 	.byte	0x00, 0xf5, 0x21, 0x00


	//----- nvinfo : EIATTR_KPARAM_INFO
	.align		4
.L_320:
        /*0078*/ 	.byte	0x04, 0x17
        /*007a*/ 	.short	(.L_322 - .L_321)
.L_321:
        /*007c*/ 	.word	0x00000000
        /*0080*/ 	.short	0x0000
        /*0082*/ 	.short	0x0000
        /*0084*/ 	.byte	0x00, 0xf5, 0x21, 0x00


	//----- nvinfo : EIATTR_SPARSE_MMA_MASK
	.align		4
.L_322:
        /*0088*/ 	.byte	0x03, 0x50
        /*008a*/ 	.short	0x0000


	//----- nvinfo : EIATTR_MAXREG_COUNT
	.align		4
        /*008c*/ 	.byte	0x03, 0x1b
        /*008e*/ 	.short	0x00ff


	//----- nvinfo : EIATTR_NUM_BARRIERS
	.align		4
        /*0090*/ 	.byte	0x02, 0x4c
        /*0092*/ 	.byte	0x01
	.zero		1


	//----- nvinfo : EIATTR_MERCURY_ISA_VERSION
	.align		4
        /*0094*/ 	.byte	0x03, 0x5f
        /*0096*/ 	.short	0x0101


	//----- nvinfo : EIATTR_COOP_GROUP_MASK_REGIDS
	.align		4
        /*0098*/ 	.byte	0x04, 0x29
        /*009a*/ 	.short	(.L_324 - .L_323)


	//   ....[0]....
.L_323:
        /*009c*/ 	.word	0xffffffff


	//   ....[1]....
        /*00a0*/ 	.word	0xffffffff


	//   ....[2]....
        /*00a4*/ 	.word	0xffffffff


	//   ....[3]....
        /*00a8*/ 	.word	0xffffffff


	//   ....[4]....
        /*00ac*/ 	.word	0xffffffff


	//----- nvinfo : EIATTR_COOP_GROUP_INSTR_OFFSETS
	.align		4
.L_324:
        /*00b0*/ 	.byte	0x04, 0x28
        /*00b2*/ 	.short	(.L_326 - .L_325)


	//   ....[0]....
.L_325:
        /*00b4*/ 	.word	0x000017b0


	//   ....[1]....
        /*00b8*/ 	.word	0x000017d0


	//   ....[2]....
        /*00bc*/ 	.word	0x000017f0


	//   ....[3]....
        /*00c0*/ 	.word	0x00001810


	//   ....[4]....
        /*00c4*/ 	.word	0x00001830


	//----- nvinfo : EIATTR_VRC_CTA_INIT_COUNT
	.align		4
.L_326:
        /*00c8*/ 	.byte	0x02, 0x4a
	.zero		1
	.zero		1


	//----- nvinfo : EIATTR_EXIT_INSTR_OFFSETS
	.align		4
        /*00cc*/ 	.byte	0x04, 0x1c
        /*00ce*/ 	.short	(.L_328 - .L_327)


	//   ....[0]....
.L_327:
        /*00d0*/ 	.word	0x00002fe0


	//   ....[1]....
        /*00d4*/ 	.word	0x00003080


	//----- nvinfo : EIATTR_MAX_THREADS
	.align		4
.L_328:
        /*00d8*/ 	.byte	0x04, 0x05
        /*00da*/ 	.short	(.L_330 - .L_329)
.L_329:
        /*00dc*/ 	.word	0x00000100
        /*00e0*/ 	.word	0x00000001
        /*00e4*/ 	.word	0x00000001


	//----- nvinfo : EIATTR_CRS_STACK_SIZE
	.align		4
.L_330:
        /*00e8*/ 	.byte	0x04, 0x1e
        /*00ea*/ 	.short	(.L_332 - .L_331)
.L_331:
        /*00ec*/ 	.word	0x00000000


	//----- nvinfo : EIATTR_CBANK_PARAM_SIZE
	.align		4
.L_332:
        /*00f0*/ 	.byte	0x03, 0x19
        /*00f2*/ 	.short	0x0031


	//----- nvinfo : EIATTR_PARAM_CBANK
	.align		4
        /*00f4*/ 	.byte	0x04, 0x0a
        /*00f6*/ 	.short	(.L_334 - .L_333)
	.align		4
.L_333:
        /*00f8*/ 	.word	index@(.nv.constant0._ZN3cub18CUB_300001_SM_10006detail10radix_sort31DeviceRadixSortSingleTileKernelINS1_5radix10policy_hubIdiyE10Policy1000ELNS0_9SortOrderE0EdiyNS1_21identity_decomposer_tEEEvPKT1_PSA_PKT2_PSE_T3_iiT4_)
        /*00fc*/ 	.short	0x0380
        /*00fe*/ 	.short	0x0031


	//----- nvinfo : EIATTR_SW_WAR
	.align		4
.L_334:
        /*0100*/ 	.byte	0x04, 0x36
        /*0102*/ 	.short	(.L_336 - .L_335)
.L_335:
        /*0104*/ 	.word	0x00000008
.L_336:


//--------------------- .nv.info._ZN3cub18CUB_300001_SM_10006detail11EmptyKernelIvEEvv --------------------------
	.section	.nv.info._ZN3cub18CUB_300001_SM_10006detail11EmptyKernelIvEEvv,"",@"SHT_CUDA_INFO"
	.sectionflags	@""
	.align	4


	//----- nvinfo : EIATTR_CUDA_API_VERSION
	.align		4
        /*0000*/ 	.byte	0x04, 0x37
        /*0002*/ 	.short	(.L_338 - .L_337)
.L_337:
        /*0004*/ 	.word	0x00000082


	//----- nvinfo : EIATTR_SPARSE_MMA_MASK
	.align		4
.L_338:
        /*0008*/ 	.byte	0x03, 0x50
        /*000a*/ 	.short	0x0000


	//----- nvinfo : EIATTR_MAXREG_COUNT
	.align		4
        /*000c*/ 	.byte	0x03, 0x1b
        /*000e*/ 	.short	0x00ff


	//----- nvinfo : EIATTR_MERCURY_ISA_VERSION
	.align		4
        /*0010*/ 	.byte	0x03, 0x5f
        /*0012*/ 	.short	0x0101


	//----- nvinfo : EIATTR_VRC_CTA_INIT_COUNT
	.align		4
        /*0014*/ 	.byte	0x02, 0x4a
	.zero		1
	.zero		1


	//----- nvinfo : EIATTR_EXIT_INSTR_OFFSETS
	.align		4
        /*0018*/ 	.byte	0x04, 0x1c
        /*001a*/ 	.short	(.L_340 - .L_339)


	//   ....[0]....
.L_339:
        /*001c*/ 	.word	0x00000010


	//----- nvinfo : EIATTR_SW_WAR
	.align		4
.L_340:
        /*0020*/ 	.byte	0x04, 0x36
        /*0022*/ 	.short	(.L_342 - .L_341)
.L_341:
        /*0024*/ 	.word	0x00000008
.L_342:


//--------------------- .nv.info._Z10computeKNNPKdS0_PdPii --------------------------
	.section	.nv.info._Z10computeKNNPKdS0_PdPii,"",@"SHT_CUDA_INFO"
	.sectionflags	@""
	.align	4


	//----- nvinfo : EIATTR_CUDA_API_VERSION
	.align		4
        /*0000*/ 	.byte	0x04, 0x37
        /*0002*/ 	.short	(.L_344 - .L_343)
.L_343:
        /*0004*/ 	.word	0x00000082


	//----- nvinfo : EIATTR_KPARAM_INFO
	.align		4
.L_344:
        /*0008*/ 	.byte	0x04, 0x17
        /*000a*/ 	.short	(.L_346 - .L_345)
.L_345:
        /*000c*/ 	.word	0x00000000
        /*0010*/ 	.short	0x0004
        /*0012*/ 	.short	0x0020
        /*0014*/ 	.byte	0x00, 0xf0, 0x11, 0x00


	//----- nvinfo : EIATTR_KPARAM_INFO
	.align		4
.L_346:
        /*0018*/ 	.byte	0x04, 0x17
        /*001a*/ 	.short	(.L_348 - .L_347)
.L_347:
        /*001c*/ 	.word	0x00000000
        /*0020*/ 	.short	0x0003
        /*0022*/ 	.short	0x0018
        /*0024*/ 	.byte	0x00, 0xf5, 0x21, 0x00


	//----- nvinfo : EIATTR_KPARAM_INFO
	.align		4
.L_348:
        /*0028*/ 	.byte	0x04, 0x17
        /*002a*/ 	.short	(.L_350 - .L_349)
.L_349:
        /*002c*/ 	.word	0x00000000
        /*0030*/ 	.short	0x0002
        /*0032*/ 	.short	0x0010
        /*0034*/ 	.byte	0x00, 0xf5, 0x21, 0x00


	//----- nvinfo : EIATTR_KPARAM_INFO
	.align		4
.L_350:
        /*0038*/ 	.byte	0x04, 0x17
        /*003a*/ 	.short	(.L_352 - .L_351)
.L_351:
        /*003c*/ 	.word	0x00000000
        /*0040*/ 	.short	0x0001
        /*0042*/ 	.short	0x0008
        /*0044*/ 	.byte	0x00, 0xf5, 0x21, 0x00


	//----- nvinfo : EIATTR_KPARAM_INFO
	.align		4
.L_352:
        /*0048*/ 	.byte	0x04, 0x17
        /*004a*/ 	.short	(.L_354 - .L_353)
.L_353:
        /*004c*/ 	.word	0x00000000
        /*0050*/ 	.short	0x0000
        /*0052*/ 	.short	0x0000
        /*0054*/ 	.byte	0x00, 0xf5, 0x21, 0x00


	//----- nvinfo : EIATTR_SPARSE_MMA_MASK
	.align		4
.L_354:
        /*0058*/ 	.byte	0x03, 0x50
        /*005a*/ 	.short	0x0000


	//----- nvinfo : EIATTR_MAXREG_COUNT
	.align		4
        /*005c*/ 	.byte	0x03, 0x1b
        /*005e*/ 	.short	0x00ff


	//----- nvinfo : EIATTR_NUM_BARRIERS
	.align		4
        /*0060*/ 	.byte	0x02, 0x4c
        /*0062*/ 	.byte	0x01
	.zero		1


	//----- nvinfo : EIATTR_MERCURY_ISA_VERSION
	.align		4
        /*0064*/ 	.byte	0x03, 0x5f
        /*0066*/ 	.short	0x0101


	//----- nvinfo : EIATTR_VRC_CTA_INIT_COUNT
	.align		4
        /*0068*/ 	.byte	0x02, 0x4a
	.zero		1
	.zero		1


	//----- nvinfo : EIATTR_EXIT_INSTR_OFFSETS
	.align		4
        /*006c*/ 	.byte	0x04, 0x1c
        /*006e*/ 	.short	(.L_356 - .L_355)


	//   ....[0]....
.L_355:
        /*0070*/ 	.word	0x00001050


	//   ....[1]....
        /*0074*/ 	.word	0x000010e0


	//----- nvinfo : EIATTR_CRS_STACK_SIZE
	.align		4
.L_356:
        /*0078*/ 	.byte	0x04, 0x1e
        /*007a*/ 	.short	(.L_358 - .L_357)
.L_357:
        /*007c*/ 	.word	0x00000000


	//----- nvinfo : EIATTR_CBANK_PARAM_SIZE
	.align		4
.L_358:
        /*0080*/ 	.byte	0x03, 0x19
        /*0082*/ 	.short	0x0024


	//----- nvinfo : EIATTR_PARAM_CBANK
	.align		4
        /*0084*/ 	.byte	0x04, 0x0a
        /*0086*/ 	.short	(.L_360 - .L_359)
	.align		4
.L_359:
        /*0088*/ 	.word	index@(.nv.constant0._Z10computeKNNPKdS0_PdPii)
        /*008c*/ 	.short	0x0380
        /*008e*/ 	.short	0x0024


	//----- nvinfo : EIATTR_SW_WAR
	.align		4
.L_360:
        /*0090*/ 	.byte	0x04, 0x36
        /*0092*/ 	.short	(.L_362 - .L_361)
.L_361:
        /*0094*/ 	.word	0x00000008
.L_362:


//--------------------- .nv.callgraph             --------------------------
	.section	.nv.callgraph,"",@"SHT_CUDA_CALLGRAPH"
	.align	4
	.sectionentsize	8
	.align		4
        /*0000*/ 	.word	0x00000000
	.align		4
        /*0004*/ 	.word	0xffffffff
	.align		4
        /*0008*/ 	.word	0x00000000
	.align		4
        /*000c*/ 	.word	0xfffffffe
	.align		4
        /*0010*/ 	.word	0x00000000
	.align		4
        /*0014*/ 	.word	0xfffffffd
	.align		4
        /*0018*/ 	.word	0x00000000
	.align		4
        /*001c*/ 	.word	0xfffffffc


//--------------------- .nv.constant4             --------------------------
	.section	.nv.constant4,"a",@progbits
	.align	8
	.align		8
.nv.constant4:
        /*0000*/ 	.dword	_ZN34_INTERNAL_c866c115_4_k_cu_714ef1654cuda3std3__45__cpo5beginE
	.align		8
        /*0008*/ 	.dword	_ZN34_INTERNAL_c866c115_4_k_cu_714ef1654cuda3std3__45__cpo3endE
	.align		8
        /*0010*/ 	.dword	_ZN34_INTERNAL_c866c115_4_k_cu_714ef1654cuda3std3__45__cpo6cbeginE
	.align		8
        /*0018*/ 	.dword	_ZN34_INTERNAL_c866c115_4_k_cu_714ef1654cuda3std3__45__cpo4cendE
	.align		8
        /*0020*/ 	.dword	_ZN34_INTERNAL_c866c115_4_k_cu_714ef1654cuda3std3__45__cpo6rbeginE
	.align		8
        /*0028*/ 	.dword	_ZN34_INTERNAL_c866c115_4_k_cu_714ef1654cuda3std3__45__cpo4rendE
	.align		8
        /*0030*/ 	.dword	_ZN34_INTERNAL_c866c115_4_k_cu_714ef1654cuda3std3__45__cpo7crbeginE
	.align		8
        /*0038*/ 	.dword	_ZN34_INTERNAL_c866c115_4_k_cu_714ef1654cuda3std3__45__cpo5crendE
	.align		8
        /*0040*/ 	.dword	_ZN34_INTERNAL_c866c115_4_k_cu_714ef1654cuda3std3__436_GLOBAL__N__c866c115_4_k_cu_714ef1656ignoreE
	.align		8
        /*0048*/ 	.dword	_ZN34_INTERNAL_c866c115_4_k_cu_714ef1654cuda3std3__419piecewise_constructE
	.align		8
        /*0050*/ 	.dword	_ZN34_INTERNAL_c866c115_4_k_cu_714ef1654cuda3std3__48in_placeE
	.align		8
        /*0058*/ 	.dword	_ZN34_INTERNAL_c866c115_4_k_cu_714ef1654cuda3std3__420unreachable_sentinelE
	.align		8
        /*0060*/ 	.dword	_ZN34_INTERNAL_c866c115_4_k_cu_714ef1654cuda3std3__47nulloptE
	.align		8
        /*0068*/ 	.dword	_ZN34_INTERNAL_c866c115_4_k_cu_714ef1654cuda3std3__48unexpectE
	.align		8
        /*0070*/ 	.dword	_ZN34_INTERNAL_c866c115_4_k_cu_714ef1654cuda3std6ranges3__45__cpo4swapE
	.align		8
        /*0078*/ 	.dword	_ZN34_INTERNAL_c866c115_4_k_cu_714ef1654cuda3std6ranges3__45__cpo9iter_moveE
	.align		8
        /*0080*/ 	.dword	_ZN34_INTERNAL_c866c115_4_k_cu_714ef1654cuda3std6ranges3__45__cpo5beginE
	.align		8
        /*0088*/ 	.dword	_ZN34_INTERNAL_c866c115_4_k_cu_714ef1654cuda3std6ranges3__45__cpo3endE
	.align		8
        /*0090*/ 	.dword	_ZN34_INTERNAL_c866c115_4_k_cu_714ef1654cuda3std6ranges3__45__cpo6cbeginE
	.align		8
        /*0098*/ 	.dword	_ZN34_INTERNAL_c866c115_4_k_cu_714ef1654cuda3std6ranges3__45__cpo4cendE
	.align		8
        /*00a0*/ 	.dword	_ZN34_INTERNAL_c866c115_4_k_cu_714ef1654cuda3std6ranges3__45__cpo7advanceE
	.align		8
        /*00a8*/ 	.dword	_ZN34_INTERNAL_c866c115_4_k_cu_714ef1654cuda3std6ranges3__45__cpo9iter_swapE
	.align		8
        /*00b0*/ 	.dword	_ZN34_INTERNAL_c866c115_4_k_cu_714ef1654cuda3std6ranges3__45__cpo4nextE
	.align		8
        /*00b8*/ 	.dword	_ZN34_INTERNAL_c866c115_4_k_cu_714ef1654cuda3std6ranges3__45__cpo4prevE
	.align		8
        /*00c0*/ 	.dword	_ZN34_INTERNAL_c866c115_4_k_cu_714ef1654cuda3std6ranges3__45__cpo4dataE
	.align		8
        /*00c8*/ 	.dword	_ZN34_INTERNAL_c866c115_4_k_cu_714ef1654cuda3std6ranges3__45__cpo5cdataE
	.align		8
        /*00d0*/ 	.dword	_ZN34_INTERNAL_c866c115_4_k_cu_714ef1654cuda3std6ranges3__45__cpo4sizeE
	.align		8
        /*00d8*/ 	.dword	_ZN34_INTERNAL_c866c115_4_k_cu_714ef1654cuda3std6ranges3__45__cpo5ssizeE
	.align		8
        /*00e0*/ 	.dword	_ZN34_INTERNAL_c866c115_4_k_cu_714ef1654cuda3std6ranges3__45__cpo8distanceE
	.align		8
        /*00e8*/ 	.dword	_ZN34_INTERNAL_c866c115_4_k_cu_714ef1656thrust24THRUST_300001_SM_1000_NS8cuda_cub3parE
	.align		8
        /*00f0*/ 	.dword	_ZN34_INTERNAL_c866c115_4_k_cu_714ef1656thrust24THRUST_300001_SM_1000_NS8cuda_cub10par_nosyncE
	.align		8
        /*00f8*/ 	.dword	_ZN34_INTERNAL_c866c115_4_k_cu_714ef1656thrust24THRUST_300001_SM_1000_NS6system6detail10sequential3seqE
	.align		8
        /*0100*/ 	.dword	_ZN34_INTERNAL_c866c115_4_k_cu_714ef1656thrust24THRUST_300001_SM_1000_NS6system3cpp3parE
	.align		8
        /*0108*/ 	.dword	_ZN34_INTERNAL_c866c115_4_k_cu_714ef1656thrust24THRUST_300001_SM_1000_NS12placeholders2_1E
	.align		8
        /*0110*/ 	.dword	_ZN34_INTERNAL_c866c115_4_k_cu_714ef1656thrust24THRUST_300001_SM_1000_NS12placeholders2_2E
	.align		8
        /*0118*/ 	.dword	_ZN34_INTERNAL_c866c115_4_k_cu_714ef1656thrust24THRUST_300001_SM_1000_NS12placeholders2_3E
	.align		8
        /*0120*/ 	.dword	_ZN34_INTERNAL_c866c115_4_k_cu_714ef1656thrust24THRUST_300001_SM_1000_NS12placeholders2_4E
	.align		8
        /*0128*/ 	.dword	_ZN34_INTERNAL_c866c115_4_k_cu_714ef1656thrust24THRUST_300001_SM_1000_NS12placeholders2_5E
	.align		8
        /*0130*/ 	.dword	_ZN34_INTERNAL_c866c115_4_k_cu_714ef1656thrust24THRUST_300001_SM_1000_NS12placeholders2_6E
	.align		8
        /*0138*/ 	.dword	_ZN34_INTERNAL_c866c115_4_k_cu_714ef1656thrust24THRUST_300001_SM_1000_NS12placeholders2_7E
	.align		8
        /*0140*/ 	.dword	_ZN34_INTERNAL_c866c115_4_k_cu_714ef1656thrust24THRUST_300001_SM_1000_NS12placeholders2_8E
	.align		8
        /*0148*/ 	.dword	_ZN34_INTERNAL_c866c115_4_k_cu_714ef1656thrust24THRUST_300001_SM_1000_NS12placeholders2_9E
	.align		8
        /*0150*/ 	.dword	_ZN34_INTERNAL_c866c115_4_k_cu_714ef1656thrust24THRUST_300001_SM_1000_NS12placeholders3_10E
	.align		8
        /*0158*/ 	.dword	_ZN34_INTERNAL_c866c115_4_k_cu_714ef1656thrust24THRUST_300001_SM_1000_NS3seqE
	.align		8
        /*0160*/ 	.dword	_ZN34_INTERNAL_c866c115_4_k_cu_714ef1656thrust24THRUST_300001_SM_1000_NS6deviceE
	.align		8
        /*0168*/ 	.dword	__cudart_i2opi_d
	.align		8
        /*0170*/ 	.dword	__cudart_sin_cos_coeffs


//--------------------- .text._ZN3cub18CUB_300001_SM_10006detail10radix_sort29DeviceRadixSortOnesweepKernelINS1_5radix10policy_hubIddyE10Policy1000ELNS0_9SortOrderE0EddyiiNS1_21identity_decomposer_tEEEvPT5_SB_PT3_PKSC_PT1_PKSG_PT2_PKSK_T4_iiT6_ --------------------------
	.section	.text._ZN3cub18CUB_300001_SM_10006detail10radix_sort29DeviceRadixSortOnesweepKernelINS1_5radix10policy_hubIddyE10Policy1000ELNS0_9SortOrderE0EddyiiNS1_21identity_decomposer_tEEEvPT5_SB_PT3_PKSC_PT1_PKSG_PT2_PKSK_T4_iiT6_,"ax",@progbits
	.align	128
        .global         _ZN3cub18CUB_300001_SM_10006detail10radix_sort29DeviceRadixSortOnesweepKernelINS1_5radix10policy_hubIddyE10Policy1000ELNS0_9SortOrderE0EddyiiNS1_21identity_decomposer_tEEEvPT5_SB_PT3_PKSC_PT1_PKSG_PT2_PKSK_T4_iiT6_
        .type           _ZN3cub18CUB_300001_SM_10006detail10radix_sort29DeviceRadixSortOnesweepKernelINS1_5radix10policy_hubIddyE10Policy1000ELNS0_9SortOrderE0EddyiiNS1_21identity_decomposer_tEEEvPT5_SB_PT3_PKSC_PT1_PKSG_PT2_PKSK_T4_iiT6_,@function
        .size           _ZN3cub18CUB_300001_SM_10006detail10radix_sort29DeviceRadixSortOnesweepKernelINS1_5radix10policy_hubIddyE10Policy1000ELNS0_9SortOrderE0EddyiiNS1_21identity_decomposer_tEEEvPT5_SB_PT3_PKSC_PT1_PKSG_PT2_PKSK_T4_iiT6_,(.L_x_511 - _ZN3cub18CUB_300001_SM_10006detail10radix_sort29DeviceRadixSortOnesweepKernelINS1_5radix10policy_hubIddyE10Policy1000ELNS0_9SortOrderE0EddyiiNS1_21identity_decomposer_tEEEvPT5_SB_PT3_PKSC_PT1_PKSG_PT2_PKSK_T4_iiT6_)
        .other          _ZN3cub18CUB_300001_SM_10006detail10radix_sort29DeviceRadixSortOnesweepKernelINS1_5radix10policy_hubIddyE10Policy1000ELNS0_9SortOrderE0EddyiiNS1_21identity_decomposer_tEEEvPT5_SB_PT3_PKSC_PT1_PKSG_PT2_PKSK_T4_iiT6_,@"STO_CUDA_ENTRY STV_DEFAULT"
_ZN3cub18CUB_300001_SM_10006detail10radix_sort29DeviceRadixSortOnesweepKernelINS1_5radix10policy_hubIddyE10Policy1000ELNS0_9SortOrderE0EddyiiNS1_21identity_decomposer_tEEEvPT5_SB_PT3_PKSC_PT1_PKSG_PT2_PKSK_T4_iiT6_:
.text._ZN3cub18CUB_300001_SM_10006detail10radix_sort29DeviceRadixSortOnesweepKernelINS1_5radix10policy_hubIddyE10Policy1000ELNS0_9SortOrderE0EddyiiNS1_21identity_decomposer_tEEEvPT5_SB_PT3_PKSC_PT1_PKSG_PT2_PKSK_T4_iiT6_:
[----:B------:R-:W-:Y:S01]  /*0000*/  LDC R1, c[0x0][0x37c] ;  /* 0x0000df00ff017b82 */ /* 0x000fe20000000800 */
[----:B------:R-:W0:Y:S01]  /*0010*/  S2R R13, SR_TID.X ;  /* 0x00000000000d7919 */ /* 0x000e220000002100 */
[----:B------:R-:W-:Y:S01]  /*0020*/  MOV R41, 0x400 ;  /* 0x0000040000297802 */ /* 0x000fe20000000f00 */
[----:B------:R-:W1:Y:S01]  /*0030*/  LDCU.64 UR6, c[0x0][0x358] ;  /* 0x00006b00ff0677ac */ /* 0x000e620008000a00 */
[----:B------:R-:W-:Y:S01]  /*0040*/  BSSY.RECONVERGENT B0, `(.L_x_0) ;  /* 0x000000c000007945 */ /* 0x000fe20003800200 */
[----:B------:R-:W2:Y:S01]  /*0050*/  S2R R0, SR_CgaCtaId ;  /* 0x0000000000007919 */ /* 0x000ea20000008800 */
[----:B0-----:R-:W-:Y:S02]  /*0060*/  ISETP.NE.AND P0, PT, R13, RZ, PT ;  /* 0x000000ff0d00720c */ /* 0x001fe40003f05270 */
[----:B--2---:R-:W-:-:S11]  /*0070*/  LEA R41, R0, R41, 0x18 ;  /* 0x0000002900297211 */ /* 0x004fd600078ec0ff */
[----:B-1----:R-:W-:Y:S05]  /*0080*/  @P0 BRA `(.L_x_1) ;  /* 0x00000000001c0947 */ /* 0x002fea0003800000 */
[----:B------:R-:W0:Y:S01]  /*0090*/  LDC.64 R2, c[0x0][0x388] ;  /* 0x0000e200ff027b82 */ /* 0x000e220000000a00 */
[----:B------:R-:W-:-:S05]  /*00a0*/  IMAD.MOV.U32 R5, RZ, RZ, 0x1 ;  /* 0x00000001ff057424 */ /* 0x000fca00078e00ff */
[----:B0-----:R-:W2:Y:S02]  /*00b0*/  ATOMG.E.ADD.STRONG.GPU PT, R2, desc[UR6][R2.64], R5 ;  /* 0x80000005020279a8 */ /* 0x001ea400081ef106 */
[----:B------:R-:W0:Y:S01]  /*00c0*/  S2UR UR5, SR_CgaCtaId ;  /* 0x00000000000579c3 */ /* 0x000e220000008800 */
[----:B------:R-:W-:Y:S02]  /*00d0*/  UMOV UR4, 0x400 ;  /* 0x0000040000047882 */ /* 0x000fe40000000000 */
[----:B0-----:R-:W-:-:S09]  /*00e0*/  ULEA UR4, UR5, UR4, 0x18 ;  /* 0x0000000405047291 */ /* 0x001fd2000f8ec0ff */
[----:B--2---:R0:W-:Y:S03]  /*00f0*/  STS [UR4+0x9000], R2 ;  /* 0x00900002ff007988 */ /* 0x0041e60008000804 */
.L_x_1:
[----:B------:R-:W-:Y:S05]  /*0100*/  BSYNC.RECONVERGENT B0 ;  /* 0x0000000000007941 */ /* 0x000fea0003800200 */
.L_x_0:
[----:B------:R-:W-:Y:S01]  /*0110*/  BAR.SYNC.DEFER_BLOCKING 0x0 ;  /* 0x0000000000007b1d */ /* 0x000fe20000010000 */
[----:B------:R-:W-:-:S05]  /*0120*/  SHF.R.U32.HI R16, RZ, 0x5, R13 ;  /* 0x00000005ff107819 */ /* 0x000fca000001160d */
[----:B------:R-:W1:Y:S01]  /*0130*/  LDCU UR4, c[0x0][0x3c0] ;  /* 0x00007800ff0477ac */ /* 0x000e620008000800 */
[----:B------:R-:W2:Y:S01]  /*0140*/  S2R R40, SR_LANEID ;  /* 0x0000000000287919 */ /* 0x000ea20000000000 */
[----:B------:R-:W3:Y:S02]  /*0150*/  LDS R29, [R41+0x9000] ;  /* 0x00900000291d7984 */ /* 0x000ee40000000800 */
[----:B---3--:R-:W-:-:S04]  /*0160*/  IMAD R57, R29, 0x1200, RZ ;  /* 0x000012001d397824 */ /* 0x008fc800078e02ff */
[----:B------:R-:W-:Y:S01]  /*0170*/  VIADD R39, R57, 0x1200 ;  /* 0x0000120039277836 */ /* 0x000fe20000000000 */
[----:B------:R-:W-:-:S04]  /*0180*/  SHF.R.S32.HI R19, RZ, 0x1f, R57 ;  /* 0x0000001fff137819 */ /* 0x000fc80000011439 */
[----:B-1----:R-:W-:-:S13]  /*0190*/  ISETP.GT.AND P0, PT, R39, UR4, PT ;  /* 0x0000000427007c0c */ /* 0x002fda000bf04270 */
[----:B--2---:R-:W-:Y:S05]  /*01a0*/  @P0 BRA `(.L_x_2) ;  /* 0x0000000000540947 */ /* 0x004fea0003800000 */
[----:B------:R-:W1:Y:S01]  /*01b0*/  LDCU.64 UR4, c[0x0][0x3a8] ;  /* 0x00007500ff0477ac */ /* 0x000e620008000a00 */
[C---:B------:R-:W-:Y:S02]  /*01c0*/  LOP3.LUT R0, R13.reuse, 0x1f, RZ, 0xc0, !PT ;  /* 0x0000001f0d007812 */ /* 0x040fe400078ec0ff */
[----:B------:R-:W-:-:S05]  /*01d0*/  LOP3.LUT R3, R13, 0x3e0, RZ, 0xc0, !PT ;  /* 0x000003e00d037812 */ /* 0x000fca00078ec0ff */
[----:B------:R-:W-:-:S05]  /*01e0*/  IMAD R0, R3, 0xc, R0 ;  /* 0x0000000c03007824 */ /* 0x000fca00078e0200 */
[----:B------:R-:W-:-:S05]  /*01f0*/  IADD3 R46, P0, PT, R57, R0, RZ ;  /* 0x00000000392e7210 */ /* 0x000fca0007f1e0ff */
[----:B------:R-:W-:Y:S01]  /*0200*/  IMAD.X R19, RZ, RZ, R19, P0 ;  /* 0x000000ffff137224 */ /* 0x000fe200000e0613 */
[----:B-1----:R-:W-:-:S04]  /*0210*/  LEA R26, P0, R46, UR4, 0x3 ;  /* 0x000000042e1a7c11 */ /* 0x002fc8000f8018ff */
[----:B------:R-:W-:-:S05]  /*0220*/  LEA.HI.X R27, R46, UR5, R19, 0x3, P0 ;  /* 0x000000052e1b7c11 */ /* 0x000fca00080f1c13 */
[----:B------:R1:W5:Y:S04]  /*0230*/  LDG.E.64 R30, desc[UR6][R26.64] ;  /* 0x000000061a1e7981 */ /* 0x000368000c1e1b00 */
        /* <DEDUP_REMOVED lines=9> */
[----:B0-----:R1:W5:Y:S04]  /*02d0*/  LDG.E.64 R2, desc[UR6][R26.64+0xa00] ;  /* 0x000a00061a027981 */ /* 0x001368000c1e1b00 */
[----:B------:R1:W5:Y:S01]  /*02e0*/  LDG.E.64 R22, desc[UR6][R26.64+0xb00] ;  /* 0x000b00061a167981 */ /* 0x000362000c1e1b00 */
[----:B------:R-:W-:Y:S05]  /*02f0*/  BRA `(.L_x_3) ;  /* 0x0000000400107947 */ /* 0x000fea0003800000 */
.L_x_2:
[----:B------:R-:W1:Y:S01]  /*0300*/  LDCU.64 UR8, c[0x0][0x3a8] ;  /* 0x00007500ff0877ac */ /* 0x000e620008000a00 */
[C---:B------:R-:W-:Y:S01]  /*0310*/  LOP3.LUT R0, R13.reuse, 0x1f, RZ, 0xc0, !PT ;  /* 0x0000001f0d007812 */ /* 0x040fe200078ec0ff */
[----:B------:R-:W-:Y:S01]  /*0320*/  IMAD.MOV.U32 R30, RZ, RZ, -0x1 ;  /* 0xffffffffff1e7424 */ /* 0x000fe200078e00ff */
[----:B------:R-:W-:Y:S01]  /*0330*/  LOP3.LUT R3, R13, 0x3e0, RZ, 0xc0, !PT ;  /* 0x000003e00d037812 */ /* 0x000fe200078ec0ff */
[----:B------:R-:W-:Y:S02]  /*0340*/  IMAD.MOV.U32 R31, RZ, RZ, 0x7fffffff ;  /* 0x7fffffffff1f7424 */ /* 0x000fe400078e00ff */
[----:B------:R-:W-:Y:S02]  /*0350*/  IMAD.MOV.U32 R32, RZ, RZ, -0x1 ;  /* 0xffffffffff207424 */ /* 0x000fe400078e00ff */
[----:B------:R-:W-:Y:S01]  /*0360*/  IMAD R0, R3, 0xc, R0 ;  /* 0x0000000c03007824 */ /* 0x000fe200078e0200 */
[----:B------:R-:W-:Y:S01]  /*0370*/  IADD3 R3, PT, PT, -R57, UR4, RZ ;  /* 0x0000000439037c10 */ /* 0x000fe2000fffe1ff */
[----:B------:R-:W-:-:S02]  /*0380*/  IMAD.MOV.U32 R33, RZ, RZ, 0x7fffffff ;  /* 0x7fffffffff217424 */ /* 0x000fc400078e00ff */
[C---:B0-----:R-:W-:Y:S01]  /*0390*/  VIADD R2, R0.reuse, 0x20 ;  /* 0x0000002000027836 */ /* 0x041fe20000000000 */
[----:B------:R-:W-:Y:S01]  /*03a0*/  IADD3 R46, P0, PT, R57, R0, RZ ;  /* 0x00000000392e7210 */ /* 0x000fe20007f1e0ff */
[C---:B------:R-:W-:Y:S01]  /*03b0*/  VIADD R4, R0.reuse, 0x40 ;  /* 0x0000004000047836 */ /* 0x040fe20000000000 */
[CC--:B------:R-:W-:Y:S01]  /*03c0*/  ISETP.GE.AND P3, PT, R0.reuse, R3.reuse, PT ;  /* 0x000000030000720c */ /* 0x0c0fe20003f66270 */
[----:B------:R-:W-:Y:S01]  /*03d0*/  VIADD R6, R0, 0x60 ;  /* 0x0000006000067836 */ /* 0x000fe20000000000 */
[-C--:B------:R-:W-:Y:S01]  /*03e0*/  ISETP.GE.AND P2, PT, R2, R3.reuse, PT ;  /* 0x000000030200720c */ /* 0x080fe20003f46270 */
[----:B------:R-:W-:Y:S01]  /*03f0*/  VIADD R2, R0, 0x80 ;  /* 0x0000008000027836 */ /* 0x000fe20000000000 */
[----:B-1----:R-:W-:Y:S01]  /*0400*/  LEA R26, P4, R46, UR8, 0x3 ;  /* 0x000000082e1a7c11 */ /* 0x002fe2000f8818ff */
[----:B------:R-:W-:Y:S01]  /*0410*/  IMAD.X R19, RZ, RZ, R19, P0 ;  /* 0x000000ffff137224 */ /* 0x000fe200000e0613 */
[-C--:B------:R-:W-:Y:S01]  /*0420*/  ISETP.GE.AND P6, PT, R4, R3.reuse, PT ;  /* 0x000000030400720c */ /* 0x080fe20003fc6270 */
[----:B------:R-:W-:Y:S01]  /*0430*/  VIADD R4, R0, 0xa0 ;  /* 0x000000a000047836 */ /* 0x000fe20000000000 */
[-C--:B------:R-:W-:Y:S01]  /*0440*/  ISETP.GE.AND P1, PT, R2, R3.reuse, PT ;  /* 0x000000030200720c */ /* 0x080fe20003f26270 */
[----:B------:R-:W-:Y:S01]  /*0450*/  VIADD R2, R0, 0xe0 ;  /* 0x000000e000027836 */ /* 0x000fe20000000000 */
[----:B------:R-:W-:Y:S01]  /*0460*/  LEA.HI.X R27, R46, UR9, R19, 0x3, P4 ;  /* 0x000000092e1b7c11 */ /* 0x000fe2000a0f1c13 */
[----:B------:R-:W-:Y:S01]  /*0470*/  IMAD.MOV.U32 R36, RZ, RZ, -0x1 ;  /* 0xffffffffff247424 */ /* 0x000fe200078e00ff */
[-C--:B------:R-:W-:Y:S01]  /*0480*/  ISETP.GE.AND P5, PT, R6, R3.reuse, PT ;  /* 0x000000030600720c */ /* 0x080fe20003fa6270 */
[----:B------:R-:W-:Y:S01]  /*0490*/  IMAD.MOV.U32 R37, RZ, RZ, 0x7fffffff ;  /* 0x7fffffffff257424 */ /* 0x000fe200078e00ff */
[-C--:B------:R-:W-:Y:S01]  /*04a0*/  ISETP.GE.AND P0, PT, R4, R3.reuse, PT ;  /* 0x000000030400720c */ /* 0x080fe20003f06270 */
[----:B------:R0:W5:Y:S01]  /*04b0*/  @!P3 LDG.E.64 R30, desc[UR6][R26.64] ;  /* 0x000000061a1eb981 */ /* 0x000162000c1e1b00 */
[----:B------:R-:W-:Y:S01]  /*04c0*/  ISETP.GE.AND P3, PT, R2, R3, PT ;  /* 0x000000030200720c */ /* 0x000fe20003f66270 */
[----:B------:R-:W-:-:S02]  /*04d0*/  VIADD R4, R0, 0x100 ;  /* 0x0000010000047836 */ /* 0x000fc40000000000 */
[----:B------:R-:W-:Y:S01]  /*04e0*/  VIADD R2, R0, 0x120 ;  /* 0x0000012000027836 */ /* 0x000fe20000000000 */
[----:B------:R0:W5:Y:S01]  /*04f0*/  @!P2 LDG.E.64 R32, desc[UR6][R26.64+0x100] ;  /* 0x000100061a20a981 */ /* 0x000162000c1e1b00 */
[----:B------:R-:W-:Y:S01]  /*0500*/  IMAD.MOV.U32 R24, RZ, RZ, -0x1 ;  /* 0xffffffffff187424 */ /* 0x000fe200078e00ff */
[-C--:B------:R-:W-:Y:S01]  /*0510*/  ISETP.GE.AND P2, PT, R4, R3.reuse, PT ;  /* 0x000000030400720c */ /* 0x080fe20003f46270 */
[----:B------:R-:W-:Y:S01]  /*0520*/  IMAD.MOV.U32 R25, RZ, RZ, 0x7fffffff ;  /* 0x7fffffffff197424 */ /* 0x000fe200078e00ff */
[----:B------:R0:W5:Y:S01]  /*0530*/  @!P6 LDG.E.64 R36, desc[UR6][R26.64+0x200] ;  /* 0x000200061a24e981 */ /* 0x000162000c1e1b00 */
[----:B------:R-:W-:Y:S01]  /*0540*/  IMAD.MOV.U32 R10, RZ, RZ, -0x1 ;  /* 0xffffffffff0a7424 */ /* 0x000fe200078e00ff */
[----:B------:R-:W-:Y:S01]  /*0550*/  ISETP.GE.AND P6, PT, R2, R3, PT ;  /* 0x000000030200720c */ /* 0x000fe20003fc6270 */
[----:B------:R-:W-:Y:S02]  /*0560*/  IMAD.MOV.U32 R11, RZ, RZ, 0x7fffffff ;  /* 0x7fffffffff0b7424 */ /* 0x000fe400078e00ff */
[C---:B------:R-:W-:Y:S01]  /*0570*/  VIADD R6, R0.reuse, 0xc0 ;  /* 0x000000c000067836 */ /* 0x040fe20000000000 */
[----:B------:R0:W5:Y:S01]  /*0580*/  @!P5 LDG.E.64 R24, desc[UR6][R26.64+0x300] ;  /* 0x000300061a18d981 */ /* 0x000162000c1e1b00 */
[----:B------:R-:W-:-:S02]  /*0590*/  VIADD R4, R0, 0x140 ;  /* 0x0000014000047836 */ /* 0x000fc40000000000 */
[----:B------:R-:W-:Y:S01]  /*05a0*/  VIADD R2, R0, 0x160 ;  /* 0x0000016000027836 */ /* 0x000fe20000000000 */
[----:B------:R0:W5:Y:S01]  /*05b0*/  @!P1 LDG.E.64 R10, desc[UR6][R26.64+0x400] ;  /* 0x000400061a0a9981 */ /* 0x000162000c1e1b00 */
[-C--:B------:R-:W-:Y:S02]  /*05c0*/  ISETP.GE.AND P4, PT, R6, R3.reuse, PT ;  /* 0x000000030600720c */ /* 0x080fe40003f86270 */
[-C--:B------:R-:W-:Y:S02]  /*05d0*/  ISETP.GE.AND P5, PT, R4, R3.reuse, PT ;  /* 0x000000030400720c */ /* 0x080fe40003fa6270 */
[----:B------:R-:W-:Y:S01]  /*05e0*/  ISETP.GE.AND P1, PT, R2, R3, PT ;  /* 0x000000030200720c */ /* 0x000fe20003f26270 */
[----:B------:R-:W-:Y:S02]  /*05f0*/  IMAD.MOV.U32 R20, RZ, RZ, -0x1 ;  /* 0xffffffffff147424 */ /* 0x000fe400078e00ff */
[----:B------:R-:W-:Y:S02]  /*0600*/  IMAD.MOV.U32 R21, RZ, RZ, 0x7fffffff ;  /* 0x7fffffffff157424 */ /* 0x000fe400078e00ff */
[----:B------:R-:W-:-:S02]  /*0610*/  IMAD.MOV.U32 R14, RZ, RZ, -0x1 ;  /* 0xffffffffff0e7424 */ /* 0x000fc400078e00ff */
[----:B------:R-:W-:Y:S02]  /*0620*/  IMAD.MOV.U32 R15, RZ, RZ, 0x7fffffff ;  /* 0x7fffffffff0f7424 */ /* 0x000fe400078e00ff */
[----:B------:R-:W-:Y:S01]  /*0630*/  IMAD.MOV.U32 R8, RZ, RZ, -0x1 ;  /* 0xffffffffff087424 */ /* 0x000fe200078e00ff */
[----:B------:R0:W5:Y:S01]  /*0640*/  @!P0 LDG.E.64 R20, desc[UR6][R26.64+0x500] ;  /* 0x000500061a148981 */ /* 0x000162000c1e1b00 */
[----:B------:R-:W-:Y:S02]  /*0650*/  IMAD.MOV.U32 R9, RZ, RZ, 0x7fffffff ;  /* 0x7fffffffff097424 */ /* 0x000fe400078e00ff */
[----:B------:R-:W-:Y:S01]  /*0660*/  IMAD.MOV.U32 R6, RZ, RZ, -0x1 ;  /* 0xffffffffff067424 */ /* 0x000fe200078e00ff */
[----:B------:R0:W5:Y:S01]  /*0670*/  @!P4 LDG.E.64 R14, desc[UR6][R26.64+0x600] ;  /* 0x000600061a0ec981 */ /* 0x000162000c1e1b00 */
[----:B------:R-:W-:Y:S02]  /*0680*/  IMAD.MOV.U32 R7, RZ, RZ, 0x7fffffff ;  /* 0x7fffffffff077424 */ /* 0x000fe400078e00ff */
[----:B------:R-:W-:Y:S01]  /*0690*/  IMAD.MOV.U32 R4, RZ, RZ, -0x1 ;  /* 0xffffffffff047424 */ /* 0x000fe200078e00ff */
[----:B------:R0:W5:Y:S01]  /*06a0*/  @!P3 LDG.E.64 R8, desc[UR6][R26.64+0x700] ;  /* 0x000700061a08b981 */ /* 0x000162000c1e1b00 */
[----:B------:R-:W-:-:S02]  /*06b0*/  IMAD.MOV.U32 R5, RZ, RZ, 0x7fffffff ;  /* 0x7fffffffff057424 */ /* 0x000fc400078e00ff */
[----:B------:R-:W-:Y:S01]  /*06c0*/  IMAD.MOV.U32 R2, RZ, RZ, -0x1 ;  /* 0xffffffffff027424 */ /* 0x000fe200078e00ff */
[----:B------:R0:W5:Y:S01]  /*06d0*/  @!P2 LDG.E.64 R6, desc[UR6][R26.64+0x800] ;  /* 0x000800061a06a981 */ /* 0x000162000c1e1b00 */
[----:B------:R-:W-:Y:S02]  /*06e0*/  IMAD.MOV.U32 R3, RZ, RZ, 0x7fffffff ;  /* 0x7fffffffff037424 */ /* 0x000fe400078e00ff */
[----:B------:R-:W-:Y:S01]  /*06f0*/  IMAD.MOV.U32 R22, RZ, RZ, -0x1 ;  /* 0xffffffffff167424 */ /* 0x000fe200078e00ff */
[----:B------:R0:W5:Y:S01]  /*0700*/  @!P6 LDG.E.64 R4, desc[UR6][R26.64+0x900] ;  /* 0x000900061a04e981 */ /* 0x000162000c1e1b00 */
[----:B------:R-:W-:-:S03]  /*0710*/  IMAD.MOV.U32 R23, RZ, RZ, 0x7fffffff ;  /* 0x7fffffffff177424 */ /* 0x000fc600078e00ff */
[----:B------:R0:W5:Y:S04]  /*0720*/  @!P5 LDG.E.64 R2, desc[UR6][R26.64+0xa00] ;  /* 0x000a00061a02d981 */ /* 0x000168000c1e1b00 */
[----:B------:R0:W5:Y:S02]  /*0730*/  @!P1 LDG.E.64 R22, desc[UR6][R26.64+0xb00] ;  /* 0x000b00061a169981 */ /* 0x000164000c1e1b00 */
.L_x_3:
[----:B-----5:R-:W-:Y:S01]  /*0740*/  ISETP.GT.U32.AND P0, PT, R30, -0x1, PT ;  /* 0xffffffff1e00780c */ /* 0x020fe20003f04070 */
[----:B------:R-:W-:Y:S01]  /*0750*/  IMAD.MOV.U32 R38, RZ, RZ, -0x1 ;  /* 0xffffffffff267424 */ /* 0x000fe200078e00ff */
[----:B------:R-:W-:Y:S01]  /*0760*/  ISETP.GT.U32.AND P1, PT, R32, -0x1, PT ;  /* 0xffffffff2000780c */ /* 0x000fe20003f24070 */
[----:B------:R-:W2:Y:S01]  /*0770*/  LDC R47, c[0x0][0x3c8] ;  /* 0x0000f200ff2f7b82 */ /* 0x000ea20000000800 */
[----:B------:R-:W-:Y:S01]  /*0780*/  ISETP.GT.AND.EX P0, PT, R31, -0x1, PT, P0 ;  /* 0xffffffff1f00780c */ /* 0x000fe20003f04300 */
[----:B------:R-:W-:Y:S01]  /*0790*/  BSSY.RECONVERGENT B0, `(.L_x_4) ;  /* 0x0000069000007945 */ /* 0x000fe20003800200 */
[----:B------:R-:W-:Y:S01]  /*07a0*/  ISETP.GT.U32.AND P2, PT, R36, -0x1, PT ;  /* 0xffffffff2400780c */ /* 0x000fe20003f44070 */
[----:B------:R-:W-:Y:S01]  /*07b0*/  IMAD.SHL.U32 R16, R16, 0x400, RZ ;  /* 0x0000040010107824 */ /* 0x000fe200078e00ff */
[----:B------:R-:W-:Y:S02]  /*07c0*/  SEL R35, RZ, 0xffffffff, P0 ;  /* 0xffffffffff237807 */ /* 0x000fe40000000000 */
[----:B------:R-:W-:-:S02]  /*07d0*/  SEL R17, R38, 0x80000000, !P0 ;  /* 0x8000000026117807 */ /* 0x000fc40004000000 */
[----:B------:R-:W-:Y:S02]  /*07e0*/  ISETP.GT.AND.EX P0, PT, R33, -0x1, PT, P1 ;  /* 0xffffffff2100780c */ /* 0x000fe40003f04310 */
[----:B------:R-:W-:Y:S02]  /*07f0*/  ISETP.GT.AND.EX P1, PT, R37, -0x1, PT, P2 ;  /* 0xffffffff2500780c */ /* 0x000fe40003f24320 */
[----:B------:R-:W-:Y:S02]  /*0800*/  ISETP.GT.U32.AND P2, PT, R24, -0x1, PT ;  /* 0xffffffff1800780c */ /* 0x000fe40003f44070 */
[----:B------:R-:W-:Y:S02]  /*0810*/  LOP3.LUT R34, R35, R30, RZ, 0x3c, !PT ;  /* 0x0000001e23227212 */ /* 0x000fe400078e3cff */
[----:B------:R-:W-:Y:S02]  /*0820*/  LOP3.LUT R35, R17, R31, RZ, 0x3c, !PT ;  /* 0x0000001f11237212 */ /* 0x000fe400078e3cff */
[----:B01----:R-:W-:-:S02]  /*0830*/  SEL R27, RZ, 0xffffffff, P0 ;  /* 0xffffffffff1b7807 */ /* 0x003fc40000000000 */
[C---:B------:R-:W-:Y:S02]  /*0840*/  SEL R43, R38.reuse, 0x80000000, !P0 ;  /* 0x80000000262b7807 */ /* 0x040fe40004000000 */
[----:B------:R-:W-:Y:S02]  /*0850*/  SEL R31, RZ, 0xffffffff, P1 ;  /* 0xffffffffff1f7807 */ /* 0x000fe40000800000 */
[----:B------:R-:W-:Y:S02]  /*0860*/  SEL R17, R38, 0x80000000, !P1 ;  /* 0x8000000026117807 */ /* 0x000fe40004800000 */
[----:B------:R-:W-:Y:S02]  /*0870*/  ISETP.GT.AND.EX P0, PT, R25, -0x1, PT, P2 ;  /* 0xffffffff1900780c */ /* 0x000fe40003f04320 */
[----:B------:R-:W-:Y:S02]  /*0880*/  ISETP.GT.U32.AND P1, PT, R10, -0x1, PT ;  /* 0xffffffff0a00780c */ /* 0x000fe40003f24070 */
[----:B------:R-:W-:-:S02]  /*0890*/  LOP3.LUT R32, R27, R32, RZ, 0x3c, !PT ;  /* 0x000000201b207212 */ /* 0x000fc400078e3cff */
[----:B------:R-:W-:Y:S02]  /*08a0*/  LOP3.LUT R30, R31, R36, RZ, 0x3c, !PT ;  /* 0x000000241f1e7212 */ /* 0x000fe400078e3cff */
[----:B------:R-:W-:Y:S02]  /*08b0*/  ISETP.GT.U32.AND P2, PT, R20, -0x1, PT ;  /* 0xffffffff1400780c */ /* 0x000fe40003f44070 */
[----:B------:R-:W-:Y:S02]  /*08c0*/  LOP3.LUT R31, R17, R37, RZ, 0x3c, !PT ;  /* 0x00000025111f7212 */ /* 0x000fe400078e3cff */
[----:B------:R-:W-:Y:S02]  /*08d0*/  SEL R27, RZ, 0xffffffff, P0 ;  /* 0xffffffffff1b7807 */ /* 0x000fe40000000000 */
[----:B------:R-:W-:Y:S02]  /*08e0*/  SEL R17, R38, 0x80000000, !P0 ;  /* 0x8000000026117807 */ /* 0x000fe40004000000 */
[----:B------:R-:W-:-:S02]  /*08f0*/  ISETP.GT.AND.EX P0, PT, R11, -0x1, PT, P1 ;  /* 0xffffffff0b00780c */ /* 0x000fc40003f04310 */
[----:B------:R-:W-:Y:S02]  /*0900*/  ISETP.GT.AND.EX P1, PT, R21, -0x1, PT, P2 ;  /* 0xffffffff1500780c */ /* 0x000fe40003f24320 */
[----:B------:R-:W-:Y:S02]  /*0910*/  LOP3.LUT R26, R27, R24, RZ, 0x3c, !PT ;  /* 0x000000181b1a7212 */ /* 0x000fe400078e3cff */
[----:B------:R-:W-:Y:S02]  /*0920*/  ISETP.GT.U32.AND P2, PT, R14, -0x1, PT ;  /* 0xffffffff0e00780c */ /* 0x000fe40003f44070 */
[----:B------:R-:W-:Y:S02]  /*0930*/  LOP3.LUT R27, R17, R25, RZ, 0x3c, !PT ;  /* 0x00000019111b7212 */ /* 0x000fe400078e3cff */
[----:B------:R-:W-:Y:S02]  /*0940*/  LOP3.LUT R33, R43, R33, RZ, 0x3c, !PT ;  /* 0x000000212b217212 */ /* 0x000fe400078e3cff */
[----:B------:R-:W-:-:S02]  /*0950*/  SEL R25, RZ, 0xffffffff, P0 ;  /* 0xffffffffff197807 */ /* 0x000fc40000000000 */
[C---:B------:R-:W-:Y:S02]  /*0960*/  SEL R43, R38.reuse, 0x80000000, !P0 ;  /* 0x80000000262b7807 */ /* 0x040fe40004000000 */
[----:B------:R-:W-:Y:S02]  /*0970*/  SEL R17, RZ, 0xffffffff, P1 ;  /* 0xffffffffff117807 */ /* 0x000fe40000800000 */
[----:B------:R-:W-:Y:S02]  /*0980*/  SEL R37, R38, 0x80000000, !P1 ;  /* 0x8000000026257807 */ /* 0x000fe40004800000 */
[----:B------:R-:W-:Y:S02]  /*0990*/  ISETP.GT.AND.EX P0, PT, R15, -0x1, PT, P2 ;  /* 0xffffffff0f00780c */ /* 0x000fe40003f04320 */
[----:B------:R-:W-:Y:S02]  /*09a0*/  ISETP.GT.U32.AND P1, PT, R8, -0x1, PT ;  /* 0xffffffff0800780c */ /* 0x000fe40003f24070 */
[----:B------:R-:W-:-:S02]  /*09b0*/  LOP3.LUT R24, R25, R10, RZ, 0x3c, !PT ;  /* 0x0000000a19187212 */ /* 0x000fc400078e3cff */
[----:B------:R-:W-:Y:S02]  /*09c0*/  LOP3.LUT R25, R43, R11, RZ, 0x3c, !PT ;  /* 0x0000000b2b197212 */ /* 0x000fe400078e3cff */
[----:B------:R-:W-:Y:S02]  /*09d0*/  LOP3.LUT R20, R17, R20, RZ, 0x3c, !PT ;  /* 0x0000001411147212 */ /* 0x000fe400078e3cff */
[----:B------:R-:W-:Y:S02]  /*09e0*/  ISETP.GT.U32.AND P2, PT, R6, -0x1, PT ;  /* 0xffffffff0600780c */ /* 0x000fe40003f44070 */
[----:B------:R-:W-:Y:S02]  /*09f0*/  SEL R11, RZ, 0xffffffff, P0 ;  /* 0xffffffffff0b7807 */ /* 0x000fe40000000000 */
[----:B------:R-:W-:Y:S02]  /*0a00*/  SEL R17, R38, 0x80000000, !P0 ;  /* 0x8000000026117807 */ /* 0x000fe40004000000 */
[----:B------:R-:W-:-:S02]  /*0a10*/  ISETP.GT.AND.EX P0, PT, R9, -0x1, PT, P1 ;  /* 0xffffffff0900780c */ /* 0x000fc40003f04310 */
[----:B------:R-:W-:Y:S02]  /*0a20*/  ISETP.GT.AND.EX P1, PT, R7, -0x1, PT, P2 ;  /* 0xffffffff0700780c */ /* 0x000fe40003f24320 */
[----:B------:R-:W-:Y:S02]  /*0a30*/  LOP3.LUT R14, R11, R14, RZ, 0x3c, !PT ;  /* 0x0000000e0b0e7212 */ /* 0x000fe400078e3cff */
[----:B------:R-:W-:Y:S02]  /*0a40*/  SEL R11, RZ, 0xffffffff, P0 ;  /* 0xffffffffff0b7807 */ /* 0x000fe40000000000 */
[----:B------:R-:W-:Y:S02]  /*0a50*/  LOP3.LUT R21, R37, R21, RZ, 0x3c, !PT ;  /* 0x0000001525157212 */ /* 0x000fe400078e3cff */
[C---:B------:R-:W-:Y:S02]  /*0a60*/  SEL R43, R38.reuse, 0x80000000, !P0 ;  /* 0x80000000262b7807 */ /* 0x040fe40004000000 */
[----:B------:R-:W-:-:S02]  /*0a70*/  SEL R37, R38, 0x80000000, !P1 ;  /* 0x8000000026257807 */ /* 0x000fc40004800000 */
[----:B------:R-:W-:Y:S02]  /*0a80*/  LOP3.LUT R10, R11, R8, RZ, 0x3c, !PT ;  /* 0x000000080b0a7212 */ /* 0x000fe400078e3cff */
[----:B------:R-:W-:Y:S02]  /*0a90*/  LOP3.LUT R11, R43, R9, RZ, 0x3c, !PT ;  /* 0x000000092b0b7212 */ /* 0x000fe400078e3cff */
[----:B------:R-:W-:Y:S02]  /*0aa0*/  LOP3.LUT R9, R37, R7, RZ, 0x3c, !PT ;  /* 0x0000000725097212 */ /* 0x000fe400078e3cff */
[----:B------:R-:W-:Y:S02]  /*0ab0*/  VIMNMX R7, PT, PT, R40, 0xe0, !PT ;  /* 0x000000e028077848 */ /* 0x000fe40007fe0100 */
[----:B------:R-:W-:Y:S02]  /*0ac0*/  ISETP.GT.U32.AND P0, PT, R4, -0x1, PT ;  /* 0xffffffff0400780c */ /* 0x000fe40003f04070 */
[----:B------:R-:W-:-:S02]  /*0ad0*/  IADD3 R7, PT, PT, R7, 0x1f, -R40 ;  /* 0x0000001f07077810 */ /* 0x000fc40007ffe828 */
[----:B------:R-:W-:Y:S02]  /*0ae0*/  LOP3.LUT R15, R17, R15, RZ, 0x3c, !PT ;  /* 0x0000000f110f7212 */ /* 0x000fe400078e3cff */
[----:B------:R-:W-:Y:S02]  /*0af0*/  SEL R17, RZ, 0xffffffff, P1 ;  /* 0xffffffffff117807 */ /* 0x000fe40000800000 */
[----:B------:R-:W-:Y:S02]  /*0b00*/  ISETP.GT.AND.EX P0, PT, R5, -0x1, PT, P0 ;  /* 0xffffffff0500780c */ /* 0x000fe40003f04300 */
[----:B------:R-:W-:Y:S02]  /*0b10*/  ISETP.GT.U32.AND P1, PT, R2, -0x1, PT ;  /* 0xffffffff0200780c */ /* 0x000fe40003f24070 */
[----:B------:R-:W-:Y:S02]  /*0b20*/  ISETP.GE.U32.AND P3, PT, R7, 0x1e0, PT ;  /* 0x000001e00700780c */ /* 0x000fe40003f66070 */
[----:B------:R-:W-:-:S02]  /*0b30*/  ISETP.GT.U32.AND P2, PT, R22, -0x1, PT ;  /* 0xffffffff1600780c */ /* 0x000fc40003f44070 */
[----:B------:R-:W-:Y:S02]  /*0b40*/  SEL R43, R38, 0x80000000, !P0 ;  /* 0x80000000262b7807 */ /* 0x000fe40004000000 */
[----:B------:R-:W-:Y:S02]  /*0b50*/  ISETP.GT.AND.EX P1, PT, R3, -0x1, PT, P1 ;  /* 0xffffffff0300780c */ /* 0x000fe40003f24310 */
[----:B------:R-:W-:Y:S02]  /*0b60*/  LOP3.LUT R8, R17, R6, RZ, 0x3c, !PT ;  /* 0x0000000611087212 */ /* 0x000fe400078e3cff */
[----:B------:R-:W-:Y:S02]  /*0b70*/  SEL R37, RZ, 0xffffffff, P0 ;  /* 0xffffffffff257807 */ /* 0x000fe40000000000 */
[----:B------:R-:W-:Y:S02]  /*0b80*/  LEA.HI R17, R7, 0x1, RZ, 0x1b ;  /* 0x0000000107117811 */ /* 0x000fe400078fd8ff */
[----:B------:R-:W-:-:S02]  /*0b90*/  ISETP.GT.AND.EX P0, PT, R23, -0x1, PT, P2 ;  /* 0xffffffff1700780c */ /* 0x000fc40003f04320 */
[----:B------:R-:W-:Y:S02]  /*0ba0*/  LOP3.LUT R7, R43, R5, RZ, 0x3c, !PT ;  /* 0x000000052b077212 */ /* 0x000fe400078e3cff */
[----:B------:R-:W-:Y:S02]  /*0bb0*/  SEL R5, RZ, 0xffffffff, P1 ;  /* 0xffffffffff057807 */ /* 0x000fe40000800000 */
[C---:B------:R-:W-:Y:S02]  /*0bc0*/  SEL R45, R38.reuse, 0x80000000, !P1 ;  /* 0x80000000262d7807 */ /* 0x040fe40004800000 */
[----:B------:R-:W-:Y:S02]  /*0bd0*/  LOP3.LUT R6, R37, R4, RZ, 0x3c, !PT ;  /* 0x0000000425067212 */ /* 0x000fe400078e3cff */
[----:B------:R-:W-:Y:S02]  /*0be0*/  SEL R43, R38, 0x80000000, !P0 ;  /* 0x80000000262b7807 */ /* 0x000fe40004000000 */
[----:B------:R-:W-:-:S02]  /*0bf0*/  LOP3.LUT R28, R17, 0xf, RZ, 0xc0, !PT ;  /* 0x0000000f111c7812 */ /* 0x000fc400078ec0ff */
[----:B------:R-:W-:Y:S02]  /*0c00*/  SEL R37, RZ, 0xffffffff, P0 ;  /* 0xffffffffff257807 */ /* 0x000fe40000000000 */
[----:B------:R-:W-:Y:S02]  /*0c10*/  LOP3.LUT R4, R5, R2, RZ, 0x3c, !PT ;  /* 0x0000000205047212 */ /* 0x000fe400078e3cff */
[----:B------:R-:W-:Y:S02]  /*0c20*/  LOP3.LUT R5, R45, R3, RZ, 0x3c, !PT ;  /* 0x000000032d057212 */ /* 0x000fe400078e3cff */
[----:B------:R-:W-:Y:S01]  /*0c30*/  LOP3.LUT R3, R43, R23, RZ, 0x3c, !PT ;  /* 0x000000172b037212 */ /* 0x000fe200078e3cff */
[----:B------:R-:W-:Y:S01]  /*0c40*/  IMAD.MOV.U32 R23, RZ, RZ, R40 ;  /* 0x000000ffff177224 */ /* 0x000fe200078e0028 */
[----:B------:R-:W-:Y:S02]  /*0c50*/  ISETP.NE.AND P1, PT, R28, RZ, PT ;  /* 0x000000ff1c00720c */ /* 0x000fe40003f25270 */
[----:B------:R-:W-:Y:S01]  /*0c60*/  LOP3.LUT R2, R37, R22, RZ, 0x3c, !PT ;  /* 0x0000001625027212 */ /* 0x000fe200078e3cff */
[----:B--2---:R-:W-:Y:S10]  /*0c70*/  @!P3 BRA `(.L_x_5) ;  /* 0x000000000068b947 */ /* 0x004ff40003800000 */
[----:B------:R-:W-:Y:S01]  /*0c80*/  IMAD R22, R40, 0x4, R16 ;  /* 0x0000000428167824 */ /* 0x000fe200078e0210 */
[----:B------:R-:W-:Y:S01]  /*0c90*/  LOP3.LUT R18, R17, 0xffffff0, RZ, 0xc0, !PT ;  /* 0x0ffffff011127812 */ /* 0x000fe200078ec0ff */
[----:B------:R-:W-:-:S03]  /*0ca0*/  IMAD.MOV.U32 R23, RZ, RZ, R40 ;  /* 0x000000ffff177224 */ /* 0x000fc600078e0028 */
[----:B------:R-:W-:Y:S01]  /*0cb0*/  IADD3 R22, PT, PT, R22, 0x400, R41 ;  /* 0x0000040016167810 */ /* 0x000fe20007ffe029 */
[----:B------:R-:W-:-:S07]  /*0cc0*/  IMAD.MOV R18, RZ, RZ, -R18 ;  /* 0x000000ffff127224 */ /* 0x000fce00078e0a12 */
.L_x_6:
[----:B------:R-:W-:Y:S01]  /*0cd0*/  VIADD R18, R18, 0x10 ;  /* 0x0000001012127836 */ /* 0x000fe20000000000 */
[----:B------:R-:W-:Y:S01]  /*0ce0*/  STS [R22+-0x400], RZ ;  /* 0xfffc00ff16007388 */ /* 0x000fe20000000800 */
[----:B------:R-:W-:-:S03]  /*0cf0*/  VIADD R23, R23, 0x200 ;  /* 0x0000020017177836 */ /* 0x000fc60000000000 */
[----:B------:R-:W-:Y:S01]  /*0d00*/  ISETP.NE.AND P0, PT, R18, RZ, PT ;  /* 0x000000ff1200720c */ /* 0x000fe20003f05270 */
[----:B------:R-:W-:Y:S04]  /*0d10*/  STS [R22+-0x380], RZ ;  /* 0xfffc80ff16007388 */ /* 0x000fe80000000800 */
[----:B------:R-:W-:Y:S04]  /*0d20*/  STS [R22+-0x300], RZ ;  /* 0xfffd00ff16007388 */ /* 0x000fe80000000800 */
[----:B------:R-:W-:Y:S04]  /*0d30*/  STS [R22+-0x280], RZ ;  /* 0xfffd80ff16007388 */ /* 0x000fe80000000800 */
[----:B------:R-:W-:Y:S04]  /*0d40*/  STS [R22+-0x200], RZ ;  /* 0xfffe00ff16007388 */ /* 0x000fe80000000800 */
[----:B------:R-:W-:Y:S04]  /*0d50*/  STS [R22+-0x180], RZ ;  /* 0xfffe80ff16007388 */ /* 0x000fe80000000800 */
[----:B------:R-:W-:Y:S04]  /*0d60*/  STS [R22+-0x100], RZ ;  /* 0xffff00ff16007388 */ /* 0x000fe80000000800 */
[----:B------:R-:W-:Y:S04]  /*0d70*/  STS [R22+-0x80], RZ ;  /* 0xffff80ff16007388 */ /* 0x000fe80000000800 */
[----:B------:R-:W-:Y:S04]  /*0d80*/  STS [R22], RZ ;  /* 0x000000ff16007388 */ /* 0x000fe80000000800 */
[----:B------:R-:W-:Y:S04]  /*0d90*/  STS [R22+0x80], RZ ;  /* 0x000080ff16007388 */ /* 0x000fe80000000800 */
[----:B------:R-:W-:Y:S04]  /*0da0*/  STS [R22+0x100], RZ ;  /* 0x000100ff16007388 */ /* 0x000fe80000000800 */
[----:B------:R-:W-:Y:S04]  /*0db0*/  STS [R22+0x180], RZ ;  /* 0x000180ff16007388 */ /* 0x000fe80000000800 */
[----:B------:R-:W-:Y:S04]  /*0dc0*/  STS [R22+0x200], RZ ;  /* 0x000200ff16007388 */ /* 0x000fe80000000800 */
[----:B------:R-:W-:Y:S04]  /*0dd0*/  STS [R22+0x280], RZ ;  /* 0x000280ff16007388 */ /* 0x000fe80000000800 */
[----:B------:R-:W-:Y:S04]  /*0de0*/  STS [R22+0x300], RZ ;  /* 0x000300ff16007388 */ /* 0x000fe80000000800 */
[----:B------:R0:W-:Y:S02]  /*0df0*/  STS [R22+0x380], RZ ;  /* 0x000380ff16007388 */ /* 0x0001e40000000800 */
[----:B0-----:R-:W-:Y:S01]  /*0e00*/  VIADD R22, R22, 0x800 ;  /* 0x0000080016167836 */ /* 0x001fe20000000000 */
[----:B------:R-:W-:Y:S06]  /*0e10*/  @P0 BRA `(.L_x_6) ;  /* 0xfffffffc00ac0947 */ /* 0x000fec000383ffff */
.L_x_5:
[----:B------:R-:W-:Y:S05]  /*0e20*/  BSYNC.RECONVERGENT B0 ;  /* 0x0000000000007941 */ /* 0x000fea0003800200 */
.L_x_4:
[----:B------:R-:W-:Y:S01]  /*0e30*/  BSSY.RECONVERGENT B0, `(.L_x_7) ;  /* 0x0000027000007945 */ /* 0x000fe20003800200 */
[----:B------:R-:W-:Y:S01]  /*0e40*/  SHF.L.U32 R38, R38, R47, RZ ;  /* 0x0000002f26267219 */ /* 0x000fe200000006ff */
[----:B------:R-:W-:Y:S02]  /*0e50*/  IMAD.IADD R42, R41, 0x1, R16 ;  /* 0x00000001292a7824 */ /* 0x000fe400078e0210 */
[----:B------:R-:W-:Y:S05]  /*0e60*/  @!P1 BRA `(.L_x_8) ;  /* 0x00000000008c9947 */ /* 0x000fea0003800000 */
[----:B------:R-:W-:Y:S01]  /*0e70*/  ISETP.GE.U32.AND P0, PT, R28, 0x8, PT ;  /* 0x000000081c00780c */ /* 0x000fe20003f06070 */
[----:B------:R-:W-:Y:S01]  /*0e80*/  BSSY.RECONVERGENT B1, `(.L_x_9) ;  /* 0x000000e000017945 */ /* 0x000fe20003800200 */
[----:B------:R-:W-:-:S04]  /*0e90*/  LOP3.LUT R22, R17, 0x7, RZ, 0xc0, !PT ;  /* 0x0000000711167812 */ /* 0x000fc800078ec0ff */
[----:B------:R-:W-:-:S07]  /*0ea0*/  ISETP.NE.AND P1, PT, R22, RZ, PT ;  /* 0x000000ff1600720c */ /* 0x000fce0003f25270 */
[----:B------:R-:W-:Y:S06]  /*0eb0*/  @!P0 BRA `(.L_x_10) ;  /* 0x0000000000288947 */ /* 0x000fec0003800000 */
[C---:B------:R-:W-:Y:S02]  /*0ec0*/  IMAD R18, R23.reuse, 0x4, R42 ;  /* 0x0000000417127824 */ /* 0x040fe400078e022a */
[----:B------:R-:W-:-:S03]  /*0ed0*/  VIADD R23, R23, 0x100 ;  /* 0x0000010017177836 */ /* 0x000fc60000000000 */
[----:B------:R0:W-:Y:S04]  /*0ee0*/  STS [R18], RZ ;  /* 0x000000ff12007388 */ /* 0x0001e80000000800 */
[----:B------:R0:W-:Y:S04]  /*0ef0*/  STS [R18+0x80], RZ ;  /* 0x000080ff12007388 */ /* 0x0001e80000000800 */
[----:B------:R0:W-:Y:S04]  /*0f00*/  STS [R18+0x100], RZ ;  /* 0x000100ff12007388 */ /* 0x0001e80000000800 */
[----:B------:R0:W-:Y:S04]  /*0f10*/  STS [R18+0x180], RZ ;  /* 0x000180ff12007388 */ /* 0x0001e80000000800 */
[----:B------:R0:W-:Y:S04]  /*0f20*/  STS [R18+0x200], RZ ;  /* 0x000200ff12007388 */ /* 0x0001e80000000800 */
[----:B------:R0:W-:Y:S04]  /*0f30*/  STS [R18+0x280], RZ ;  /* 0x000280ff12007388 */ /* 0x0001e80000000800 */
[----:B------:R0:W-:Y:S04]  /*0f40*/  STS [R18+0x300], RZ ;  /* 0x000300ff12007388 */ /* 0x0001e80000000800 */
[----:B------:R0:W-:Y:S02]  /*0f50*/  STS [R18+0x380], RZ ;  /* 0x000380ff12007388 */ /* 0x0001e40000000800 */
.L_x_10:
[----:B------:R-:W-:Y:S05]  /*0f60*/  BSYNC.RECONVERGENT B1 ;  /* 0x0000000000017941 */ /* 0x000fea0003800200 */
.L_x_9:
[----:B------:R-:W-:Y:S05]  /*0f70*/  @!P1 BRA `(.L_x_8) ;  /* 0x0000000000489947 */ /* 0x000fea0003800000 */
[----:B------:R-:W-:Y:S02]  /*0f80*/  ISETP.GE.U32.AND P0, PT, R22, 0x4, PT ;  /* 0x000000041600780c */ /* 0x000fe40003f06070 */
[----:B------:R-:W-:-:S04]  /*0f90*/  LOP3.LUT R17, R17, 0x3, RZ, 0xc0, !PT ;  /* 0x0000000311117812 */ /* 0x000fc800078ec0ff */
[----:B------:R-:W-:-:S07]  /*0fa0*/  ISETP.NE.AND P1, PT, R17, RZ, PT ;  /* 0x000000ff1100720c */ /* 0x000fce0003f25270 */
[C---:B0-----:R-:W-:Y:S02]  /*0fb0*/  @P0 IMAD R18, R23.reuse, 0x4, R42 ;  /* 0x0000000417120824 */ /* 0x041fe400078e022a */
[----:B------:R-:W-:-:S03]  /*0fc0*/  @P0 VIADD R23, R23, 0x80 ;  /* 0x0000008017170836 */ /* 0x000fc60000000000 */
[----:B------:R1:W-:Y:S04]  /*0fd0*/  @P0 STS [R18], RZ ;  /* 0x000000ff12000388 */ /* 0x0003e80000000800 */
[----:B------:R1:W-:Y:S04]  /*0fe0*/  @P0 STS [R18+0x80], RZ ;  /* 0x000080ff12000388 */ /* 0x0003e80000000800 */
[----:B------:R1:W-:Y:S04]  /*0ff0*/  @P0 STS [R18+0x100], RZ ;  /* 0x000100ff12000388 */ /* 0x0003e80000000800 */
[----:B------:R1:W-:Y:S01]  /*1000*/  @P0 STS [R18+0x180], RZ ;  /* 0x000180ff12000388 */ /* 0x0003e20000000800 */
[----:B------:R-:W-:Y:S05]  /*1010*/  @!P1 BRA `(.L_x_8) ;  /* 0x0000000000209947 */ /* 0x000fea0003800000 */
[----:B------:R-:W-:Y:S02]  /*1020*/  IMAD R16, R23, 0x4, R16 ;  /* 0x0000000417107824 */ /* 0x000fe400078e0210 */
[----:B------:R-:W-:Y:S02]  /*1030*/  IMAD.MOV R17, RZ, RZ, -R17 ;  /* 0x000000ffff117224 */ /* 0x000fe400078e0a11 */
[----:B------:R-:W-:-:S07]  /*1040*/  IMAD.IADD R16, R41, 0x1, R16 ;  /* 0x0000000129107824 */ /* 0x000fce00078e0210 */
.L_x_11:
[----:B------:R-:W-:Y:S01]  /*1050*/  VIADD R17, R17, 0x1 ;  /* 0x0000000111117836 */ /* 0x000fe20000000000 */
[----:B------:R0:W-:Y:S04]  /*1060*/  STS [R16], RZ ;  /* 0x000000ff10007388 */ /* 0x0001e80000000800 */
[----:B------:R-:W-:Y:S01]  /*1070*/  ISETP.NE.AND P0, PT, R17, RZ, PT ;  /* 0x000000ff1100720c */ /* 0x000fe20003f05270 */
[----:B0-----:R-:W-:-:S12]  /*1080*/  VIADD R16, R16, 0x80 ;  /* 0x0000008010107836 */ /* 0x001fd80000000000 */
[----:B------:R-:W-:Y:S05]  /*1090*/  @P0 BRA `(.L_x_11) ;  /* 0xfffffffc00ec0947 */ /* 0x000fea000383ffff */
.L_x_8:
[----:B------:R-:W-:Y:S05]  /*10a0*/  BSYNC.RECONVERGENT B0 ;  /* 0x0000000000007941 */ /* 0x000fea0003800200 */
.L_x_7:
[----:B------:R-:W2:Y:S01]  /*10b0*/  LDCU UR4, c[0x0][0x3c4] ;  /* 0x00007880ff0477ac */ /* 0x000ea20008000800 */
[----:B------:R-:W-:Y:S01]  /*10c0*/  ISETP.NE.U32.AND P1, PT, R32, -0x1, PT ;  /* 0xffffffff2000780c */ /* 0x000fe20003f25070 */
[----:B------:R-:W-:Y:S01]  /*10d0*/  BSSY.RECONVERGENT B0, `(.L_x_12) ;  /* 0x000008b000007945 */ /* 0x000fe20003800200 */
[----:B------:R-:W-:Y:S01]  /*10e0*/  ISETP.NE.U32.AND P3, PT, R26, -0x1, PT ;  /* 0xffffffff1a00780c */ /* 0x000fe20003f65070 */
[----:B------:R-:W-:Y:S01]  /*10f0*/  IMAD R44, R13, 0x4, R41 ;  /* 0x000000040d2c7824 */ /* 0x000fe200078e0229 */
[C---:B------:R-:W-:Y:S02]  /*1100*/  ISETP.NE.AND.EX P1, PT, R33.reuse, 0x7fffffff, PT, P1 ;  /* 0x7fffffff2100780c */ /* 0x040fe40003f25310 */
[----:B------:R-:W-:Y:S02]  /*1110*/  ISETP.NE.U32.AND P0, PT, R34, -0x1, PT ;  /* 0xffffffff2200780c */ /* 0x000fe40003f05070 */
[----:B------:R-:W-:Y:S02]  /*1120*/  SEL R67, R32, RZ, P1 ;  /* 0x000000ff20437207 */ /* 0x000fe40000800000 */
[----:B------:R-:W-:-:S02]  /*1130*/  SEL R16, R33, 0x80000000, P1 ;  /* 0x8000000021107807 */ /* 0x000fc40000800000 */
[----:B------:R-:W-:Y:S02]  /*1140*/  ISETP.NE.AND.EX P1, PT, R27, 0x7fffffff, PT, P3 ;  /* 0x7fffffff1b00780c */ /* 0x000fe40003f25330 */
[----:B------:R-:W-:Y:S02]  /*1150*/  ISETP.NE.AND.EX P0, PT, R35, 0x7fffffff, PT, P0 ;  /* 0x7fffffff2300780c */ /* 0x000fe40003f05300 */
[----:B------:R-:W-:Y:S02]  /*1160*/  ISETP.NE.U32.AND P2, PT, R30, -0x1, PT ;  /* 0xffffffff1e00780c */ /* 0x000fe40003f45070 */
[----:B--2---:R-:W-:Y:S02]  /*1170*/  SHF.R.U64 R67, R67, UR4, R16 ;  /* 0x0000000443437c19 */ /* 0x004fe40008001210 */
[----:B------:R-:W-:Y:S02]  /*1180*/  SEL R63, R26, RZ, P1 ;  /* 0x000000ff1a3f7207 */ /* 0x000fe40000800000 */
[----:B------:R-:W-:-:S02]  /*1190*/  SEL R16, R27, 0x80000000, P1 ;  /* 0x800000001b107807 */ /* 0x000fc40000800000 */
[----:B------:R-:W-:Y:S02]  /*11a0*/  ISETP.NE.U32.AND P1, PT, R20, -0x1, PT ;  /* 0xffffffff1400780c */ /* 0x000fe40003f25070 */
[----:B------:R-:W-:Y:S02]  /*11b0*/  SEL R55, R34, RZ, P0 ;  /* 0x000000ff22377207 */ /* 0x000fe40000000000 */
[----:B01----:R-:W-:Y:S02]  /*11c0*/  SEL R18, R35, 0x80000000, P0 ;  /* 0x8000000023127807 */ /* 0x003fe40000000000 */
[----:B------:R-:W-:Y:S02]  /*11d0*/  ISETP.NE.AND.EX P0, PT, R31, 0x7fffffff, PT, P2 ;  /* 0x7fffffff1f00780c */ /* 0x000fe40003f05320 */
[----:B------:R-:W-:Y:S02]  /*11e0*/  ISETP.NE.AND.EX P1, PT, R21, 0x7fffffff, PT, P1 ;  /* 0x7fffffff1500780c */ /* 0x000fe40003f25310 */
[----:B------:R-:W-:-:S02]  /*11f0*/  SHF.R.U64 R55, R55, UR4, R18 ;  /* 0x0000000437377c19 */ /* 0x000fc40008001212 */
[----:B------:R-:W-:Y:S02]  /*1200*/  ISETP.NE.U32.AND P3, PT, R10, -0x1, PT ;  /* 0xffffffff0a00780c */ /* 0x000fe40003f65070 */
[----:B------:R-:W-:Y:S02]  /*1210*/  SEL R65, R30, RZ, P0 ;  /* 0x000000ff1e417207 */ /* 0x000fe40000000000 */
[----:B------:R-:W-:Y:S02]  /*1220*/  SEL R18, R31, 0x80000000, P0 ;  /* 0x800000001f127807 */ /* 0x000fe40000000000 */
[----:B------:R-:W-:Y:S02]  /*1230*/  ISETP.NE.U32.AND P0, PT, R24, -0x1, PT ;  /* 0xffffffff1800780c */ /* 0x000fe40003f05070 */
[----:B------:R-:W-:Y:S02]  /*1240*/  SHF.R.U64 R63, R63, UR4, R16 ;  /* 0x000000043f3f7c19 */ /* 0x000fe40008001210 */
[----:B------:R-:W-:-:S02]  /*1250*/  SEL R59, R20, RZ, P1 ;  /* 0x000000ff143b7207 */ /* 0x000fc40000800000 */
[----:B------:R-:W-:Y:S02]  /*1260*/  SEL R16, R21, 0x80000000, P1 ;  /* 0x8000000015107807 */ /* 0x000fe40000800000 */
[----:B------:R-:W-:Y:S02]  /*1270*/  ISETP.NE.AND.EX P1, PT, R11, 0x7fffffff, PT, P3 ;  /* 0x7fffffff0b00780c */ /* 0x000fe40003f25330 */
[----:B------:R-:W-:Y:S02]  /*1280*/  ISETP.NE.AND.EX P0, PT, R25, 0x7fffffff, PT, P0 ;  /* 0x7fffffff1900780c */ /* 0x000fe40003f05300 */
[----:B------:R-:W-:Y:S02]  /*1290*/  ISETP.NE.U32.AND P2, PT, R14, -0x1, PT ;  /* 0xffffffff0e00780c */ /* 0x000fe40003f45070 */
[----:B------:R-:W-:Y:S02]  /*12a0*/  SHF.R.U64 R59, R59, UR4, R16 ;  /* 0x000000043b3b7c19 */ /* 0x000fe40008001210 */
[----:B------:R-:W-:-:S02]  /*12b0*/  SEL R45, R10, RZ, P1 ;  /* 0x000000ff0a2d7207 */ /* 0x000fc40000800000 */
[----:B------:R-:W-:Y:S02]  /*12c0*/  SEL R16, R11, 0x80000000, P1 ;  /* 0x800000000b107807 */ /* 0x000fe40000800000 */
[----:B------:R-:W-:Y:S02]  /*12d0*/  SHF.R.U64 R65, R65, UR4, R18 ;  /* 0x0000000441417c19 */ /* 0x000fe40008001212 */
[----:B------:R-:W-:Y:S02]  /*12e0*/  ISETP.NE.U32.AND P1, PT, R6, -0x1, PT ;  /* 0xffffffff0600780c */ /* 0x000fe40003f25070 */
[----:B------:R-:W-:Y:S02]  /*12f0*/  SEL R61, R24, RZ, P0 ;  /* 0x000000ff183d7207 */ /* 0x000fe40000000000 */
[----:B------:R-:W-:Y:S02]  /*1300*/  SEL R18, R25, 0x80000000, P0 ;  /* 0x8000000019127807 */ /* 0x000fe40000000000 */
[----:B------:R-:W-:-:S02]  /*1310*/  ISETP.NE.AND.EX P0, PT, R15, 0x7fffffff, PT, P2 ;  /* 0x7fffffff0f00780c */ /* 0x000fc40003f05320 */
[----:B------:R-:W-:Y:S02]  /*1320*/  ISETP.NE.AND.EX P1, PT, R7, 0x7fffffff, PT, P1 ;  /* 0x7fffffff0700780c */ /* 0x000fe40003f25310 */
[----:B------:R-:W-:Y:S02]  /*1330*/  SHF.R.U64 R61, R61, UR4, R18 ;  /* 0x000000043d3d7c19 */ /* 0x000fe40008001212 */
[----:B------:R-:W-:Y:S02]  /*1340*/  ISETP.NE.U32.AND P3, PT, R2, -0x1, PT ;  /* 0xffffffff0200780c */ /* 0x000fe40003f65070 */
[----:B------:R-:W-:Y:S02]  /*1350*/  SEL R43, R14, RZ, P0 ;  /* 0x000000ff0e2b7207 */ /* 0x000fe40000000000 */
[----:B------:R-:W-:Y:S02]  /*1360*/  SEL R18, R15, 0x80000000, P0 ;  /* 0x800000000f127807 */ /* 0x000fe40000000000 */
[----:B------:R-:W-:-:S02]  /*1370*/  ISETP.NE.U32.AND P0, PT, R8, -0x1, PT ;  /* 0xffffffff0800780c */ /* 0x000fc40003f05070 */
[----:B------:R-:W-:Y:S02]  /*1380*/  SHF.R.U64 R45, R45, UR4, R16 ;  /* 0x000000042d2d7c19 */ /* 0x000fe40008001210 */
[----:B------:R-:W-:Y:S02]  /*1390*/  SEL R49, R6, RZ, P1 ;  /* 0x000000ff06317207 */ /* 0x000fe40000800000 */
[----:B------:R-:W-:Y:S02]  /*13a0*/  SEL R16, R7, 0x80000000, P1 ;  /* 0x8000000007107807 */ /* 0x000fe40000800000 */
[----:B------:R-:W-:Y:S02]  /*13b0*/  ISETP.NE.AND.EX P1, PT, R3, 0x7fffffff, PT, P3 ;  /* 0x7fffffff0300780c */ /* 0x000fe40003f25330 */
[----:B------:R-:W-:Y:S02]  /*13c0*/  ISETP.NE.AND.EX P0, PT, R9, 0x7fffffff, PT, P0 ;  /* 0x7fffffff0900780c */ /* 0x000fe40003f05300 */
[----:B------:R-:W-:-:S02]  /*13d0*/  ISETP.NE.U32.AND P2, PT, R4, -0x1, PT ;  /* 0xffffffff0400780c */ /* 0x000fc40003f45070 */
[----:B------:R-:W-:Y:S02]  /*13e0*/  SHF.R.U64 R49, R49, UR4, R16 ;  /* 0x0000000431317c19 */ /* 0x000fe40008001210 */
[----:B------:R-:W-:Y:S02]  /*13f0*/  SEL R53, R2, RZ, P1 ;  /* 0x000000ff02357207 */ /* 0x000fe40000800000 */
[----:B------:R-:W-:Y:S02]  /*1400*/  SEL R16, R3, 0x80000000, P1 ;  /* 0x8000000003107807 */ /* 0x000fe40000800000 */
[-C--:B------:R-:W-:Y:S02]  /*1410*/  LOP3.LUT R55, R55, R38.reuse, RZ, 0x30, !PT ;  /* 0x0000002637377212 */ /* 0x080fe400078e30ff */
[----:B------:R-:W-:Y:S02]  /*1420*/  SHF.R.U64 R43, R43, UR4, R18 ;  /* 0x000000042b2b7c19 */ /* 0x000fe40008001212 */
[----:B------:R-:W-:-:S02]  /*1430*/  LOP3.LUT R67, R67, R38, RZ, 0x30, !PT ;  /* 0x0000002643437212 */ /* 0x000fc400078e30ff */
[----:B------:R-:W-:Y:S02]  /*1440*/  SEL R47, R8, RZ, P0 ;  /* 0x000000ff082f7207 */ /* 0x000fe40000000000 */
[----:B------:R-:W-:Y:S01]  /*1450*/  SEL R18, R9, 0x80000000, P0 ;  /* 0x8000000009127807 */ /* 0x000fe20000000000 */
[----:B------:R-:W-:Y:S01]  /*1460*/  IMAD R17, R67, 0x4, R42 ;  /* 0x0000000443117824 */ /* 0x000fe200078e022a */
[----:B------:R-:W-:Y:S02]  /*1470*/  ISETP.NE.AND.EX P0, PT, R5, 0x7fffffff, PT, P2 ;  /* 0x7fffffff0500780c */ /* 0x000fe40003f05320 */
[----:B------:R-:W-:Y:S01]  /*1480*/  SHF.R.U64 R53, R53, UR4, R16 ;  /* 0x0000000435357c19 */ /* 0x000fe20008001210 */
[----:B------:R-:W-:Y:S01]  /*1490*/  IMAD R16, R55, 0x4, R42 ;  /* 0x0000000437107824 */ /* 0x000fe200078e022a */
[----:B------:R-:W-:Y:S01]  /*14a0*/  SHF.R.U64 R47, R47, UR4, R18 ;  /* 0x000000042f2f7c19 */ /* 0x000fe20008001212 */
[----:B------:R-:W-:Y:S01]  /*14b0*/  NOP ;  /* 0x0000000000007918 */ /* 0x000fe20000000000 */
[----:B------:R-:W-:-:S02]  /*14c0*/  SEL R51, R4, RZ, P0 ;  /* 0x000000ff04337207 */ /* 0x000fc40000000000 */
[----:B------:R-:W-:Y:S01]  /*14d0*/  ATOMS.POPC.INC.32 RZ, [R16+URZ] ;  /* 0x0000000010ff7f8c */ /* 0x000fe2000d8000ff */
[----:B------:R-:W-:Y:S02]  /*14e0*/  SEL R18, R5, 0x80000000, P0 ;  /* 0x8000000005127807 */ /* 0x000fe40000000000 */
[-C--:B------:R-:W-:Y:S01]  /*14f0*/  LOP3.LUT R65, R65, R38.reuse, RZ, 0x30, !PT ;  /* 0x0000002641417212 */ /* 0x080fe200078e30ff */
[----:B------:R0:W-:Y:S01]  /*1500*/  ATOMS.POPC.INC.32 RZ, [R17+URZ] ;  /* 0x0000000011ff7f8c */ /* 0x0001e2000d8000ff */
[-C--:B------:R-:W-:Y:S02]  /*1510*/  LOP3.LUT R63, R63, R38.reuse, RZ, 0x30, !PT ;  /* 0x000000263f3f7212 */ /* 0x080fe400078e30ff */
[-C--:B------:R-:W-:Y:S02]  /*1520*/  LOP3.LUT R61, R61, R38.reuse, RZ, 0x30, !PT ;  /* 0x000000263d3d7212 */ /* 0x080fe400078e30ff */
[-C--:B------:R-:W-:Y:S01]  /*1530*/  LOP3.LUT R59, R59, R38.reuse, RZ, 0x30, !PT ;  /* 0x000000263b3b7212 */ /* 0x080fe200078e30ff */
[----:B------:R-:W-:Y:S01]  /*1540*/  IMAD R22, R63, 0x4, R42 ;  /* 0x000000043f167824 */ /* 0x000fe200078e022a */
[----:B------:R-:W-:Y:S01]  /*1550*/  SHF.R.U64 R51, R51, UR4, R18 ;  /* 0x0000000433337c19 */ /* 0x000fe20008001212 */
[--C-:B------:R-:W-:Y:S01]  /*1560*/  IMAD R18, R65, 0x4, R42.reuse ;  /* 0x0000000441127824 */ /* 0x100fe200078e022a */
[-C--:B------:R-:W-:Y:S01]  /*1570*/  LOP3.LUT R43, R43, R38.reuse, RZ, 0x30, !PT ;  /* 0x000000262b2b7212 */ /* 0x080fe200078e30ff */
[----:B0-----:R-:W0:Y:S01]  /*1580*/  LDC.64 R16, c[0x0][0x380] ;  /* 0x0000e000ff107b82 */ /* 0x001e220000000a00 */
[--C-:B------:R-:W-:Y:S01]  /*1590*/  IMAD R23, R61, 0x4, R42.reuse ;  /* 0x000000043d177824 */ /* 0x100fe200078e022a */
[-C--:B------:R-:W-:Y:S01]  /*15a0*/  LOP3.LUT R45, R45, R38.reuse, RZ, 0x30, !PT ;  /* 0x000000262d2d7212 */ /* 0x080fe200078e30ff */
[--C-:B------:R-:W-:Y:S01]  /*15b0*/  IMAD R28, R59, 0x4, R42.reuse ;  /* 0x000000043b1c7824 */ /* 0x100fe200078e022a */
[-C--:B------:R-:W-:Y:S01]  /*15c0*/  LOP3.LUT R47, R47, R38.reuse, RZ, 0x30, !PT ;  /* 0x000000262f2f7212 */ /* 0x080fe200078e30ff */
[----:B------:R-:W-:Y:S01]  /*15d0*/  IMAD R36, R43, 0x4, R42 ;  /* 0x000000042b247824 */ /* 0x000fe200078e022a */
[----:B------:R-:W-:Y:S01]  /*15e0*/  LOP3.LUT R49, R49, R38, RZ, 0x30, !PT ;  /* 0x0000002631317212 */ /* 0x000fe200078e30ff */
[----:B------:R1:W-:Y:S01]  /*15f0*/  ATOMS.POPC.INC.32 RZ, [R18+URZ] ;  /* 0x0000000012ff7f8c */ /* 0x0003e2000d8000ff */
[----:B------:R-:W-:-:S02]  /*1600*/  ISETP.GT.U32.AND P4, PT, R13, 0xff, PT ;  /* 0x000000ff0d00780c */ /* 0x000fc40003f84070 */
[-C--:B------:R-:W-:Y:S01]  /*1610*/  LOP3.LUT R51, R51, R38.reuse, RZ, 0x30, !PT ;  /* 0x0000002633337212 */ /* 0x080fe200078e30ff */
[----:B------:R2:W-:Y:S01]  /*1620*/  ATOMS.POPC.INC.32 RZ, [R22+URZ] ;  /* 0x0000000016ff7f8c */ /* 0x0005e2000d8000ff */
[----:B------:R-:W-:Y:S02]  /*1630*/  LOP3.LUT R53, R53, R38, RZ, 0x30, !PT ;  /* 0x0000002635357212 */ /* 0x000fe400078e30ff */
[----:B------:R-:W-:Y:S01]  /*1640*/  P2R R58, PR, RZ, 0x10 ;  /* 0x00000010ff3a7803 */ /* 0x000fe20000000000 */
[----:B------:R3:W-:Y:S01]  /*1650*/  ATOMS.POPC.INC.32 RZ, [R23+URZ] ;  /* 0x0000000017ff7f8c */ /* 0x0007e2000d8000ff */
[--C-:B-1----:R-:W-:Y:S02]  /*1660*/  IMAD R18, R45, 0x4, R42.reuse ;  /* 0x000000042d127824 */ /* 0x102fe400078e022a */
[--C-:B------:R-:W-:Y:S01]  /*1670*/  IMAD R37, R53, 0x4, R42.reuse ;  /* 0x0000000435257824 */ /* 0x100fe200078e022a */
[----:B------:R1:W-:Y:S01]  /*1680*/  ATOMS.POPC.INC.32 RZ, [R28+URZ] ;  /* 0x000000001cff7f8c */ /* 0x0003e2000d8000ff */
[----:B--2---:R-:W-:-:S03]  /*1690*/  IMAD R22, R47, 0x4, R42 ;  /* 0x000000042f167824 */ /* 0x004fc600078e022a */
[----:B------:R2:W-:Y:S01]  /*16a0*/  ATOMS.POPC.INC.32 RZ, [R36+URZ] ;  /* 0x0000000024ff7f8c */ /* 0x0005e2000d8000ff */
[----:B---3--:R-:W-:-:S03]  /*16b0*/  IMAD R23, R49, 0x4, R42 ;  /* 0x0000000431177824 */ /* 0x008fc600078e022a */
[----:B------:R3:W-:Y:S01]  /*16c0*/  ATOMS.POPC.INC.32 RZ, [R18+URZ] ;  /* 0x0000000012ff7f8c */ /* 0x0007e2000d8000ff */
[----:B-1----:R-:W-:Y:S02]  /*16d0*/  IMAD.MOV.U32 R28, RZ, RZ, RZ ;  /* 0x000000ffff1c7224 */ /* 0x002fe400078e00ff */
[----:B--2---:R-:W-:Y:S01]  /*16e0*/  IMAD R36, R51, 0x4, R42 ;  /* 0x0000000433247824 */ /* 0x004fe200078e022a */
[----:B------:R3:W-:Y:S04]  /*16f0*/  ATOMS.POPC.INC.32 RZ, [R22+URZ] ;  /* 0x0000000016ff7f8c */ /* 0x0007e8000d8000ff */
[----:B------:R3:W-:Y:S04]  /*1700*/  ATOMS.POPC.INC.32 RZ, [R23+URZ] ;  /* 0x0000000017ff7f8c */ /* 0x0007e8000d8000ff */
[----:B------:R3:W-:Y:S04]  /*1710*/  ATOMS.POPC.INC.32 RZ, [R36+URZ] ;  /* 0x0000000024ff7f8c */ /* 0x0007e8000d8000ff */
[----:B------:R3:W-:Y:S01]  /*1720*/  ATOMS.POPC.INC.32 RZ, [R37+URZ] ;  /* 0x0000000025ff7f8c */ /* 0x0007e2000d8000ff */
[----:B------:R-:W-:Y:S06]  /*1730*/  BAR.SYNC.DEFER_BLOCKING 0x0 ;  /* 0x0000000000007b1d */ /* 0x000fec0000010000 */
[----:B0-----:R-:W-:Y:S05]  /*1740*/  @P4 BRA `(.L_x_13) ;  /* 0x00000000008c4947 */ /* 0x001fea0003800000 */
[----:B---3--:R-:W-:Y:S04]  /*1750*/  LDS R23, [R44] ;  /* 0x000000002c177984 */ /* 0x008fe80000000800 */
[----:B------:R-:W0:Y:S04]  /*1760*/  LDS R18, [R44+0x400] ;  /* 0x000400002c127984 */ /* 0x000e280000000800 */
[----:B------:R-:W1:Y:S04]  /*1770*/  LDS R22, [R44+0x800] ;  /* 0x000800002c167984 */ /* 0x000e680000000800 */
[----:B------:R-:W2:Y:S04]  /*1780*/  LDS R28, [R44+0xc00] ;  /* 0x000c00002c1c7984 */ /* 0x000ea80000000800 */
[----:B------:R-:W3:Y:S04]  /*1790*/  LDS R36, [R44+0x1000] ;  /* 0x001000002c247984 */ /* 0x000ee80000000800 */
[----:B------:R-:W4:Y:S04]  /*17a0*/  LDS R48, [R44+0x1400] ;  /* 0x001400002c307984 */ /* 0x000f280000000800 */
[----:B------:R-:W5:Y:S04]  /*17b0*/  LDS R50, [R44+0x1800] ;  /* 0x001800002c327984 */ /* 0x000f680000000800 */
[----:B------:R-:W5:Y:S04]  /*17c0*/  LDS R52, [R44+0x1c00] ;  /* 0x001c00002c347984 */ /* 0x000f680000000800 */
[----:B------:R-:W5:Y:S04]  /*17d0*/  LDS R54, [R44+0x2000] ;  /* 0x002000002c367984 */ /* 0x000f680000000800 */
[----:B------:R-:W5:Y:S04]  /*17e0*/  LDS R56, [R44+0x2400] ;  /* 0x002400002c387984 */ /* 0x000f680000000800 */
[----:B------:R-:W5:Y:S01]  /*17f0*/  LDS R60, [R44+0x2800] ;  /* 0x002800002c3c7984 */ /* 0x000f620000000800 */
[----:B0-----:R-:W-:-:S03]  /*1800*/  IMAD.IADD R37, R23, 0x1, R18 ;  /* 0x0000000117257824 */ /* 0x001fc600078e0212 */
[----:B------:R-:W-:Y:S01]  /*1810*/  STS [R44+0x400], R23 ;  /* 0x000400172c007388 */ /* 0x000fe20000000800 */
[----:B-1----:R-:W-:-:S03]  /*1820*/  IMAD.IADD R69, R37, 0x1, R22 ;  /* 0x0000000125457824 */ /* 0x002fc600078e0216 */
[----:B------:R-:W-:Y:S01]  /*1830*/  STS [R44+0x800], R37 ;  /* 0x000800252c007388 */ /* 0x000fe20000000800 */
[----:B--2---:R-:W-:-:S03]  /*1840*/  IMAD.IADD R71, R69, 0x1, R28 ;  /* 0x0000000145477824 */ /* 0x004fc600078e021c */
[----:B------:R-:W-:Y:S01]  /*1850*/  STS [R44+0xc00], R69 ;  /* 0x000c00452c007388 */ /* 0x000fe20000000800 */
[----:B---3--:R-:W-:-:S03]  /*1860*/  IMAD.IADD R73, R71, 0x1, R36 ;  /* 0x0000000147497824 */ /* 0x008fc600078e0224 */
[----:B------:R-:W0:Y:S01]  /*1870*/  LDS R28, [R44+0x2c00] ;  /* 0x002c00002c1c7984 */ /* 0x000e220000000800 */
[----:B----4-:R-:W-:-:S03]  /*1880*/  IMAD.IADD R75, R73, 0x1, R48 ;  /* 0x00000001494b7824 */ /* 0x010fc600078e0230 */
[----:B------:R1:W-:Y:S01]  /*1890*/  STS [R44+0x1000], R71 ;  /* 0x001000472c007388 */ /* 0x0003e20000000800 */
[----:B-----5:R-:W-:-:S03]  /*18a0*/  IMAD.IADD R77, R75, 0x1, R50 ;  /* 0x000000014b4d7824 */ /* 0x020fc600078e0232 */
[----:B------:R1:W-:Y:S01]  /*18b0*/  STS [R44+0x1400], R73 ;  /* 0x001400492c007388 */ /* 0x0003e20000000800 */
[----:B------:R-:W-:-:S03]  /*18c0*/  IMAD.IADD R52, R77, 0x1, R52 ;  /* 0x000000014d347824 */ /* 0x000fc600078e0234 */
[----:B------:R1:W-:Y:S01]  /*18d0*/  STS [R44+0x1800], R75 ;  /* 0x0018004b2c007388 */ /* 0x0003e20000000800 */
[----:B------:R-:W-:-:S03]  /*18e0*/  IMAD.IADD R54, R52, 0x1, R54 ;  /* 0x0000000134367824 */ /* 0x000fc600078e0236 */
[----:B------:R1:W-:Y:S01]  /*18f0*/  STS [R44+0x1c00], R77 ;  /* 0x001c004d2c007388 */ /* 0x0003e20000000800 */
[----:B------:R-:W-:-:S03]  /*1900*/  IMAD.IADD R56, R54, 0x1, R56 ;  /* 0x0000000136387824 */ /* 0x000fc600078e0238 */
[----:B------:R1:W-:Y:S01]  /*1910*/  STS [R44+0x2000], R52 ;  /* 0x002000342c007388 */ /* 0x0003e20000000800 */
[----:B------:R-:W-:-:S03]  /*1920*/  IMAD.IADD R60, R56, 0x1, R60 ;  /* 0x00000001383c7824 */ /* 0x000fc600078e023c */
[----:B------:R1:W-:Y:S04]  /*1930*/  STS [R44+0x2400], R54 ;  /* 0x002400362c007388 */ /* 0x0003e80000000800 */
[----:B------:R1:W-:Y:S04]  /*1940*/  STS [R44+0x2800], R56 ;  /* 0x002800382c007388 */ /* 0x0003e80000000800 */
[----:B------:R1:W-:Y:S04]  /*1950*/  STS [R44], RZ ;  /* 0x000000ff2c007388 */ /* 0x0003e80000000800 */
[----:B------:R1:W-:Y:S01]  /*1960*/  STS [R44+0x2c00], R60 ;  /* 0x002c003c2c007388 */ /* 0x0003e20000000800 */
[----:B0-----:R-:W-:-:S07]  /*1970*/  IMAD.IADD R28, R60, 0x1, R28 ;  /* 0x000000013c1c7824 */ /* 0x001fce00078e021c */
.L_x_13:
[----:B------:R-:W-:Y:S05]  /*1980*/  BSYNC.RECONVERGENT B0 ;  /* 0x0000000000007941 */ /* 0x000fea0003800200 */
.L_x_12:
[C---:B------:R-:W-:Y:S01]  /*1990*/  ISETP.NE.AND P0, PT, R28.reuse, 0x1200, PT ;  /* 0x000012001c00780c */ /* 0x040fe20003f05270 */
[----:B---3--:R-:W-:Y:S01]  /*19a0*/  IMAD R37, R29, 0x100, R13 ;  /* 0x000001001d257824 */ /* 0x008fe200078e020d */
[----:B------:R-:W-:Y:S01]  /*19b0*/  @!P4 LOP3.LUT R69, R28, 0x40000000, RZ, 0xfc, !PT ;  /* 0x400000001c45c812 */ /* 0x000fe200078efcff */
[----:B------:R-:W0:Y:S01]  /*19c0*/  LDCU.64 UR4, c[0x0][0x3b8] ;  /* 0x00007700ff0477ac */ /* 0x000e220008000a00 */
[----:B------:R-:W-:Y:S01]  /*19d0*/  ISETP.LT.U32.AND P0, PT, R13, 0x100, !P0 ;  /* 0x000001000d00780c */ /* 0x000fe20004701070 */
[----:B------:R-:W-:Y:S01]  /*19e0*/  IMAD.WIDE R16, R37, 0x4, R16 ;  /* 0x0000000425107825 */ /* 0x000fe200078e0210 */
[----:B------:R-:W2:Y:S04]  /*19f0*/  LDC.64 R22, c[0x0][0x398] ;  /* 0x0000e600ff167b82 */ /* 0x000ea80000000a00 */
[----:B------:R3:W-:Y:S04]  /*1a00*/  @!P4 STG.E.STRONG.SYS desc[UR6][R16.64], R69 ;  /* 0x000000451000c986 */ /* 0x0007e8000c115906 */
[----:B------:R-:W4:Y:S08]  /*1a10*/  LDC.64 R36, c[0x0][0x390] ;  /* 0x0000e400ff247b82 */ /* 0x000f300000000a00 */
[----:B------:R-:W-:Y:S06]  /*1a20*/  BAR.RED.OR.DEFER_BLOCKING 0x0, P0 ;  /* 0x0000000000007b1d */ /* 0x000fec0000014800 */
[----:B------:R-:W5:Y:S01]  /*1a30*/  B2R.RESULT RZ, P0 ;  /* 0x0000000000ff731c */ /* 0x000f620000004000 */
[----:B0-----:R-:W-:-:S04]  /*1a40*/  LEA R18, P1, R46, UR4, 0x3 ;  /* 0x000000042e127c11 */ /* 0x001fc8000f8218ff */
[----:B------:R-:W-:Y:S01]  /*1a50*/  LEA.HI.X R19, R46, UR5, R19, 0x3, P1 ;  /* 0x000000052e137c11 */ /* 0x000fe200088f1c13 */
[----:B--2---:R-:W-:Y:S01]  /*1a60*/  IMAD.WIDE.U32 R22, R13, 0x8, R22 ;  /* 0x000000080d167825 */ /* 0x004fe200078e0016 */
[----:B---3-5:R-:W-:Y:S07]  /*1a70*/  @!P0 BRA `(.L_x_14) ;  /* 0x0000001000cc8947 */ /* 0x028fee0003800000 */
[C---:B------:R-:W-:Y:S01]  /*1a80*/  ISETP.GT.U32.AND P0, PT, R13.reuse, R55, PT ;  /* 0x000000370d00720c */ /* 0x040fe20003f04070 */
[----:B------:R-:W-:Y:S01]  /*1a90*/  BSSY B1, `(.L_x_15) ;  /* 0x000002d000017945 */ /* 0x000fe20003800000 */
[C---:B------:R-:W-:Y:S02]  /*1aa0*/  IMAD R45, R13.reuse, 0x8, R41 ;  /* 0x000000080d2d7824 */ /* 0x040fe400078e0229 */
[----:B----4-:R-:W-:Y:S01]  /*1ab0*/  IMAD.WIDE.U32 R36, R13, 0x8, R36 ;  /* 0x000000080d247825 */ /* 0x010fe200078e0024 */
[----:B------:R-:W-:Y:S01]  /*1ac0*/  SEL R41, RZ, 0x1200, !P0 ;  /* 0x00001200ff297807 */ /* 0x000fe20004000000 */
[----:B------:R-:W-:Y:S07]  /*1ad0*/  @P4 BRA `(.L_x_16) ;  /* 0x0000000000a04947 */ /* 0x000fee0003800000 */
[----:B------:R-:W2:Y:S01]  /*1ae0*/  LDG.E.64 R22, desc[UR6][R22.64] ;  /* 0x0000000616167981 */ /* 0x000ea2000c1e1b00 */
[----:B------:R-:W-:Y:S01]  /*1af0*/  IMAD.MOV.U32 R47, RZ, RZ, R28 ;  /* 0x000000ffff2f7224 */ /* 0x000fe200078e001c */
[----:B--2---:R-:W-:-:S04]  /*1b00*/  IADD3 R42, P0, PT, -R41, R22, RZ ;  /* 0x00000016292a7210 */ /* 0x004fc80007f1e1ff */
[----:B------:R-:W-:Y:S02]  /*1b10*/  IADD3.X R43, PT, PT, R23, -0x1, RZ, P0, !PT ;  /* 0xffffffff172b7810 */ /* 0x000fe400007fe4ff */
[----:B------:R-:W-:-:S03]  /*1b20*/  ISETP.GE.AND P0, PT, R29, 0x1, PT ;  /* 0x000000011d00780c */ /* 0x000fc60003f06270 */
[----:B------:R0:W-:Y:S10]  /*1b30*/  STS.64 [R45+0x9000], R42 ;  /* 0x0090002a2d007388 */ /* 0x0001f40000000a00 */
[----:B------:R-:W-:Y:S05]  /*1b40*/  @!P0 BRA `(.L_x_17) ;  /* 0x00000000006c8947 */ /* 0x000fea0003800000 */
[----:B------:R-:W-:Y:S01]  /*1b50*/  BSSY B0, `(.L_x_18) ;  /* 0x0000019000007945 */ /* 0x000fe20003800000 */
[----:B------:R-:W-:Y:S02]  /*1b60*/  IMAD.MOV.U32 R38, RZ, RZ, -0x1 ;  /* 0xffffffffff267424 */ /* 0x000fe400078e00ff */
[----:B------:R-:W-:Y:S02]  /*1b70*/  IMAD.MOV.U32 R40, RZ, RZ, R29 ;  /* 0x000000ffff287224 */ /* 0x000fe400078e001d */
[----:B------:R-:W-:-:S07]  /*1b80*/  IMAD.MOV.U32 R47, RZ, RZ, R28 ;  /* 0x000000ffff2f7224 */ /* 0x000fce00078e001c */
.L_x_22:
[----:B------:R-:W2:Y:S01]  /*1b90*/  LDC.64 R22, c[0x0][0x380] ;  /* 0x0000e000ff167b82 */ /* 0x000ea20000000a00 */
[----:B------:R-:W-:Y:S01]  /*1ba0*/  VIADD R49, R40, 0xffffffff ;  /* 0xffffffff28317836 */ /* 0x000fe20000000000 */
[----:B------:R-:W-:Y:S03]  /*1bb0*/  BSSY B2, `(.L_x_19) ;  /* 0x0000008000027945 */ /* 0x000fe60003800000 */
[----:B0-----:R-:W-:-:S04]  /*1bc0*/  IMAD R43, R49, 0x100, R13 ;  /* 0x00000100312b7824 */ /* 0x001fc800078e020d */
[----:B--2---:R-:W-:-:S07]  /*1bd0*/  IMAD.WIDE R22, R43, 0x4, R22 ;  /* 0x000000042b167825 */ /* 0x004fce00078e0216 */
.L_x_20:
[----:B------:R-:W-:Y:S05]  /*1be0*/  YIELD ;  /* 0x0000000000007946 */ /* 0x000fea0003800000 */
[----:B------:R0:W-:Y:S06]  /*1bf0*/  MEMBAR.SC.CTA ;  /* 0x0000000000007992 */ /* 0x0001ec0000000000 */
[----:B0-----:R-:W2:Y:S02]  /*1c00*/  LDG.E.STRONG.SYS R42, desc[UR6][R22.64] ;  /* 0x00000006162a7981 */ /* 0x001ea4000c1f5900 */
[----:B--2---:R-:W-:-:S13]  /*1c10*/  ISETP.NE.AND P0, PT, R42, RZ, PT ;  /* 0x000000ff2a00720c */ /* 0x004fda0003f05270 */
[----:B------:R-:W-:Y:S05]  /*1c20*/  @!P0 BRA `(.L_x_20) ;  /* 0xfffffffc00ec8947 */ /* 0x000fea000383ffff */
[----:B------:R-:W-:Y:S05]  /*1c30*/  BSYNC B2 ;  /* 0x0000000000027941 */ /* 0x000fea0003800000 */
.L_x_19:
[----:B------:R-:W-:Y:S01]  /*1c40*/  BSSY.RECONVERGENT B2, `(.L_x_21) ;  /* 0x0000006000027945 */ /* 0x000fe20003800200 */
[C---:B------:R-:W-:Y:S02]  /*1c50*/  ISETP.GT.AND P0, PT, R42.reuse, -0x1, PT ;  /* 0xffffffff2a00780c */ /* 0x040fe40003f04270 */
[----:B------:R-:W-:Y:S01]  /*1c60*/  LOP3.LUT R42, R42, 0x3fffffff, RZ, 0xc0, !PT ;  /* 0x3fffffff2a2a7812 */ /* 0x000fe200078ec0ff */
[----:B------:R-:W-:Y:S05]  /*1c70*/  WARPSYNC.EXCLUSIVE R38 ;  /* 0x0000000026007348 */ /* 0x000fea0003a00000 */
[----:B------:R-:W-:-:S05]  /*1c80*/  IMAD.IADD R47, R42, 0x1, R47 ;  /* 0x000000012a2f7824 */ /* 0x000fca00078e022f */
[----:B------:R-:W-:-:S07]  /*1c90*/  VOTE.ANY R38, PT, P0 ;  /* 0x0000000000267806 */ /* 0x000fce00000e0100 */
[----:B------:R-:W-:Y:S05]  /*1ca0*/  BSYNC.RECONVERGENT B2 ;  /* 0x0000000000027941 */ /* 0x000fea0003800200 */
.L_x_21:
[----:B------:R-:W-:Y:S01]  /*1cb0*/  ISETP.GT.U32.AND P1, PT, R40, 0x1, PT ;  /* 0x000000012800780c */ /* 0x000fe20003f24070 */
[----:B------:R-:W-:-:S12]  /*1cc0*/  IMAD.MOV.U32 R40, RZ, RZ, R49 ;  /* 0x000000ffff287224 */ /* 0x000fd800078e0031 */
[----:B------:R-:W-:Y:S05]  /*1cd0*/  @P0 BRA P1, `(.L_x_22) ;  /* 0xfffffffc00ac0947 */ /* 0x000fea000083ffff */
[----:B------:R-:W-:Y:S05]  /*1ce0*/  BSYNC B0 ;  /* 0x0000000000007941 */ /* 0x000fea0003800000 */
.L_x_18:
[----:B------:R2:W3:Y:S02]  /*1cf0*/  LDS.64 R42, [R45+0x9000] ;  /* 0x009000002d2a7984 */ /* 0x0004e40000000a00 */
.L_x_17:
[C---:B------:R-:W-:Y:S01]  /*1d00*/  IMAD.IADD R23, R47.reuse, 0x1, -R28 ;  /* 0x000000012f177824 */ /* 0x040fe200078e0a1c */
[----:B------:R-:W-:-:S04]  /*1d10*/  LOP3.LUT R47, R47, 0x80000000, RZ, 0xfc, !PT ;  /* 0x800000002f2f7812 */ /* 0x000fc800078efcff */
[C---:B---3--:R-:W-:Y:S01]  /*1d20*/  IADD3 R22, P0, PT, R23.reuse, R42, RZ ;  /* 0x0000002a17167210 */ /* 0x048fe20007f1e0ff */
[----:B------:R3:W-:Y:S03]  /*1d30*/  STG.E.STRONG.SYS desc[UR6][R16.64], R47 ;  /* 0x0000002f10007986 */ /* 0x0007e6000c115906 */
[----:B------:R-:W-:-:S05]  /*1d40*/  LEA.HI.X.SX32 R23, R23, R43, 0x1, P0 ;  /* 0x0000002b17177211 */ /* 0x000fca00000f0eff */
[----:B------:R3:W-:Y:S04]  /*1d50*/  STS.64 [R45+0x9000], R22 ;  /* 0x009000162d007388 */ /* 0x0007e80000000a00 */
.L_x_16:
[----:B------:R-:W-:Y:S05]  /*1d60*/  BSYNC B1 ;  /* 0x0000000000017941 */ /* 0x000fea0003800000 */
.L_x_15:
[----:B---3--:R-:W3:Y:S01]  /*1d70*/  LDC.64 R16, c[0x0][0x390] ;  /* 0x0000e400ff107b82 */ /* 0x008ee20000000a00 */
[----:B------:R-:W-:Y:S01]  /*1d80*/  ISETP.GT.U32.AND P2, PT, R32, -0x1, PT ;  /* 0xffffffff2000780c */ /* 0x000fe20003f44070 */
[----:B------:R-:W-:Y:S05]  /*1d90*/  WARPSYNC.ALL ;  /* 0x0000000000007948 */ /* 0x000fea0003800000 */
[----:B------:R-:W-:Y:S01]  /*1da0*/  ISETP.GT.AND.EX P2, PT, R33, -0x1, PT, P2 ;  /* 0xffffffff2100780c */ /* 0x000fe20003f44320 */
[----:B------:R-:W4:Y:S01]  /*1db0*/  LDC R12, c[0x0][0x3c0] ;  /* 0x0000f000ff0c7b82 */ /* 0x000f220000000800 */
[----:B------:R-:W-:Y:S01]  /*1dc0*/  ISETP.GT.U32.AND P3, PT, R30, -0x1, PT ;  /* 0xffffffff1e00780c */ /* 0x000fe20003f64070 */
[----:B------:R-:W-:Y:S01]  /*1dd0*/  UMOV UR4, 0x400 ;  /* 0x0000040000047882 */ /* 0x000fe20000000000 */
[----:B------:R-:W-:-:S02]  /*1de0*/  SEL R23, RZ, 0xffffffff, !P2 ;  /* 0xffffffffff177807 */ /* 0x000fc40005000000 */
[----:B------:R-:W-:Y:S02]  /*1df0*/  ISETP.GT.U32.AND P4, PT, R26, -0x1, PT ;  /* 0xffffffff1a00780c */ /* 0x000fe40003f84070 */
[----:B------:R-:W-:Y:S01]  /*1e00*/  LOP3.LUT R22, R23, R32, RZ, 0x3c, !PT ;  /* 0x0000002017167212 */ /* 0x000fe200078e3cff */
[----:B------:R-:W5:Y:S01]  /*1e10*/  S2UR UR5, SR_CgaCtaId ;  /* 0x00000000000579c3 */ /* 0x000f620000008800 */
[----:B---3--:R-:W-:Y:S02]  /*1e20*/  ISETP.EQ.U32.AND P1, PT, R16, RZ, PT ;  /* 0x000000ff1000720c */ /* 0x008fe40003f22070 */
[----:B----4-:R-:W-:-:S04]  /*1e30*/  ISETP.GE.AND P0, PT, R39, R12, PT ;  /* 0x0000000c2700720c */ /* 0x010fc80003f06270 */
[----:B------:R-:W-:Y:S02]  /*1e40*/  ISETP.EQ.OR.EX P0, PT, R17, RZ, !P0, P1 ;  /* 0x000000ff1100720c */ /* 0x000fe40004702710 */
[----:B------:R-:W-:Y:S02]  /*1e50*/  ISETP.GT.U32.AND P1, PT, R34, -0x1, PT ;  /* 0xffffffff2200780c */ /* 0x000fe40003f24070 */
[----:B------:R-:W-:Y:S01]  /*1e60*/  ISETP.GT.U32.OR P0, PT, R13, 0xff, P0 ;  /* 0x000000ff0d00780c */ /* 0x000fe20000704470 */
[----:B------:R-:W-:Y:S01]  /*1e70*/  IMAD.MOV.U32 R13, RZ, RZ, -0x1 ;  /* 0xffffffffff0d7424 */ /* 0x000fe200078e00ff */
[----:B------:R-:W-:Y:S01]  /*1e80*/  ISETP.GT.AND.EX P1, PT, R35, -0x1, PT, P1 ;  /* 0xffffffff2300780c */ /* 0x000fe20003f24310 */
[----:B-----5:R-:W-:-:S03]  /*1e90*/  ULEA UR4, UR5, UR4, 0x18 ;  /* 0x0000000405047291 */ /* 0x020fc6000f8ec0ff */
[----:B------:R-:W-:Y:S02]  /*1ea0*/  SEL R17, RZ, 0xffffffff, !P1 ;  /* 0xffffffffff117807 */ /* 0x000fe40004800000 */
[----:B------:R-:W-:Y:S02]  /*1eb0*/  SEL R23, R13, 0x80000000, P2 ;  /* 0x800000000d177807 */ /* 0x000fe40001000000 */
[----:B------:R-:W-:Y:S02]  /*1ec0*/  LOP3.LUT R16, R17, R34, RZ, 0x3c, !PT ;  /* 0x0000002211107212 */ /* 0x000fe400078e3cff */
[----:B------:R-:W-:Y:S01]  /*1ed0*/  SEL R17, R13, 0x80000000, P1 ;  /* 0x800000000d117807 */ /* 0x000fe20000800000 */
[----:B0-----:R-:W0:Y:S01]  /*1ee0*/  @!P0 LDS.64 R42, [R45+0x9000] ;  /* 0x009000002d2a8984 */ /* 0x001e220000000a00 */
[----:B------:R-:W-:Y:S02]  /*1ef0*/  ISETP.GT.AND.EX P1, PT, R31, -0x1, PT, P3 ;  /* 0xffffffff1f00780c */ /* 0x000fe40003f24330 */
[----:B------:R-:W-:-:S02]  /*1f00*/  ISETP.GT.AND.EX P3, PT, R27, -0x1, PT, P4 ;  /* 0xffffffff1b00780c */ /* 0x000fc40003f64340 */
[----:B------:R-:W-:Y:S02]  /*1f10*/  SEL R47, RZ, 0xffffffff, !P1 ;  /* 0xffffffffff2f7807 */ /* 0x000fe40004800000 */
[----:B------:R-:W-:Y:S02]  /*1f20*/  SEL R49, R13, 0x80000000, P1 ;  /* 0x800000000d317807 */ /* 0x000fe40000800000 */
[----:B------:R-:W-:Y:S02]  /*1f30*/  ISETP.GT.U32.AND P1, PT, R24, -0x1, PT ;  /* 0xffffffff1800780c */ /* 0x000fe40003f24070 */
[----:B------:R-:W-:Y:S02]  /*1f40*/  LOP3.LUT R17, R17, R35, RZ, 0x3c, !PT ;  /* 0x0000002311117212 */ /* 0x000fe400078e3cff */
[----:B------:R-:W-:Y:S02]  /*1f50*/  LOP3.LUT R23, R23, R33, RZ, 0x3c, !PT ;  /* 0x0000002117177212 */ /* 0x000fe400078e3cff */
[----:B------:R-:W-:-:S02]  /*1f60*/  SEL R35, RZ, 0xffffffff, !P3 ;  /* 0xffffffffff237807 */ /* 0x000fc40005800000 */
[----:B------:R-:W-:Y:S02]  /*1f70*/  SEL R33, R13, 0x80000000, P3 ;  /* 0x800000000d217807 */ /* 0x000fe40001800000 */
[----:B------:R-:W-:Y:S02]  /*1f80*/  ISETP.GT.AND.EX P1, PT, R25, -0x1, PT, P1 ;  /* 0xffffffff1900780c */ /* 0x000fe40003f24310 */
[----:B------:R-:W-:Y:S02]  /*1f90*/  ISETP.GT.U32.AND P2, PT, R20, -0x1, PT ;  /* 0xffffffff1400780c */ /* 0x000fe40003f44070 */
[----:B------:R-:W-:Y:S02]  /*1fa0*/  ISETP.GT.U32.AND P3, PT, R14, -0x1, PT ;  /* 0xffffffff0e00780c */ /* 0x000fe40003f64070 */
[----:B------:R-:W-:Y:S02]  /*1fb0*/  LOP3.LUT R26, R35, R26, RZ, 0x3c, !PT ;  /* 0x0000001a231a7212 */ /* 0x000fe400078e3cff */
[----:B------:R-:W-:-:S02]  /*1fc0*/  LOP3.LUT R27, R33, R27, RZ, 0x3c, !PT ;  /* 0x0000001b211b7212 */ /* 0x000fc400078e3cff */
[----:B------:R-:W-:Y:S02]  /*1fd0*/  SEL R33, RZ, 0xffffffff, !P1 ;  /* 0xffffffffff217807 */ /* 0x000fe40004800000 */
[----:B------:R-:W-:Y:S02]  /*1fe0*/  SEL R35, R13, 0x80000000, P1 ;  /* 0x800000000d237807 */ /* 0x000fe40000800000 */
[----:B------:R-:W-:Y:S02]  /*1ff0*/  ISETP.GT.AND.EX P1, PT, R21, -0x1, PT, P2 ;  /* 0xffffffff1500780c */ /* 0x000fe40003f24320 */
[----:B------:R-:W-:Y:S02]  /*2000*/  ISETP.GT.AND.EX P2, PT, R15, -0x1, PT, P3 ;  /* 0xffffffff0f00780c */ /* 0x000fe40003f44330 */
[----:B------:R-:W-:Y:S02]  /*2010*/  LOP3.LUT R24, R33, R24, RZ, 0x3c, !PT ;  /* 0x0000001821187212 */ /* 0x000fe400078e3cff */
[----:B------:R-:W-:-:S02]  /*2020*/  SEL R33, RZ, 0xffffffff, !P2 ;  /* 0xffffffffff217807 */ /* 0x000fc40005000000 */
[--C-:B0-----:R-:W-:Y:S02]  /*2030*/  @!P0 IADD3 R32, P3, P4, R42, R41, R28.reuse ;  /* 0x000000292a208210 */ /* 0x101fe40007c7e01c */
[----:B------:R-:W-:Y:S02]  /*2040*/  LOP3.LUT R14, R33, R14, RZ, 0x3c, !PT ;  /* 0x0000000e210e7212 */ /* 0x000fe400078e3cff */
[----:B------:R-:W-:Y:S02]  /*2050*/  @!P0 SHF.R.S32.HI R33, RZ, 0x1f, R28 ;  /* 0x0000001fff218819 */ /* 0x000fe4000001141c */
[----:B------:R-:W-:Y:S02]  /*2060*/  LOP3.LUT R25, R35, R25, RZ, 0x3c, !PT ;  /* 0x0000001923197212 */ /* 0x000fe400078e3cff */
[----:B------:R-:W-:Y:S02]  /*2070*/  @!P0 IADD3.X R33, PT, PT, R43, RZ, R33, P3, P4 ;  /* 0x000000ff2b218210 */ /* 0x000fe40001fe8421 */
[----:B------:R-:W-:-:S02]  /*2080*/  SEL R35, RZ, 0xffffffff, !P1 ;  /* 0xffffffffff237807 */ /* 0x000fc40004800000 */
[----:B--2---:R-:W-:Y:S01]  /*2090*/  SEL R45, R13, 0x80000000, P1 ;  /* 0x800000000d2d7807 */ /* 0x004fe20000800000 */
[----:B------:R0:W-:Y:S01]  /*20a0*/  @!P0 STG.E.64 desc[UR6][R36.64], R32 ;  /* 0x0000002024008986 */ /* 0x0001e2000c101b06 */
[----:B------:R-:W-:Y:S02]  /*20b0*/  ISETP.GT.U32.AND P1, PT, R10, -0x1, PT ;  /* 0xffffffff0a00780c */ /* 0x000fe40003f24070 */
[----:B------:R-:W-:Y:S01]  /*20c0*/  LOP3.LUT R20, R35, R20, RZ, 0x3c, !PT ;  /* 0x0000001423147212 */ /* 0x000fe200078e3cff */
[----:B------:R-:W-:Y:S01]  /*20d0*/  BAR.SYNC.DEFER_BLOCKING 0x0 ;  /* 0x0000000000007b1d */ /* 0x000fe20000010000 */
[----:B------:R-:W-:Y:S02]  /*20e0*/  ISETP.GT.AND.EX P1, PT, R11, -0x1, PT, P1 ;  /* 0xffffffff0b00780c */ /* 0x000fe40003f24310 */
[----:B------:R-:W-:Y:S02]  /*20f0*/  LEA R34, R55, UR4, 0x3 ;  /* 0x0000000437227c11 */ /* 0x000fe4000f8e18ff */
[----:B------:R-:W-:-:S02]  /*2100*/  SEL R35, RZ, 0xffffffff, !P1 ;  /* 0xffffffffff237807 */ /* 0x000fc40004800000 */
[----:B------:R-:W-:Y:S02]  /*2110*/  SEL R41, R13, 0x80000000, P2 ;  /* 0x800000000d297807 */ /* 0x000fe40001000000 */
[----:B------:R-:W-:Y:S02]  /*2120*/  LOP3.LUT R10, R35, R10, RZ, 0x3c, !PT ;  /* 0x0000000a230a7212 */ /* 0x000fe400078e3cff */
[----:B------:R-:W-:Y:S02]  /*2130*/  ISETP.GT.U32.AND P2, PT, R8, -0x1, PT ;  /* 0xffffffff0800780c */ /* 0x000fe40003f44070 */
[----:B------:R-:W-:Y:S02]  /*2140*/  ISETP.GT.U32.AND P3, PT, R6, -0x1, PT ;  /* 0xffffffff0600780c */ /* 0x000fe40003f64070 */
[----:B------:R-:W-:Y:S02]  /*2150*/  ISETP.GT.AND.EX P0, PT, R9, -0x1, PT, P2 ;  /* 0xffffffff0900780c */ /* 0x000fe40003f04320 */
[----:B------:R-:W-:-:S02]  /*2160*/  LOP3.LUT R15, R41, R15, RZ, 0x3c, !PT ;  /* 0x0000000f290f7212 */ /* 0x000fc400078e3cff */
[----:B------:R-:W-:Y:S02]  /*2170*/  LOP3.LUT R21, R45, R21, RZ, 0x3c, !PT ;  /* 0x000000152d157212 */ /* 0x000fe400078e3cff */
[----:B------:R-:W-:Y:S02]  /*2180*/  SEL R41, RZ, 0xffffffff, !P0 ;  /* 0xffffffffff297807 */ /* 0x000fe40004000000 */
[C---:B------:R-:W-:Y:S01]  /*2190*/  SEL R43, R13.reuse, 0x80000000, P0 ;  /* 0x800000000d2b7807 */ /* 0x040fe20000000000 */
[----:B------:R-:W2:Y:S01]  /*21a0*/  LDS.64 R34, [R34+0x9000] ;  /* 0x0090000022227984 */ /* 0x000ea20000000a00 */
[----:B------:R-:W-:Y:S02]  /*21b0*/  SEL R45, R13, 0x80000000, P1 ;  /* 0x800000000d2d7807 */ /* 0x000fe40000800000 */
[----:B------:R-:W-:Y:S02]  /*21c0*/  ISETP.GT.AND.EX P0, PT, R7, -0x1, PT, P3 ;  /* 0xffffffff0700780c */ /* 0x000fe40003f04330 */
[----:B------:R-:W-:-:S02]  /*21d0*/  ISETP.GT.U32.AND P1, PT, R4, -0x1, PT ;  /* 0xffffffff0400780c */ /* 0x000fc40003f24070 */
[----:B0-----:R-:W-:Y:S02]  /*21e0*/  SEL R33, RZ, 0xffffffff, !P0 ;  /* 0xffffffffff217807 */ /* 0x001fe40004000000 */
[----:B------:R-:W-:Y:S02]  /*21f0*/  SEL R37, R13, 0x80000000, P0 ;  /* 0x800000000d257807 */ /* 0x000fe40000000000 */
[----:B------:R-:W-:Y:S02]  /*2200*/  ISETP.GT.AND.EX P0, PT, R5, -0x1, PT, P1 ;  /* 0xffffffff0500780c */ /* 0x000fe40003f04310 */
[----:B------:R-:W-:Y:S02]  /*2210*/  LOP3.LUT R8, R41, R8, RZ, 0x3c, !PT ;  /* 0x0000000829087212 */ /* 0x000fe400078e3cff */
[----:B------:R-:W-:Y:S02]  /*2220*/  LOP3.LUT R6, R33, R6, RZ, 0x3c, !PT ;  /* 0x0000000621067212 */ /* 0x000fe400078e3cff */
[----:B------:R-:W-:-:S02]  /*2230*/  SEL R33, RZ, 0xffffffff, !P0 ;  /* 0xffffffffff217807 */ /* 0x000fc40004000000 */
[----:B------:R-:W-:Y:S02]  /*2240*/  SEL R41, R13, 0x80000000, P0 ;  /* 0x800000000d297807 */ /* 0x000fe40000000000 */
[----:B------:R-:W-:Y:S02]  /*2250*/  ISETP.GT.AND P0, PT, R39, R12, PT ;  /* 0x0000000c2700720c */ /* 0x000fe40003f04270 */
[----:B------:R-:W-:Y:S02]  /*2260*/  ISETP.GT.U32.AND P2, PT, R2, -0x1, PT ;  /* 0xffffffff0200780c */ /* 0x000fe40003f44070 */
[----:B------:R-:W-:Y:S02]  /*2270*/  LOP3.LUT R7, R37, R7, RZ, 0x3c, !PT ;  /* 0x0000000725077212 */ /* 0x000fe400078e3cff */
[----:B------:R-:W-:Y:S02]  /*2280*/  ISETP.GT.AND.EX P1, PT, R3, -0x1, PT, P2 ;  /* 0xffffffff0300780c */ /* 0x000fe40003f24320 */
[----:B------:R-:W-:-:S02]  /*2290*/  LOP3.LUT R30, R47, R30, RZ, 0x3c, !PT ;  /* 0x0000001e2f1e7212 */ /* 0x000fc400078e3cff */
[----:B------:R-:W-:Y:S02]  /*22a0*/  SEL R37, RZ, 0xffffffff, !P1 ;  /* 0xffffffffff257807 */ /* 0x000fe40004800000 */
[----:B------:R-:W-:Y:S02]  /*22b0*/  SEL R13, R13, 0x80000000, P1 ;  /* 0x800000000d0d7807 */ /* 0x000fe40000800000 */
[----:B------:R-:W-:Y:S02]  /*22c0*/  LOP3.LUT R36, R37, R2, RZ, 0x3c, !PT ;  /* 0x0000000225247212 */ /* 0x000fe400078e3cff */
[----:B------:R-:W-:Y:S02]  /*22d0*/  LOP3.LUT R31, R49, R31, RZ, 0x3c, !PT ;  /* 0x0000001f311f7212 */ /* 0x000fe400078e3cff */
[----:B------:R-:W-:Y:S02]  /*22e0*/  LOP3.LUT R11, R45, R11, RZ, 0x3c, !PT ;  /* 0x0000000b2d0b7212 */ /* 0x000fe400078e3cff */
[----:B------:R-:W-:-:S02]  /*22f0*/  LOP3.LUT R9, R43, R9, RZ, 0x3c, !PT ;  /* 0x000000092b097212 */ /* 0x000fc400078e3cff */
[----:B------:R-:W-:Y:S02]  /*2300*/  LOP3.LUT R4, R33, R4, RZ, 0x3c, !PT ;  /* 0x0000000421047212 */ /* 0x000fe400078e3cff */
[----:B------:R-:W-:Y:S02]  /*2310*/  LOP3.LUT R5, R41, R5, RZ, 0x3c, !PT ;  /* 0x0000000529057212 */ /* 0x000fe400078e3cff */
[----:B------:R-:W-:Y:S01]  /*2320*/  LOP3.LUT R37, R13, R3, RZ, 0x3c, !PT ;  /* 0x000000030d257212 */ /* 0x000fe200078e3cff */
[----:B--2---:R-:W-:Y:S06]  /*2330*/  @P0 BRA `(.L_x_23) ;  /* 0x0000000000480947 */ /* 0x004fec0003800000 */
[----:B------:R-:W0:Y:S01]  /*2340*/  LDCU.64 UR4, c[0x0][0x3a0] ;  /* 0x00007400ff0477ac */ /* 0x000e220008000a00 */
[----:B------:R-:W-:-:S05]  /*2350*/  IADD3 R2, P1, PT, R0, R34, RZ ;  /* 0x0000002200027210 */ /* 0x000fca0007f3e0ff */
[----:B------:R-:W-:Y:S01]  /*2360*/  IMAD.X R3, RZ, RZ, R35, P1 ;  /* 0x000000ffff037224 */ /* 0x000fe200008e0623 */
[----:B0-----:R-:W-:-:S04]  /*2370*/  LEA R32, P1, R2, UR4, 0x3 ;  /* 0x0000000402207c11 */ /* 0x001fc8000f8218ff */
[----:B------:R-:W-:-:S05]  /*2380*/  LEA.HI.X R33, R2, UR5, R3, 0x3, P1 ;  /* 0x0000000502217c11 */ /* 0x000fca00088f1c03 */
[----:B------:R0:W-:Y:S04]  /*2390*/  STG.E.64 desc[UR6][R32.64], R16 ;  /* 0x0000001020007986 */ /* 0x0001e8000c101b06 */
        /* <DEDUP_REMOVED lines=10> */
[----:B------:R0:W-:Y:S01]  /*2440*/  STG.E.64 desc[UR6][R32.64+0xb00], R36 ;  /* 0x000b002420007986 */ /* 0x0001e2000c101b06 */
[----:B------:R-:W-:Y:S05]  /*2450*/  BRA `(.L_x_24) ;  /* 0x0000000000a47947 */ /* 0x000fea0003800000 */
.L_x_23:
[----:B------:R-:W0:Y:S01]  /*2460*/  LDCU.64 UR4, c[0x0][0x3a0] ;  /* 0x00007400ff0477ac */ /* 0x000e220008000a00 */
[----:B------:R-:W-:Y:S01]  /*2470*/  IMAD R13, R29, -0x1200, R12 ;  /* 0xffffee001d0d7824 */ /* 0x000fe200078e020c */
[C---:B------:R-:W-:Y:S01]  /*2480*/  IADD3 R2, P1, PT, R0.reuse, R34, RZ ;  /* 0x0000002200027210 */ /* 0x040fe20007f3e0ff */
[C---:B------:R-:W-:Y:S02]  /*2490*/  VIADD R28, R0.reuse, 0x20 ;  /* 0x00000020001c7836 */ /* 0x040fe40000000000 */
[C---:B------:R-:W-:Y:S01]  /*24a0*/  VIADD R32, R0.reuse, 0x40 ;  /* 0x0000004000207836 */ /* 0x040fe20000000000 */
[-C--:B------:R-:W-:Y:S01]  /*24b0*/  ISETP.GE.AND P4, PT, R0, R13.reuse, PT ;  /* 0x0000000d0000720c */ /* 0x080fe20003f86270 */
[----:B------:R-:W-:Y:S01]  /*24c0*/  IMAD.X R3, RZ, RZ, R35, P1 ;  /* 0x000000ffff037224 */ /* 0x000fe200008e0623 */
[-C--:B------:R-:W-:Y:S01]  /*24d0*/  ISETP.GE.AND P5, PT, R28, R13.reuse, PT ;  /* 0x0000000d1c00720c */ /* 0x080fe20003fa6270 */
[----:B------:R-:W-:Y:S01]  /*24e0*/  VIADD R28, R0, 0x60 ;  /* 0x00000060001c7836 */ /* 0x000fe20000000000 */
[----:B------:R-:W-:Y:S01]  /*24f0*/  ISETP.GE.AND P6, PT, R32, R13, PT ;  /* 0x0000000d2000720c */ /* 0x000fe20003fc6270 */
[----:B------:R-:W-:-:S02]  /*2500*/  VIADD R34, R0, 0x80 ;  /* 0x0000008000227836 */ /* 0x000fc40000000000 */
[----:B------:R-:W-:-:S03]  /*2510*/  VIADD R38, R0, 0xa0 ;  /* 0x000000a000267836 */ /* 0x000fc60000000000 */
[-C--:B------:R-:W-:Y:S01]  /*2520*/  ISETP.GE.AND P2, PT, R34, R13.reuse, PT ;  /* 0x0000000d2200720c */ /* 0x080fe20003f46270 */
[----:B------:R-:W-:Y:S01]  /*2530*/  VIADD R34, R0, 0xe0 ;  /* 0x000000e000227836 */ /* 0x000fe20000000000 */
[----:B0-----:R-:W-:Y:S02]  /*2540*/  LEA R32, P1, R2, UR4, 0x3 ;  /* 0x0000000402207c11 */ /* 0x001fe4000f8218ff */
[-C--:B------:R-:W-:Y:S02]  /*2550*/  ISETP.GE.AND P3, PT, R38, R13.reuse, PT ;  /* 0x0000000d2600720c */ /* 0x080fe40003f66270 */
[----:B------:R-:W-:Y:S02]  /*2560*/  LEA.HI.X R33, R2, UR5, R3, 0x3, P1 ;  /* 0x0000000502217c11 */ /* 0x000fe400088f1c03 */
[-C--:B------:R-:W-:Y:S01]  /*2570*/  ISETP.GE.AND P1, PT, R28, R13.reuse, PT ;  /* 0x0000000d1c00720c */ /* 0x080fe20003f26270 */
[----:B------:R-:W-:Y:S02]  /*2580*/  VIADD R28, R0, 0xc0 ;  /* 0x000000c0001c7836 */ /* 0x000fe40000000000 */
[----:B------:R0:W-:Y:S03]  /*2590*/  @!P4 STG.E.64 desc[UR6][R32.64], R16 ;  /* 0x000000102000c986 */ /* 0x0001e6000c101b06 */
[-C--:B------:R-:W-:Y:S01]  /*25a0*/  ISETP.GE.AND P4, PT, R28, R13.reuse, PT ;  /* 0x0000000d1c00720c */ /* 0x080fe20003f86270 */
[----:B------:R-:W-:Y:S01]  /*25b0*/  VIADD R28, R0, 0x100 ;  /* 0x00000100001c7836 */ /* 0x000fe20000000000 */
[----:B------:R2:W-:Y:S01]  /*25c0*/  @!P5 STG.E.64 desc[UR6][R32.64+0x100], R22 ;  /* 0x000100162000d986 */ /* 0x0005e2000c101b06 */
[----:B------:R-:W-:Y:S01]  /*25d0*/  ISETP.GE.AND P5, PT, R34, R13, PT ;  /* 0x0000000d2200720c */ /* 0x000fe20003fa6270 */
[----:B------:R-:W-:-:S02]  /*25e0*/  VIADD R34, R0, 0x120 ;  /* 0x0000012000227836 */ /* 0x000fc40000000000 */
[----:B------:R2:W-:Y:S01]  /*25f0*/  @!P6 STG.E.64 desc[UR6][R32.64+0x200], R30 ;  /* 0x0002001e2000e986 */ /* 0x0005e2000c101b06 */
[-C--:B------:R-:W-:Y:S01]  /*2600*/  ISETP.GE.AND P6, PT, R28, R13.reuse, PT ;  /* 0x0000000d1c00720c */ /* 0x080fe20003fc6270 */
[C---:B------:R-:W-:Y:S02]  /*2610*/  VIADD R28, R0.reuse, 0x140 ;  /* 0x00000140001c7836 */ /* 0x040fe40000000000 */
[----:B------:R2:W-:Y:S01]  /*2620*/  @!P1 STG.E.64 desc[UR6][R32.64+0x300], R26 ;  /* 0x0003001a20009986 */ /* 0x0005e2000c101b06 */
[----:B0-----:R-:W-:Y:S01]  /*2630*/  VIADD R16, R0, 0x160 ;  /* 0x0000016000107836 */ /* 0x001fe20000000000 */
[-C--:B------:R-:W-:Y:S02]  /*2640*/  ISETP.GE.AND P1, PT, R34, R13.reuse, PT ;  /* 0x0000000d2200720c */ /* 0x080fe40003f26270 */
[----:B------:R2:W-:Y:S01]  /*2650*/  @!P2 STG.E.64 desc[UR6][R32.64+0x400], R24 ;  /* 0x000400182000a986 */ /* 0x0005e2000c101b06 */
[----:B------:R-:W-:-:S03]  /*2660*/  ISETP.GE.AND P2, PT, R28, R13, PT ;  /* 0x0000000d1c00720c */ /* 0x000fc60003f46270 */
[----:B------:R2:W-:Y:S01]  /*2670*/  @!P3 STG.E.64 desc[UR6][R32.64+0x500], R20 ;  /* 0x000500142000b986 */ /* 0x0005e2000c101b06 */
[----:B------:R-:W-:-:S03]  /*2680*/  ISETP.GE.AND P3, PT, R16, R13, PT ;  /* 0x0000000d1000720c */ /* 0x000fc60003f66270 */
[----:B------:R2:W-:Y:S04]  /*2690*/  @!P4 STG.E.64 desc[UR6][R32.64+0x600], R14 ;  /* 0x0006000e2000c986 */ /* 0x0005e8000c101b06 */
[----:B------:R2:W-:Y:S04]  /*26a0*/  @!P5 STG.E.64 desc[UR6][R32.64+0x700], R10 ;  /* 0x0007000a2000d986 */ /* 0x0005e8000c101b06 */
[----:B------:R2:W-:Y:S04]  /*26b0*/  @!P6 STG.E.64 desc[UR6][R32.64+0x800], R8 ;  /* 0x000800082000e986 */ /* 0x0005e8000c101b06 */
[----:B------:R2:W-:Y:S04]  /*26c0*/  @!P1 STG.E.64 desc[UR6][R32.64+0x900], R6 ;  /* 0x0009000620009986 */ /* 0x0005e8000c101b06 */
[----:B------:R2:W-:Y:S04]  /*26d0*/  @!P2 STG.E.64 desc[UR6][R32.64+0xa00], R4 ;  /* 0x000a00042000a986 */ /* 0x0005e8000c101b06 */
[----:B------:R2:W-:Y:S02]  /*26e0*/  @!P3 STG.E.64 desc[UR6][R32.64+0xb00], R36 ;  /* 0x000b00242000b986 */ /* 0x0005e4000c101b06 */
.L_x_24:
[----:B------:R-:W-:Y:S05]  /*26f0*/  @P0 BRA `(.L_x_25) ;  /* 0x0000000000340947 */ /* 0x000fea0003800000 */
[----:B0-2---:R0:W5:Y:S04]  /*2700*/  LDG.E.64 R26, desc[UR6][R18.64] ;  /* 0x00000006121a7981 */ /* 0x005168000c1e1b00 */
        /* <DEDUP_REMOVED lines=10> */
[----:B------:R0:W5:Y:S01]  /*27b0*/  LDG.E.64 R32, desc[UR6][R18.64+0xb00] ;  /* 0x000b000612207981 */ /* 0x000162000c1e1b00 */
[----:B------:R-:W-:Y:S05]  /*27c0*/  BRA `(.L_x_26) ;  /* 0x0000000000907947 */ /* 0x000fea0003800000 */
.L_x_25:
[----:B------:R-:W-:Y:S02]  /*27d0*/  IMAD.IADD R57, R12, 0x1, -R57 ;  /* 0x000000010c397824 */ /* 0x000fe400078e0a39 */
[C---:B------:R-:W-:Y:S02]  /*27e0*/  VIADD R28, R0.reuse, 0x20 ;  /* 0x00000020001c7836 */ /* 0x040fe40000000000 */
[C---:B------:R-:W-:Y:S01]  /*27f0*/  VIADD R34, R0.reuse, 0x40 ;  /* 0x0000004000227836 */ /* 0x040fe20000000000 */
[CC--:B------:R-:W-:Y:S01]  /*2800*/  ISETP.GE.AND P4, PT, R0.reuse, R57.reuse, PT ;  /* 0x000000390000720c */ /* 0x0c0fe20003f86270 */
[----:B0-2---:R-:W-:Y:S01]  /*2810*/  VIADD R36, R0, 0x80 ;  /* 0x0000008000247836 */ /* 0x005fe20000000000 */
[-C--:B------:R-:W-:Y:S01]  /*2820*/  ISETP.GE.AND P5, PT, R28, R57.reuse, PT ;  /* 0x000000391c00720c */ /* 0x080fe20003fa6270 */
[----:B------:R-:W-:Y:S01]  /*2830*/  VIADD R28, R0, 0x60 ;  /* 0x00000060001c7836 */ /* 0x000fe20000000000 */
[-C--:B------:R-:W-:Y:S01]  /*2840*/  ISETP.GE.AND P6, PT, R34, R57.reuse, PT ;  /* 0x000000392200720c */ /* 0x080fe20003fc6270 */
[----:B------:R-:W-:Y:S01]  /*2850*/  VIADD R34, R0, 0xa0 ;  /* 0x000000a000227836 */ /* 0x000fe20000000000 */
[----:B------:R-:W-:-:S02]  /*2860*/  ISETP.GE.AND P2, PT, R36, R57, PT ;  /* 0x000000392400720c */ /* 0x000fc40003f46270 */
[-C--:B------:R-:W-:Y:S01]  /*2870*/  ISETP.GE.AND P1, PT, R28, R57.reuse, PT ;  /* 0x000000391c00720c */ /* 0x080fe20003f26270 */
[----:B------:R-:W-:Y:S01]  /*2880*/  VIADD R28, R0, 0xc0 ;  /* 0x000000c0001c7836 */ /* 0x000fe20000000000 */
[-C--:B------:R-:W-:Y:S01]  /*2890*/  ISETP.GE.AND P3, PT, R34, R57.reuse, PT ;  /* 0x000000392200720c */ /* 0x080fe20003f66270 */
[----:B------:R-:W-:Y:S02]  /*28a0*/  VIADD R34, R0, 0xe0 ;  /* 0x000000e000227836 */ /* 0x000fe40000000000 */
[----:B------:R2:W5:Y:S01]  /*28b0*/  @!P4 LDG.E.64 R26, desc[UR6][R18.64] ;  /* 0x00000006121ac981 */ /* 0x000562000c1e1b00 */
[-C--:B------:R-:W-:Y:S01]  /*28c0*/  ISETP.GE.AND P4, PT, R28, R57.reuse, PT ;  /* 0x000000391c00720c */ /* 0x080fe20003f86270 */
[----:B------:R-:W-:Y:S02]  /*28d0*/  VIADD R28, R0, 0x100 ;  /* 0x00000100001c7836 */ /* 0x000fe40000000000 */
[----:B------:R2:W5:Y:S01]  /*28e0*/  @!P5 LDG.E.64 R30, desc[UR6][R18.64+0x100] ;  /* 0x00010006121ed981 */ /* 0x000562000c1e1b00 */
[----:B------:R-:W-:Y:S01]  /*28f0*/  ISETP.GE.AND P5, PT, R34, R57, PT ;  /* 0x000000392200720c */ /* 0x000fe20003fa6270 */
[----:B------:R-:W-:-:S02]  /*2900*/  VIADD R34, R0, 0x120 ;  /* 0x0000012000227836 */ /* 0x000fc40000000000 */
[----:B------:R2:W5:Y:S01]  /*2910*/  @!P6 LDG.E.64 R22, desc[UR6][R18.64+0x200] ;  /* 0x000200061216e981 */ /* 0x000562000c1e1b00 */
[-C--:B------:R-:W-:Y:S01]  /*2920*/  ISETP.GE.AND P6, PT, R28, R57.reuse, PT ;  /* 0x000000391c00720c */ /* 0x080fe20003fc6270 */
[----:B------:R-:W-:Y:S02]  /*2930*/  VIADD R28, R0, 0x140 ;  /* 0x00000140001c7836 */ /* 0x000fe40000000000 */
[----:B------:R2:W5:Y:S01]  /*2940*/  @!P1 LDG.E.64 R24, desc[UR6][R18.64+0x300] ;  /* 0x0003000612189981 */ /* 0x000562000c1e1b00 */
[-C--:B------:R-:W-:Y:S01]  /*2950*/  ISETP.GE.AND P1, PT, R34, R57.reuse, PT ;  /* 0x000000392200720c */ /* 0x080fe20003f26270 */
[----:B------:R-:W-:Y:S02]  /*2960*/  VIADD R34, R0, 0x160 ;  /* 0x0000016000227836 */ /* 0x000fe40000000000 */
[----:B------:R2:W5:Y:S01]  /*2970*/  @!P2 LDG.E.64 R20, desc[UR6][R18.64+0x400] ;  /* 0x000400061214a981 */ /* 0x000562000c1e1b00 */
[----:B------:R-:W-:-:S03]  /*2980*/  ISETP.GE.AND P2, PT, R28, R57, PT ;  /* 0x000000391c00720c */ /* 0x000fc60003f46270 */
[----:B------:R2:W5:Y:S01]  /*2990*/  @!P3 LDG.E.64 R16, desc[UR6][R18.64+0x500] ;  /* 0x000500061210b981 */ /* 0x000562000c1e1b00 */
[----:B------:R-:W-:-:S03]  /*29a0*/  ISETP.GE.AND P3, PT, R34, R57, PT ;  /* 0x000000392200720c */ /* 0x000fc60003f66270 */
[----:B------:R2:W5:Y:S04]  /*29b0*/  @!P4 LDG.E.64 R14, desc[UR6][R18.64+0x600] ;  /* 0x00060006120ec981 */ /* 0x000568000c1e1b00 */
[----:B------:R2:W5:Y:S04]  /*29c0*/  @!P5 LDG.E.64 R10, desc[UR6][R18.64+0x700] ;  /* 0x00070006120ad981 */ /* 0x000568000c1e1b00 */
[----:B------:R2:W5:Y:S04]  /*29d0*/  @!P6 LDG.E.64 R8, desc[UR6][R18.64+0x800] ;  /* 0x000800061208e981 */ /* 0x000568000c1e1b00 */
[----:B------:R2:W5:Y:S04]  /*29e0*/  @!P1 LDG.E.64 R6, desc[UR6][R18.64+0x900] ;  /* 0x0009000612069981 */ /* 0x000568000c1e1b00 */
[----:B------:R2:W5:Y:S04]  /*29f0*/  @!P2 LDG.E.64 R4, desc[UR6][R18.64+0xa00] ;  /* 0x000a00061204a981 */ /* 0x000568000c1e1b00 */
[----:B------:R2:W5:Y:S02]  /*2a00*/  @!P3 LDG.E.64 R32, desc[UR6][R18.64+0xb00] ;  /* 0x000b00061220b981 */ /* 0x000564000c1e1b00 */
.L_x_26:
[----:B------:R-:W-:Y:S05]  /*2a10*/  @P0 BRA `(.L_x_27) ;  /* 0x0000000000400947 */ /* 0x000fea0003800000 */
[----:B------:R-:W3:Y:S02]  /*2a20*/  LDCU.64 UR4, c[0x0][0x3b0] ;  /* 0x00007600ff0477ac */ /* 0x000ee40008000a00 */
[----:B---3--:R-:W-:-:S04]  /*2a30*/  LEA R12, P0, R2, UR4, 0x3 ;  /* 0x00000004020c7c11 */ /* 0x008fc8000f8018ff */
[----:B------:R-:W-:-:S05]  /*2a40*/  LEA.HI.X R13, R2, UR5, R3, 0x3, P0 ;  /* 0x00000005020d7c11 */ /* 0x000fca00080f1c03 */
[----:B-----5:R-:W-:Y:S04]  /*2a50*/  STG.E.64 desc[UR6][R12.64], R26 ;  /* 0x0000001a0c007986 */ /* 0x020fe8000c101b06 */
[----:B------:R-:W-:Y:S04]  /*2a60*/  STG.E.64 desc[UR6][R12.64+0x100], R30 ;  /* 0x0001001e0c007986 */ /* 0x000fe8000c101b06 */
        /* <DEDUP_REMOVED lines=9> */
[----:B------:R-:W-:Y:S01]  /*2b00*/  STG.E.64 desc[UR6][R12.64+0xb00], R32 ;  /* 0x000b00200c007986 */ /* 0x000fe2000c101b06 */
[----:B------:R-:W-:Y:S05]  /*2b10*/  EXIT ;  /* 0x000000000000794d */ /* 0x000fea0003800000 */
.L_x_27:
[----:B------:R-:W3:Y:S01]  /*2b20*/  LDCU.64 UR4, c[0x0][0x3b0] ;  /* 0x00007600ff0477ac */ /* 0x000ee20008000a00 */
[----:B------:R-:W-:Y:S02]  /*2b30*/  IMAD R29, R29, -0x1200, R12 ;  /* 0xffffee001d1d7824 */ /* 0x000fe400078e020c */
[C---:B------:R-:W-:Y:S02]  /*2b40*/  VIADD R12, R0.reuse, 0x20 ;  /* 0x00000020000c7836 */ /* 0x040fe40000000000 */
[C---:B0-2---:R-:W-:Y:S01]  /*2b50*/  VIADD R18, R0.reuse, 0x40 ;  /* 0x0000004000127836 */ /* 0x045fe20000000000 */
[CC--:B------:R-:W-:Y:S01]  /*2b60*/  ISETP.GE.AND P5, PT, R0.reuse, R29.reuse, PT ;  /* 0x0000001d0000720c */ /* 0x0c0fe20003fa6270 */
[----:B------:R-:W-:Y:S01]  /*2b70*/  VIADD R28, R0, 0x60 ;  /* 0x00000060001c7836 */ /* 0x000fe20000000000 */
[-C--:B------:R-:W-:Y:S01]  /*2b80*/  ISETP.GE.AND P6, PT, R12, R29.reuse, PT ;  /* 0x0000001d0c00720c */ /* 0x080fe20003fc6270 */
[----:B------:R-:W-:Y:S01]  /*2b90*/  VIADD R34, R0, 0xc0 ;  /* 0x000000c000227836 */ /* 0x000fe20000000000 */
[-C--:B------:R-:W-:Y:S01]  /*2ba0*/  ISETP.GE.AND P0, PT, R18, R29.reuse, PT ;  /* 0x0000001d1200720c */ /* 0x080fe20003f06270 */
[----:B------:R-:W-:Y:S01]  /*2bb0*/  VIADD R18, R0, 0x80 ;  /* 0x0000008000127836 */ /* 0x000fe20000000000 */
[-C--:B------:R-:W-:Y:S01]  /*2bc0*/  ISETP.GE.AND P1, PT, R28, R29.reuse, PT ;  /* 0x0000001d1c00720c */ /* 0x080fe20003f26270 */
[----:B------:R-:W-:Y:S01]  /*2bd0*/  VIADD R28, R0, 0xa0 ;  /* 0x000000a0001c7836 */ /* 0x000fe20000000000 */
[----:B------:R-:W-:-:S02]  /*2be0*/  ISETP.GE.AND P4, PT, R34, R29, PT ;  /* 0x0000001d2200720c */ /* 0x000fc40003f86270 */
[----:B---3--:R-:W-:Y:S02]  /*2bf0*/  LEA R12, P2, R2, UR4, 0x3 ;  /* 0x00000004020c7c11 */ /* 0x008fe4000f8418ff */
[-C--:B------:R-:W-:Y:S02]  /*2c00*/  ISETP.GE.AND P3, PT, R28, R29.reuse, PT ;  /* 0x0000001d1c00720c */ /* 0x080fe40003f66270 */
[----:B------:R-:W-:Y:S01]  /*2c10*/  LEA.HI.X R13, R2, UR5, R3, 0x3, P2 ;  /* 0x00000005020d7c11 */ /* 0x000fe200090f1c03 */
[----:B------:R-:W-:Y:S01]  /*2c20*/  VIADD R2, R0, 0xe0 ;  /* 0x000000e000027836 */ /* 0x000fe20000000000 */
[-C--:B------:R-:W-:Y:S01]  /*2c30*/  ISETP.GE.AND P2, PT, R18, R29.reuse, PT ;  /* 0x0000001d1200720c */ /* 0x080fe20003f46270 */
[----:B------:R-:W-:Y:S02]  /*2c40*/  VIADD R18, R0, 0x100 ;  /* 0x0000010000127836 */ /* 0x000fe40000000000 */
[----:B-----5:R0:W-:Y:S01]  /*2c50*/  @!P5 STG.E.64 desc[UR6][R12.64], R26 ;  /* 0x0000001a0c00d986 */ /* 0x0201e2000c101b06 */
[----:B------:R-:W-:Y:S01]  /*2c60*/  ISETP.GE.AND P5, PT, R2, R29, PT ;  /* 0x0000001d0200720c */ /* 0x000fe20003fa6270 */
[----:B------:R-:W-:-:S02]  /*2c70*/  VIADD R2, R0, 0x120 ;  /* 0x0000012000027836 */ /* 0x000fc40000000000 */
[----:B------:R0:W-:Y:S01]  /*2c80*/  @!P6 STG.E.64 desc[UR6][R12.64+0x100], R30 ;  /* 0x0001001e0c00e986 */ /* 0x0001e2000c101b06 */
[-C--:B------:R-:W-:Y:S01]  /*2c90*/  ISETP.GE.AND P6, PT, R18, R29.reuse, PT ;  /* 0x0000001d1200720c */ /* 0x080fe20003fc6270 */
[C---:B------:R-:W-:Y:S02]  /*2ca0*/  VIADD R18, R0.reuse, 0x140 ;  /* 0x0000014000127836 */ /* 0x040fe40000000000 */
[----:B------:R-:W-:Y:S01]  /*2cb0*/  VIADD R0, R0, 0x160 ;  /* 0x0000016000007836 */ /* 0x000fe20000000000 */
[----:B------:R0:W-:Y:S01]  /*2cc0*/  @!P0 STG.E.64 desc[UR6][R12.64+0x200], R22 ;  /* 0x000200160c008986 */ /* 0x0001e2000c101b06 */
[----:B------:R-:W-:-:S03]  /*2cd0*/  ISETP.GE.AND P0, PT, R2, R29, PT ;  /* 0x0000001d0200720c */ /* 0x000fc60003f06270 */
        /* <DEDUP_REMOVED lines=9> */
[----:B------:R0:W-:Y:S01]  /*2d70*/  @!P1 STG.E.64 desc[UR6][R12.64+0xa00], R4 ;  /* 0x000a00040c009986 */ /* 0x0001e2000c101b06 */
[----:B------:R-:W-:Y:S05]  /*2d80*/  @P2 EXIT ;  /* 0x000000000000294d */ /* 0x000fea0003800000 */
[----:B------:R-:W-:Y:S01]  /*2d90*/  STG.E.64 desc[UR6][R12.64+0xb00], R32 ;  /* 0x000b00200c007986 */ /* 0x000fe2000c101b06 */
[----:B------:R-:W-:Y:S05]  /*2da0*/  EXIT ;  /* 0x000000000000794d */ /* 0x000fea0003800000 */
.L_x_14:
[----:B------:R-:W-:Y:S01]  /*2db0*/  IMAD.MOV.U32 R12, RZ, RZ, RZ ;  /* 0x000000ffff0c7224 */ /* 0x000fe200078e00ff */
[C---:B------:R-:W-:Y:S01]  /*2dc0*/  ISETP.GT.U32.AND P0, PT, R13.reuse, 0x1f, PT ;  /* 0x0000001f0d00780c */ /* 0x040fe20003f04070 */
[----:B------:R-:W-:Y:S05]  /*2dd0*/  WARPSYNC.ALL ;  /* 0x0000000000007948 */ /* 0x000fea0003800000 */
[----:B----4-:R-:W-:-:S04]  /*2de0*/  IMAD.HI.U32 R36, R13, 0x15555556, R12 ;  /* 0x155555560d247827 */ /* 0x010fc800078e000c */
[----:B-1----:R-:W-:-:S05]  /*2df0*/  IMAD R75, R36, 0x4, R41 ;  /* 0x00000004244b7824 */ /* 0x002fca00078e0229 */
[----:B------:R0:W-:Y:S01]  /*2e00*/  STS [R75+0x3410], R28 ;  /* 0x0034101c4b007388 */ /* 0x0001e20000000800 */
[----:B------:R-:W-:Y:S06]  /*2e10*/  BAR.SYNC.DEFER_BLOCKING 0x0 ;  /* 0x0000000000007b1d */ /* 0x000fec0000010000 */
[----:B------:R-:W-:Y:S05]  /*2e20*/  @P0 BRA `(.L_x_28) ;  /* 0x0000000000dc0947 */ /* 0x000fea0003800000 */
[----:B------:R-:W-:Y:S01]  /*2e30*/  IMAD R56, R13, 0x34, R41 ;  /* 0x000000340d387824 */ /* 0x000fe200078e0229 */
[----:B------:R-:W-:-:S04]  /*2e40*/  UMOV UR4, 0xffffffff ;  /* 0xffffffff00047882 */ /* 0x000fc80000000000 */
[----:B------:R-:W-:Y:S04]  /*2e50*/  LDS R54, [R56+0x3410] ;  /* 0x0034100038367984 */ /* 0x000fe80000000800 */
[----:B------:R-:W-:Y:S04]  /*2e60*/  LDS R73, [R56+0x3414] ;  /* 0x0034140038497984 */ /* 0x000fe80000000800 */
[----:B------:R-:W1:Y:S04]  /*2e70*/  LDS R52, [R56+0x3418] ;  /* 0x0034180038347984 */ /* 0x000e680000000800 */
[----:B------:R-:W-:Y:S04]  /*2e80*/  LDS R71, [R56+0x341c] ;  /* 0x00341c0038477984 */ /* 0x000fe80000000800 */
[----:B------:R-:W2:Y:S04]  /*2e90*/  LDS R50, [R56+0x3420] ;  /* 0x0034200038327984 */ /* 0x000ea80000000800 */
[----:B------:R-:W-:Y:S04]  /*2ea0*/  LDS R69, [R56+0x3424] ;  /* 0x0034240038457984 */ /* 0x000fe80000000800 */
[----:B------:R-:W3:Y:S04]  /*2eb0*/  LDS R48, [R56+0x3428] ;  /* 0x0034280038307984 */ /* 0x000ee80000000800 */
[----:B------:R-:W-:Y:S04]  /*2ec0*/  LDS R57, [R56+0x342c] ;  /* 0x00342c0038397984 */ /* 0x000fe80000000800 */
[----:B------:R-:W4:Y:S04]  /*2ed0*/  LDS R46, [R56+0x3430] ;  /* 0x00343000382e7984 */ /* 0x000f280000000800 */
[----:B------:R-:W-:Y:S04]  /*2ee0*/  LDS R37, [R56+0x3434] ;  /* 0x0034340038257984 */ /* 0x000fe80000000800 */
[----:B------:R-:W5:Y:S04]  /*2ef0*/  LDS R36, [R56+0x3438] ;  /* 0x0034380038247984 */ /* 0x000f680000000800 */
[----:B------:R-:W0:Y:S01]  /*2f00*/  LDS R60, [R56+0x343c] ;  /* 0x00343c00383c7984 */ /* 0x000e220000000800 */
[----:B-1----:R-:W-:-:S04]  /*2f10*/  IADD3 R62, PT, PT, R52, R73, R54 ;  /* 0x00000049343e7210 */ /* 0x002fc80007ffe036 */
[----:B--2---:R-:W-:-:S04]  /*2f20*/  IADD3 R62, PT, PT, R50, R62, R71 ;  /* 0x0000003e323e7210 */ /* 0x004fc80007ffe047 */
[----:B---3--:R-:W-:-:S04]  /*2f30*/  IADD3 R62, PT, PT, R48, R62, R69 ;  /* 0x0000003e303e7210 */ /* 0x008fc80007ffe045 */
[----:B----4-:R-:W-:-:S04]  /*2f40*/  IADD3 R62, PT, PT, R46, R62, R57 ;  /* 0x0000003e2e3e7210 */ /* 0x010fc80007ffe039 */
[----:B-----5:R-:W-:-:S05]  /*2f50*/  IADD3 R77, PT, PT, R36, R62, R37 ;  /* 0x0000003e244d7210 */ /* 0x020fca0007ffe025 */
[----:B0-----:R-:W-:Y:S01]  /*2f60*/  IMAD.IADD R60, R60, 0x1, R77 ;  /* 0x000000013c3c7824 */ /* 0x001fe200078e024d */
[----:B------:R-:W-:Y:S06]  /*2f70*/  BRA.DIV UR4, `(.L_x_29) ;  /* 0x0000006604807947 */ /* 0x000fec000b800000 */
[----:B------:R-:W0:Y:S02]  /*2f80*/  SHFL.UP P0, R77, R60, 0x1, RZ ;  /* 0x042000003c4d7989 */ /* 0x000e2400000000ff */
[----:B0-----:R-:W-:-:S05]  /*2f90*/  @P0 IMAD.IADD R77, R60, 0x1, R77 ;  /* 0x000000013c4d0824 */ /* 0x001fca00078e024d */
[----:B------:R-:W0:Y:S02]  /*2fa0*/  SHFL.UP P0, R62, R77, 0x2, RZ ;  /* 0x044000004d3e7989 */ /* 0x000e2400000000ff */
[----:B0-----:R-:W-:-:S05]  /*2fb0*/  @P0 IMAD.IADD R62, R77, 0x1, R62 ;  /* 0x000000014d3e0824 */ /* 0x001fca00078e023e */
[----:B------:R-:W0:Y:S02]  /*2fc0*/  SHFL.UP P0, R64, R62, 0x4, RZ ;  /* 0x048000003e407989 */ /* 0x000e2400000000ff */
[----:B0-----:R-:W-:-:S05]  /*2fd0*/  @P0 IMAD.IADD R64, R62, 0x1, R64 ;  /* 0x000000013e400824 */ /* 0x001fca00078e0240 */
[----:B------:R-:W0:Y:S02]  /*2fe0*/  SHFL.UP P0, R66, R64, 0x8, RZ ;  /* 0x0500000040427989 */ /* 0x000e2400000000ff */
[----:B0-----:R-:W-:-:S05]  /*2ff0*/  @P0 IMAD.IADD R66, R64, 0x1, R66 ;  /* 0x0000000140420824 */ /* 0x001fca00078e0242 */
[----:B------:R0:W1:Y:S02]  /*3000*/  SHFL.UP P0, R68, R66, 0x10, RZ ;  /* 0x0600000042447989 */ /* 0x00006400000000ff */
.L_x_98:
[----:B-1----:R-:W-:-:S04]  /*3010*/  @P0 IMAD.IADD R68, R66, 0x1, R68 ;  /* 0x0000000142440824 */ /* 0x002fc800078e0244 */
[----:B------:R-:W-:-:S04]  /*3020*/  IMAD.IADD R77, R68, 0x1, -R60 ;  /* 0x00000001444d7824 */ /* 0x000fc800078e0a3c */
[----:B------:R-:W-:Y:S01]  /*3030*/  IMAD.IADD R54, R54, 0x1, R77 ;  /* 0x0000000136367824 */ /* 0x000fe200078e024d */
[----:B------:R1:W-:Y:S03]  /*3040*/  STS [R56+0x3410], R77 ;  /* 0x0034104d38007388 */ /* 0x0003e60000000800 */
        /* <DEDUP_REMOVED lines=18> */
[----:B-1----:R-:W-:Y:S01]  /*3170*/  IMAD.IADD R77, R36, 0x1, R37 ;  /* 0x00000001244d7824 */ /* 0x002fe200078e0225 */
[----:B------:R2:W-:Y:S04]  /*3180*/  STS [R56+0x3438], R37 ;  /* 0x0034382538007388 */ /* 0x0005e80000000800 */
[----:B------:R2:W-:Y:S02]  /*3190*/  STS [R56+0x343c], R77 ;  /* 0x00343c4d38007388 */ /* 0x0005e40000000800 */
.L_x_28:
[----:B------:R-:W-:Y:S05]  /*31a0*/  WARPSYNC.ALL ;  /* 0x0000000000007948 */ /* 0x000fea0003800000 */
[----:B------:R-:W-:Y:S01]  /*31b0*/  BAR.SYNC.DEFER_BLOCKING 0x0 ;  /* 0x0000000000007b1d */ /* 0x000fe20000010000 */
[----:B------:R-:W-:-:S05]  /*31c0*/  ISETP.NE.AND P0, PT, R58, RZ, PT ;  /* 0x000000ff3a00720c */ /* 0x000fca0003f05270 */
[----:B------:R-:W-:Y:S01]  /*31d0*/  BSSY.RECONVERGENT B0, `(.L_x_30) ;  /* 0x0000027000007945 */ /* 0x000fe20003800200 */
[----:B--2---:R1:W2:Y:S07]  /*31e0*/  LDS R37, [R75+0x3410] ;  /* 0x003410004b257984 */ /* 0x0042ae0000000800 */
[----:B------:R-:W-:Y:S05]  /*31f0*/  @P0 BRA `(.L_x_31) ;  /* 0x0000000000900947 */ /* 0x000fea0003800000 */
[----:B------:R-:W2:Y:S04]  /*3200*/  LDS R46, [R44] ;  /* 0x000000002c2e7984 */ /* 0x000ea80000000800 */
[----:B------:R-:W3:Y:S04]  /*3210*/  LDS R48, [R44+0x400] ;  /* 0x000400002c307984 */ /* 0x000ee80000000800 */
[----:B------:R-:W4:Y:S04]  /*3220*/  LDS R50, [R44+0x800] ;  /* 0x000800002c327984 */ /* 0x000f280000000800 */
[----:B------:R-:W5:Y:S04]  /*3230*/  LDS R52, [R44+0xc00] ;  /* 0x000c00002c347984 */ /* 0x000f680000000800 */
[----:B------:R-:W1:Y:S04]  /*3240*/  LDS R54, [R44+0x1000] ;  /* 0x001000002c367984 */ /* 0x000e680000000800 */
[----:B------:R-:W1:Y:S04]  /*3250*/  LDS R56, [R44+0x1400] ;  /* 0x001400002c387984 */ /* 0x000e680000000800 */
[----:B------:R-:W1:Y:S04]  /*3260*/  LDS R60, [R44+0x1800] ;  /* 0x001800002c3c7984 */ /* 0x000e680000000800 */
[----:B------:R-:W1:Y:S04]  /*3270*/  LDS R62, [R44+0x1c00] ;  /* 0x001c00002c3e7984 */ /* 0x000e680000000800 */
[----:B------:R-:W1:Y:S04]  /*3280*/  LDS R64, [R44+0x2000] ;  /* 0x002000002c407984 */ /* 0x000e680000000800 */
[----:B0-----:R-:W0:Y:S04]  /*3290*/  LDS R66, [R44+0x2400] ;  /* 0x002400002c427984 */ /* 0x001e280000000800 */
[----:B------:R-:W0:Y:S01]  /*32a0*/  LDS R68, [R44+0x2800] ;  /* 0x002800002c447984 */ /* 0x000e220000000800 */
[----:B--2---:R-:W-:-:S03]  /*32b0*/  IMAD.IADD R57, R37, 0x1, R46 ;  /* 0x0000000125397824 */ /* 0x004fc600078e022e */
[----:B------:R-:W2:Y:S01]  /*32c0*/  LDS R36, [R44+0x2c00] ;  /* 0x002c00002c247984 */ /* 0x000ea20000000800 */
[C---:B---3--:R-:W-:Y:S02]  /*32d0*/  IMAD.IADD R69, R37.reuse, 0x1, R48 ;  /* 0x0000000125457824 */ /* 0x048fe400078e0230 */
[C---:B----4-:R-:W-:Y:S01]  /*32e0*/  IMAD.IADD R71, R37.reuse, 0x1, R50 ;  /* 0x0000000125477824 */ /* 0x050fe200078e0232 */
[----:B------:R3:W-:Y:S01]  /*32f0*/  STS [R44], R57 ;  /* 0x000000392c007388 */ /* 0x0007e20000000800 */
[----:B-----5:R-:W-:-:S03]  /*3300*/  IMAD.IADD R73, R37, 0x1, R52 ;  /* 0x0000000125497824 */ /* 0x020fc600078e0234 */
[----:B------:R0:W-:Y:S01]  /*3310*/  STS [R44+0x400], R69 ;  /* 0x000400452c007388 */ /* 0x0001e20000000800 */
[----:B-1----:R-:W-:-:S03]  /*3320*/  IMAD.IADD R75, R37, 0x1, R54 ;  /* 0x00000001254b7824 */ /* 0x002fc600078e0236 */
[----:B------:R1:W-:Y:S01]  /*3330*/  STS [R44+0x800], R71 ;  /* 0x000800472c007388 */ /* 0x0003e20000000800 */
[----:B------:R-:W-:-:S03]  /*3340*/  IMAD.IADD R77, R37, 0x1, R56 ;  /* 0x00000001254d7824 */ /* 0x000fc600078e0238 */
[----:B------:R2:W-:Y:S01]  /*3350*/  STS [R44+0xc00], R73 ;  /* 0x000c00492c007388 */ /* 0x0005e20000000800 */
[----:B------:R-:W-:-:S03]  /*3360*/  IMAD.IADD R60, R37, 0x1, R60 ;  /* 0x00000001253c7824 */ /* 0x000fc600078e023c */
[----:B------:R4:W-:Y:S01]  /*3370*/  STS [R44+0x1000], R75 ;  /* 0x0010004b2c007388 */ /* 0x0009e20000000800 */
[----:B---3--:R-:W-:-:S03]  /*3380*/  IMAD.IADD R57, R37, 0x1, R62 ;  /* 0x0000000125397824 */ /* 0x008fc600078e023e */
[----:B------:R4:W-:Y:S01]  /*3390*/  STS [R44+0x1400], R77 ;  /* 0x0014004d2c007388 */ /* 0x0009e20000000800 */
[----:B------:R-:W-:-:S03]  /*33a0*/  IMAD.IADD R64, R37, 0x1, R64 ;  /* 0x0000000125407824 */ /* 0x000fc600078e0240 */
[----:B------:R4:W-:Y:S01]  /*33b0*/  STS [R44+0x1800], R60 ;  /* 0x0018003c2c007388 */ /* 0x0009e20000000800 */
[----:B0-----:R-:W-:-:S03]  /*33c0*/  IMAD.IADD R69, R37, 0x1, R66 ;  /* 0x0000000125457824 */ /* 0x001fc600078e0242 */
[----:B------:R4:W-:Y:S01]  /*33d0*/  STS [R44+0x1c00], R57 ;  /* 0x001c00392c007388 */ /* 0x0009e20000000800 */
[----:B-1----:R-:W-:-:S03]  /*33e0*/  IMAD.IADD R71, R37, 0x1, R68 ;  /* 0x0000000125477824 */ /* 0x002fc600078e0244 */
[----:B------:R4:W-:Y:S01]  /*33f0*/  STS [R44+0x2000], R64 ;  /* 0x002000402c007388 */ /* 0x0009e20000000800 */
[----:B--2---:R-:W-:-:S03]  /*3400*/  IMAD.IADD R73, R37, 0x1, R36 ;  /* 0x0000000125497824 */ /* 0x004fc600078e0224 */
[----:B------:R4:W-:Y:S04]  /*3410*/  STS [R44+0x2400], R69 ;  /* 0x002400452c007388 */ /* 0x0009e80000000800 */
[----:B------:R4:W-:Y:S04]  /*3420*/  STS [R44+0x2800], R71 ;  /* 0x002800472c007388 */ /* 0x0009e80000000800 */
[----:B------:R4:W-:Y:S02]  /*3430*/  STS [R44+0x2c00], R73 ;  /* 0x002c00492c007388 */ /* 0x0009e40000000800 */
.L_x_31:
[----:B------:R-:W-:Y:S05]  /*3440*/  BSYNC.RECONVERGENT B0 ;  /* 0x0000000000007941 */ /* 0x000fea0003800200 */
.L_x_30:
[----:B------:R-:W-:Y:S01]  /*3450*/  BAR.SYNC.DEFER_BLOCKING 0x0 ;  /* 0x0000000000007b1d */ /* 0x000fe20000010000 */
[----:B------:R-:W-:Y:S01]  /*3460*/  R2P PR, R55, 0x7f ;  /* 0x0000007f37007804 */ /* 0x000fe20000000000 */
[----:B------:R-:W-:-:S04]  /*3470*/  IMAD.MOV.U32 R48, RZ, RZ, RZ ;  /* 0x000000ffff307224 */ /* 0x000fc800078e00ff */
[----:B------:R-:W-:Y:S01]  /*3480*/  BSSY.RECONVERGENT B0, `(.L_x_32) ;  /* 0x0000021000007945 */ /* 0x000fe20003800200 */
[----:B----4-:R-:W3:Y:S07]  /*3490*/  S2R R44, SR_LEMASK ;  /* 0x00000000002c7919 */ /* 0x010eee0000003a00 */
[----:B------:R-:W-:Y:S02]  /*34a0*/  VOTE.ANY R36, PT, P0 ;  /* 0x0000000000247806 */ /* 0x000fe400000e0100 */
[----:B------:R-:W-:-:S02]  /*34b0*/  VOTE.ANY R57, PT, P1 ;  /* 0x0000000000397806 */ /* 0x000fc400008e0100 */
[----:B------:R-:W-:Y:S02]  /*34c0*/  @!P0 LOP3.LUT R36, RZ, R36, RZ, 0x33, !PT ;  /* 0x00000024ff248212 */ /* 0x000fe400078e33ff */
[----:B------:R-:W-:Y:S02]  /*34d0*/  VOTE.ANY R69, PT, P2 ;  /* 0x0000000000457806 */ /* 0x000fe400010e0100 */
[----:B------:R-:W-:Y:S02]  /*34e0*/  @!P1 LOP3.LUT R57, RZ, R57, RZ, 0x33, !PT ;  /* 0x00000039ff399212 */ /* 0x000fe400078e33ff */
[----:B------:R-:W-:Y:S02]  /*34f0*/  VOTE.ANY R71, PT, P3 ;  /* 0x0000000000477806 */ /* 0x000fe400018e0100 */
[----:B------:R-:W-:Y:S02]  /*3500*/  @!P2 LOP3.LUT R69, RZ, R69, RZ, 0x33, !PT ;  /* 0x00000045ff45a212 */ /* 0x000fe400078e33ff */
[----:B------:R-:W-:-:S02]  /*3510*/  LOP3.LUT R36, R57, R36, RZ, 0xc0, !PT ;  /* 0x0000002439247212 */ /* 0x000fc400078ec0ff */
[----:B------:R-:W-:Y:S02]  /*3520*/  @!P3 LOP3.LUT R71, RZ, R71, RZ, 0x33, !PT ;  /* 0x00000047ff47b212 */ /* 0x000fe400078e33ff */
[----:B------:R-:W-:Y:S02]  /*3530*/  LOP3.LUT R36, R69, R36, RZ, 0xc0, !PT ;  /* 0x0000002445247212 */ /* 0x000fe400078ec0ff */
[----:B------:R-:W-:Y:S02]  /*3540*/  VOTE.ANY R57, PT, P4 ;  /* 0x0000000000397806 */ /* 0x000fe400020e0100 */
[----:B------:R-:W-:Y:S02]  /*3550*/  LOP3.LUT P0, RZ, R55, 0x80, RZ, 0xc0, !PT ;  /* 0x0000008037ff7812 */ /* 0x000fe4000780c0ff */
[----:B------:R-:W-:Y:S02]  /*3560*/  LOP3.LUT R36, R71, R36, RZ, 0xc0, !PT ;  /* 0x0000002447247212 */ /* 0x000fe400078ec0ff */
[----:B------:R-:W-:-:S02]  /*3570*/  VOTE.ANY R69, PT, P5 ;  /* 0x0000000000457806 */ /* 0x000fc400028e0100 */
[----:B------:R-:W-:Y:S02]  /*3580*/  @!P4 LOP3.LUT R57, RZ, R57, RZ, 0x33, !PT ;  /* 0x00000039ff39c212 */ /* 0x000fe400078e33ff */
[----:B------:R-:W-:Y:S02]  /*3590*/  @!P5 LOP3.LUT R69, RZ, R69, RZ, 0x33, !PT ;  /* 0x00000045ff45d212 */ /* 0x000fe400078e33ff */
[----:B------:R-:W-:Y:S02]  /*35a0*/  LOP3.LUT R36, R57, R36, RZ, 0xc0, !PT ;  /* 0x0000002439247212 */ /* 0x000fe400078ec0ff */
[----:B------:R-:W-:Y:S02]  /*35b0*/  VOTE.ANY R57, PT, P6 ;  /* 0x0000000000397806 */ /* 0x000fe400030e0100 */
[----:B------:R-:W-:Y:S02]  /*35c0*/  LOP3.LUT R36, R69, R36, RZ, 0xc0, !PT ;  /* 0x0000002445247212 */ /* 0x000fe400078ec0ff */
[----:B------:R-:W-:-:S02]  /*35d0*/  VOTE.ANY R69, PT, P0 ;  /* 0x0000000000457806 */ /* 0x000fc400000e0100 */
[----:B------:R-:W-:Y:S02]  /*35e0*/  @!P6 LOP3.LUT R57, RZ, R57, RZ, 0x33, !PT ;  /* 0x00000039ff39e212 */ /* 0x000fe400078e33ff */
[----:B------:R-:W-:Y:S02]  /*35f0*/  @!P0 LOP3.LUT R69, RZ, R69, RZ, 0x33, !PT ;  /* 0x00000045ff458212 */ /* 0x000fe400078e33ff */
[----:B------:R-:W-:-:S04]  /*3600*/  LOP3.LUT R36, R57, R36, RZ, 0xc0, !PT ;  /* 0x0000002439247212 */ /* 0x000fc800078ec0ff */
[----:B------:R-:W-:-:S04]  /*3610*/  LOP3.LUT R69, R69, R36, RZ, 0xc0, !PT ;  /* 0x0000002445457212 */ /* 0x000fc800078ec0ff */
[----:B------:R-:W4:Y:S01]  /*3620*/  FLO.U32 R57, R69 ;  /* 0x0000004500397300 */ /* 0x000f2200000e0000 */
[----:B---3--:R-:W-:-:S07]  /*3630*/  LOP3.LUT R36, R44, R69, RZ, 0xc0, !PT ;  /* 0x000000452c247212 */ /* 0x008fce00078ec0ff */
[----:B------:R-:W3:Y:S01]  /*3640*/  POPC R36, R36 ;  /* 0x0000002400247309 */ /* 0x000ee20000000000 */
[----:B----4-:R-:W-:-:S13]  /*3650*/  ISETP.NE.AND P0, PT, R40, R57, PT ;  /* 0x000000392800720c */ /* 0x010fda0003f05270 */
[----:B---3--:R-:W-:Y:S05]  /*3660*/  @P0 BRA `(.L_x_33) ;  /* 0x0000000000080947 */ /* 0x008fea0003800000 */
[----:B------:R-:W-:-:S05]  /*3670*/  IMAD R55, R55, 0x4, R42 ;  /* 0x0000000437377824 */ /* 0x000fca00078e022a */
[----:B------:R3:W4:Y:S02]  /*3680*/  ATOMS.ADD R48, [R55], R36 ;  /* 0x000000243730738c */ /* 0x0007240000000000 */
.L_x_33:
[----:B------:R-:W-:Y:S05]  /*3690*/  BSYNC.RECONVERGENT B0 ;  /* 0x0000000000007941 */ /* 0x000fea0003800200 */
.L_x_32:
[----:B------:R-:W-:Y:S01]  /*36a0*/  R2P PR, R67, 0x7f ;  /* 0x0000007f43007804 */ /* 0x000fe20000000000 */
[----:B------:R-:W-:Y:S01]  /*36b0*/  BSSY.RECONVERGENT B0, `(.L_x_34) ;  /* 0x0000022000007945 */ /* 0x000fe20003800200 */
[----:B------:R-:W-:-:S11]  /*36c0*/  IMAD.MOV.U32 R50, RZ, RZ, RZ ;  /* 0x000000ffff327224 */ /* 0x000fd600078e00ff */
[----:B------:R-:W-:Y:S02]  /*36d0*/  VOTE.ANY R46, PT, P0 ;  /* 0x00000000002e7806 */ /* 0x000fe400000e0100 */
[----:B---3--:R-:W-:Y:S02]  /*36e0*/  VOTE.ANY R55, PT, P1 ;  /* 0x0000000000377806 */ /* 0x008fe400008e0100 */
[----:B------:R-:W-:Y:S02]  /*36f0*/  @!P0 LOP3.LUT R46, RZ, R46, RZ, 0x33, !PT ;  /* 0x0000002eff2e8212 */ /* 0x000fe400078e33ff */
[----:B------:R-:W-:Y:S02]  /*3700*/  VOTE.ANY R69, PT, P2 ;  /* 0x0000000000457806 */ /* 0x000fe400010e0100 */
[----:B------:R-:W-:Y:S02]  /*3710*/  @!P1 LOP3.LUT R55, RZ, R55, RZ, 0x33, !PT ;  /* 0x00000037ff379212 */ /* 0x000fe400078e33ff */
[----:B------:R-:W-:-:S02]  /*3720*/  @!P2 LOP3.LUT R69, RZ, R69, RZ, 0x33, !PT ;  /* 0x00000045ff45a212 */ /* 0x000fc400078e33ff */
[----:B------:R-:W-:Y:S02]  /*3730*/  LOP3.LUT R46, R55, R46, RZ, 0xc0, !PT ;  /* 0x0000002e372e7212 */ /* 0x000fe400078ec0ff */
[----:B------:R-:W-:Y:S02]  /*3740*/  VOTE.ANY R55, PT, P3 ;  /* 0x0000000000377806 */ /* 0x000fe400018e0100 */
[----:B------:R-:W-:Y:S02]  /*3750*/  LOP3.LUT R46, R69, R46, RZ, 0xc0, !PT ;  /* 0x0000002e452e7212 */ /* 0x000fe400078ec0ff */
[----:B------:R-:W-:Y:S02]  /*3760*/  LOP3.LUT P0, RZ, R67, 0x80, RZ, 0xc0, !PT ;  /* 0x0000008043ff7812 */ /* 0x000fe4000780c0ff */
[----:B------:R-:W-:Y:S02]  /*3770*/  VOTE.ANY R69, PT, P4 ;  /* 0x0000000000457806 */ /* 0x000fe400020e0100 */
[----:B------:R-:W-:-:S02]  /*3780*/  @!P3 LOP3.LUT R55, RZ, R55, RZ, 0x33, !PT ;  /* 0x00000037ff37b212 */ /* 0x000fc400078e33ff */
[----:B------:R-:W-:Y:S02]  /*3790*/  @!P4 LOP3.LUT R69, RZ, R69, RZ, 0x33, !PT ;  /* 0x00000045ff45c212 */ /* 0x000fe400078e33ff */
[----:B------:R-:W-:Y:S02]  /*37a0*/  LOP3.LUT R46, R55, R46, RZ, 0xc0, !PT ;  /* 0x0000002e372e7212 */ /* 0x000fe400078ec0ff */
[----:B------:R-:W-:Y:S02]  /*37b0*/  VOTE.ANY R55, PT, P5 ;  /* 0x0000000000377806 */ /* 0x000fe400028e0100 */
[----:B------:R-:W-:Y:S02]  /*37c0*/  LOP3.LUT R46, R69, R46, RZ, 0xc0, !PT ;  /* 0x0000002e452e7212 */ /* 0x000fe400078ec0ff */
[----:B------:R-:W-:Y:S02]  /*37d0*/  VOTE.ANY R69, PT, P6 ;  /* 0x0000000000457806 */ /* 0x000fe400030e0100 */
[----:B------:R-:W-:-:S02]  /*37e0*/  @!P5 LOP3.LUT R55, RZ, R55, RZ, 0x33, !PT ;  /* 0x00000037ff37d212 */ /* 0x000fc400078e33ff */
[----:B------:R-:W-:Y:S02]  /*37f0*/  VOTE.ANY R71, PT, P0 ;  /* 0x0000000000477806 */ /* 0x000fe400000e0100 */
[----:B------:R-:W-:Y:S02]  /*3800*/  @!P6 LOP3.LUT R69, RZ, R69, RZ, 0x33, !PT ;  /* 0x00000045ff45e212 */ /* 0x000fe400078e33ff */
[----:B------:R-:W-:Y:S02]  /*3810*/  LOP3.LUT R46, R55, R46, RZ, 0xc0, !PT ;  /* 0x0000002e372e7212 */ /* 0x000fe400078ec0ff */
[----:B------:R-:W-:Y:S01]  /*3820*/  @!P0 LOP3.LUT R71, RZ, R71, RZ, 0x33, !PT ;  /* 0x00000047ff478212 */ /* 0x000fe200078e33ff */
[----:B----4-:R3:W4:Y:S01]  /*3830*/  SHFL.IDX PT, R55, R48, R57, 0x1f ;  /* 0x00001f3930377589 */ /* 0x01072200000e0000 */
[----:B------:R-:W-:-:S04]  /*3840*/  LOP3.LUT R46, R69, R46, RZ, 0xc0, !PT ;  /* 0x0000002e452e7212 */ /* 0x000fc800078ec0ff */
[----:B------:R-:W-:-:S04]  /*3850*/  LOP3.LUT R71, R71, R46, RZ, 0xc0, !PT ;  /* 0x0000002e47477212 */ /* 0x000fc800078ec0ff */
[----:B------:R-:W5:Y:S01]  /*3860*/  FLO.U32 R69, R71 ;  /* 0x0000004700457300 */ /* 0x000f6200000e0000 */
[----:B------:R-:W-:-:S07]  /*3870*/  LOP3.LUT R46, R44, R71, RZ, 0xc0, !PT ;  /* 0x000000472c2e7212 */ /* 0x000fce00078ec0ff */
[----:B------:R-:W0:Y:S01]  /*3880*/  POPC R46, R46 ;  /* 0x0000002e002e7309 */ /* 0x000e220000000000 */
[----:B-----5:R-:W-:-:S13]  /*3890*/  ISETP.NE.AND P0, PT, R40, R69, PT ;  /* 0x000000452800720c */ /* 0x020fda0003f05270 */
[----:B0--34-:R-:W-:Y:S05]  /*38a0*/  @P0 BRA `(.L_x_35) ;  /* 0x0000000000080947 */ /* 0x019fea0003800000 */
[----:B------:R-:W-:-:S05]  /*38b0*/  IMAD R67, R67, 0x4, R42 ;  /* 0x0000000443437824 */ /* 0x000fca00078e022a */
[----:B------:R0:W3:Y:S02]  /*38c0*/  ATOMS.ADD R50, [R67], R46 ;  /* 0x0000002e4332738c */ /* 0x0000e40000000000 */
.L_x_35:
[----:B------:R-:W-:Y:S05]  /*38d0*/  BSYNC.RECONVERGENT B0 ;  /* 0x0000000000007941 */ /* 0x000fea0003800200 */
.L_x_34:
[----:B------:R-:W-:Y:S01]  /*38e0*/  R2P PR, R65, 0x7f ;  /* 0x0000007f41007804 */ /* 0x000fe20000000000 */
[----:B------:R-:W-:Y:S01]  /*38f0*/  BSSY.RECONVERGENT B0, `(.L_x_36) ;  /* 0x0000022000007945 */ /* 0x000fe20003800200 */
[----:B------:R-:W-:-:S11]  /*3900*/  IMAD.MOV.U32 R52, RZ, RZ, RZ ;  /* 0x000000ffff347224 */ /* 0x000fd600078e00ff */
[----:B------:R-:W-:Y:S02]  /*3910*/  VOTE.ANY R48, PT, P0 ;  /* 0x0000000000307806 */ /* 0x000fe400000e0100 */
[----:B------:R-:W-:Y:S02]  /*3920*/  VOTE.ANY R57, PT, P1 ;  /* 0x0000000000397806 */ /* 0x000fe400008e0100 */
[----:B------:R-:W-:Y:S02]  /*3930*/  @!P0 LOP3.LUT R48, RZ, R48, RZ, 0x33, !PT ;  /* 0x00000030ff308212 */ /* 0x000fe400078e33ff */
[----:B0-----:R-:W-:Y:S02]  /*3940*/  VOTE.ANY R67, PT, P2 ;  /* 0x0000000000437806 */ /* 0x001fe400010e0100 */
        /* <DEDUP_REMOVED lines=18> */
[----:B---3--:R0:W3:Y:S01]  /*3a70*/  SHFL.IDX PT, R57, R50, R69, 0x1f ;  /* 0x00001f4532397589 */ /* 0x0080e200000e0000 */
[----:B------:R-:W-:-:S04]  /*3a80*/  LOP3.LUT R48, R67, R48, RZ, 0xc0, !PT ;  /* 0x0000003043307212 */ /* 0x000fc800078ec0ff */
[----:B------:R-:W-:-:S04]  /*3a90*/  LOP3.LUT R71, R71, R48, RZ, 0xc0, !PT ;  /* 0x0000003047477212 */ /* 0x000fc800078ec0ff */
[----:B------:R-:W4:Y:S01]  /*3aa0*/  FLO.U32 R67, R71 ;  /* 0x0000004700437300 */ /* 0x000f2200000e0000 */
[----:B------:R-:W-:-:S07]  /*3ab0*/  LOP3.LUT R48, R44, R71, RZ, 0xc0, !PT ;  /* 0x000000472c307212 */ /* 0x000fce00078ec0ff */
[----:B------:R-:W0:Y:S01]  /*3ac0*/  POPC R48, R48 ;  /* 0x0000003000307309 */ /* 0x000e220000000000 */
[----:B----4-:R-:W-:-:S13]  /*3ad0*/  ISETP.NE.AND P0, PT, R40, R67, PT ;  /* 0x000000432800720c */ /* 0x010fda0003f05270 */
[----:B0--3--:R-:W-:Y:S05]  /*3ae0*/  @P0 BRA `(.L_x_37) ;  /* 0x0000000000080947 */ /* 0x009fea0003800000 */
[----:B------:R-:W-:-:S05]  /*3af0*/  IMAD R65, R65, 0x4, R42 ;  /* 0x0000000441417824 */ /* 0x000fca00078e022a */
[----:B------:R0:W3:Y:S02]  /*3b00*/  ATOMS.ADD R52, [R65], R48 ;  /* 0x000000304134738c */ /* 0x0000e40000000000 */
.L_x_37:
[----:B------:R-:W-:Y:S05]  /*3b10*/  BSYNC.RECONVERGENT B0 ;  /* 0x0000000000007941 */ /* 0x000fea0003800200 */
.L_x_36:
[----:B------:R-:W-:Y:S01]  /*3b20*/  R2P PR, R63, 0x7f ;  /* 0x0000007f3f007804 */ /* 0x000fe20000000000 */
[----:B------:R-:W-:Y:S01]  /*3b30*/  BSSY.RECONVERGENT B0, `(.L_x_38) ;  /* 0x0000022000007945 */ /* 0x000fe20003800200 */
[----:B------:R-:W-:-:S11]  /*3b40*/  IMAD.MOV.U32 R54, RZ, RZ, RZ ;  /* 0x000000ffff367224 */ /* 0x000fd600078e00ff */
[----:B------:R-:W-:Y:S02]  /*3b50*/  VOTE.ANY R50, PT, P0 ;  /* 0x0000000000327806 */ /* 0x000fe400000e0100 */
[----:B0-----:R-:W-:Y:S02]  /*3b60*/  VOTE.ANY R65, PT, P1 ;  /* 0x0000000000417806 */ /* 0x001fe400008e0100 */
[----:B------:R-:W-:Y:S02]  /*3b70*/  @!P0 LOP3.LUT R50, RZ, R50, RZ, 0x33, !PT ;  /* 0x00000032ff328212 */ /* 0x000fe400078e33ff */
[----:B------:R-:W-:Y:S02]  /*3b80*/  @!P1 LOP3.LUT R65, RZ, R65, RZ, 0x33, !PT ;  /* 0x00000041ff419212 */ /* 0x000fe400078e33ff */
[----:B------:R-:W-:Y:S02]  /*3b90*/  VOTE.ANY R69, PT, P2 ;  /* 0x0000000000457806 */ /* 0x000fe400010e0100 */
[----:B------:R-:W-:-:S02]  /*3ba0*/  LOP3.LUT R50, R65, R50, RZ, 0xc0, !PT ;  /* 0x0000003241327212 */ /* 0x000fc400078ec0ff */
[----:B------:R-:W-:Y:S02]  /*3bb0*/  VOTE.ANY R65, PT, P3 ;  /* 0x0000000000417806 */ /* 0x000fe400018e0100 */
[----:B------:R-:W-:Y:S02]  /*3bc0*/  @!P2 LOP3.LUT R69, RZ, R69, RZ, 0x33, !PT ;  /* 0x00000045ff45a212 */ /* 0x000fe400078e33ff */
[----:B------:R-:W-:Y:S02]  /*3bd0*/  @!P3 LOP3.LUT R65, RZ, R65, RZ, 0x33, !PT ;  /* 0x00000041ff41b212 */ /* 0x000fe400078e33ff */
[----:B------:R-:W-:Y:S02]  /*3be0*/  LOP3.LUT R50, R69, R50, RZ, 0xc0, !PT ;  /* 0x0000003245327212 */ /* 0x000fe400078ec0ff */
[----:B------:R-:W-:Y:S02]  /*3bf0*/  LOP3.LUT P0, RZ, R63, 0x80, RZ, 0xc0, !PT ;  /* 0x000000803fff7812 */ /* 0x000fe4000780c0ff */
[----:B------:R-:W-:-:S02]  /*3c00*/  VOTE.ANY R69, PT, P4 ;  /* 0x0000000000457806 */ /* 0x000fc400020e0100 */
[----:B------:R-:W-:Y:S02]  /*3c10*/  LOP3.LUT R50, R65, R50, RZ, 0xc0, !PT ;  /* 0x0000003241327212 */ /* 0x000fe400078ec0ff */
[----:B------:R-:W-:Y:S02]  /*3c20*/  VOTE.ANY R65, PT, P5 ;  /* 0x0000000000417806 */ /* 0x000fe400028e0100 */
[----:B------:R-:W-:Y:S02]  /*3c30*/  @!P4 LOP3.LUT R69, RZ, R69, RZ, 0x33, !PT ;  /* 0x00000045ff45c212 */ /* 0x000fe400078e33ff */
[----:B------:R-:W-:Y:S02]  /*3c40*/  @!P5 LOP3.LUT R65, RZ, R65, RZ, 0x33, !PT ;  /* 0x00000041ff41d212 */ /* 0x000fe400078e33ff */
[----:B------:R-:W-:Y:S02]  /*3c50*/  LOP3.LUT R50, R69, R50, RZ, 0xc0, !PT ;  /* 0x0000003245327212 */ /* 0x000fe400078ec0ff */
[----:B------:R-:W-:-:S02]  /*3c60*/  VOTE.ANY R69, PT, P6 ;  /* 0x0000000000457806 */ /* 0x000fc400030e0100 */
[----:B------:R-:W-:Y:S02]  /*3c70*/  LOP3.LUT R50, R65, R50, RZ, 0xc0, !PT ;  /* 0x0000003241327212 */ /* 0x000fe400078ec0ff */
[----:B------:R-:W-:Y:S02]  /*3c80*/  VOTE.ANY R65, PT, P0 ;  /* 0x0000000000417806 */ /* 0x000fe400000e0100 */
[----:B------:R-:W-:Y:S02]  /*3c90*/  @!P6 LOP3.LUT R69, RZ, R69, RZ, 0x33, !PT ;  /* 0x00000045ff45e212 */ /* 0x000fe400078e33ff */
[----:B------:R-:W-:Y:S02]  /*3ca0*/  @!P0 LOP3.LUT R65, RZ, R65, RZ, 0x33, !PT ;  /* 0x00000041ff418212 */ /* 0x000fe400078e33ff */
[----:B------:R-:W-:-:S04]  /*3cb0*/  LOP3.LUT R50, R69, R50, RZ, 0xc0, !PT ;  /* 0x0000003245327212 */ /* 0x000fc800078ec0ff */
[----:B------:R-:W-:Y:S02]  /*3cc0*/  LOP3.LUT R71, R65, R50, RZ, 0xc0, !PT ;  /* 0x0000003241477212 */ /* 0x000fe400078ec0ff */
[----:B---3--:R0:W3:Y:S02]  /*3cd0*/  SHFL.IDX PT, R65, R52, R67, 0x1f ;  /* 0x00001f4334417589 */ /* 0x0080e400000e0000 */
[----:B------:R-:W4:Y:S01]  /*3ce0*/  FLO.U32 R69, R71 ;  /* 0x0000004700457300 */ /* 0x000f2200000e0000 */
[----:B------:R-:W-:-:S07]  /*3cf0*/  LOP3.LUT R50, R44, R71, RZ, 0xc0, !PT ;  /* 0x000000472c327212 */ /* 0x000fce00078ec0ff */
[----:B------:R-:W0:Y:S01]  /*3d00*/  POPC R50, R50 ;  /* 0x0000003200327309 */ /* 0x000e220000000000 */
[----:B----4-:R-:W-:-:S13]  /*3d10*/  ISETP.NE.AND P0, PT, R40, R69, PT ;  /* 0x000000452800720c */ /* 0x010fda0003f05270 */
[----:B0--3--:R-:W-:Y:S05]  /*3d20*/  @P0 BRA `(.L_x_39) ;  /* 0x0000000000080947 */ /* 0x009fea0003800000 */
[----:B------:R-:W-:-:S05]  /*3d30*/  IMAD R63, R63, 0x4, R42 ;  /* 0x000000043f3f7824 */ /* 0x000fca00078e022a */
[----:B------:R0:W3:Y:S02]  /*3d40*/  ATOMS.ADD R54, [R63], R50 ;  /* 0x000000323f36738c */ /* 0x0000e40000000000 */
.L_x_39:
[----:B------:R-:W-:Y:S05]  /*3d50*/  BSYNC.RECONVERGENT B0 ;  /* 0x0000000000007941 */ /* 0x000fea0003800200 */
.L_x_38:
        /* <DEDUP_REMOVED lines=9> */
[----:B------:R-:W-:Y:S02]  /*3df0*/  @!P2 LOP3.LUT R67, RZ, R67, RZ, 0x33, !PT ;  /* 0x00000043ff43a212 */ /* 0x000fe400078e33ff */
[----:B------:R-:W-:Y:S02]  /*3e00*/  VOTE.ANY R63, PT, P3 ;  /* 0x00000000003f7806 */ /* 0x000fe400018e0100 */
[----:B------:R-:W-:Y:S02]  /*3e10*/  LOP3.LUT R52, R67, R52, RZ, 0xc0, !PT ;  /* 0x0000003443347212 */ /* 0x000fe400078ec0ff */
[----:B------:R-:W-:Y:S02]  /*3e20*/  @!P3 LOP3.LUT R63, RZ, R63, RZ, 0x33, !PT ;  /* 0x0000003fff3fb212 */ /* 0x000fe400078e33ff */
[----:B------:R-:W-:Y:S02]  /*3e30*/  LOP3.LUT P0, RZ, R61, 0x80, RZ, 0xc0, !PT ;  /* 0x000000803dff7812 */ /* 0x000fe4000780c0ff */
[----:B------:R-:W-:-:S02]  /*3e40*/  LOP3.LUT R52, R63, R52, RZ, 0xc0, !PT ;  /* 0x000000343f347212 */ /* 0x000fc400078ec0ff */
[----:B------:R-:W-:Y:S02]  /*3e50*/  VOTE.ANY R63, PT, P4 ;  /* 0x00000000003f7806 */ /* 0x000fe400020e0100 */
[----:B------:R-:W-:Y:S02]  /*3e60*/  VOTE.ANY R67, PT, P5 ;  /* 0x0000000000437806 */ /* 0x000fe400028e0100 */
[----:B------:R-:W-:Y:S02]  /*3e70*/  @!P4 LOP3.LUT R63, RZ, R63, RZ, 0x33, !PT ;  /* 0x0000003fff3fc212 */ /* 0x000fe400078e33ff */
[----:B------:R-:W-:Y:S02]  /*3e80*/  @!P5 LOP3.LUT R67, RZ, R67, RZ, 0x33, !PT ;  /* 0x00000043ff43d212 */ /* 0x000fe400078e33ff */
[----:B------:R-:W-:Y:S02]  /*3e90*/  LOP3.LUT R52, R63, R52, RZ, 0xc0, !PT ;  /* 0x000000343f347212 */ /* 0x000fe400078ec0ff */
[----:B------:R-:W-:-:S02]  /*3ea0*/  VOTE.ANY R63, PT, P6 ;  /* 0x00000000003f7806 */ /* 0x000fc400030e0100 */
[----:B------:R-:W-:Y:S02]  /*3eb0*/  LOP3.LUT R52, R67, R52, RZ, 0xc0, !PT ;  /* 0x0000003443347212 */ /* 0x000fe400078ec0ff */
[----:B------:R-:W-:Y:S02]  /*3ec0*/  @!P6 LOP3.LUT R63, RZ, R63, RZ, 0x33, !PT ;  /* 0x0000003fff3fe212 */ /* 0x000fe400078e33ff */
[----:B------:R-:W-:Y:S02]  /*3ed0*/  VOTE.ANY R67, PT, P0 ;  /* 0x0000000000437806 */ /* 0x000fe400000e0100 */
[----:B------:R-:W-:Y:S02]  /*3ee0*/  LOP3.LUT R52, R63, R52, RZ, 0xc0, !PT ;  /* 0x000000343f347212 */ /* 0x000fe400078ec0ff */
[----:B------:R-:W-:Y:S01]  /*3ef0*/  @!P0 LOP3.LUT R67, RZ, R67, RZ, 0x33, !PT ;  /* 0x00000043ff438212 */ /* 0x000fe200078e33ff */
[----:B---3--:R0:W3:Y:S03]  /*3f00*/  SHFL.IDX PT, R63, R54, R69, 0x1f ;  /* 0x00001f45363f7589 */ /* 0x0080e600000e0000 */
        /* <DEDUP_REMOVED lines=8> */
.L_x_41:
[----:B------:R-:W-:Y:S05]  /*3f90*/  BSYNC.RECONVERGENT B0 ;  /* 0x0000000000007941 */ /* 0x000fea0003800200 */
.L_x_40:
[----:B------:R-:W-:Y:S01]  /*3fa0*/  R2P PR, R59, 0x7f ;  /* 0x0000007f3b007804 */ /* 0x000fe20000000000 */
[----:B------:R-:W-:Y:S01]  /*3fb0*/  BSSY.RECONVERGENT B0, `(.L_x_42) ;  /* 0x0000022000007945 */ /* 0x000fe20003800200 */
[----:B------:R-:W-:-:S11]  /*3fc0*/  IMAD.MOV.U32 R60, RZ, RZ, RZ ;  /* 0x000000ffff3c7224 */ /* 0x000fd600078e00ff */
[----:B------:R-:W-:Y:S02]  /*3fd0*/  VOTE.ANY R54, PT, P0 ;  /* 0x0000000000367806 */ /* 0x000fe400000e0100 */
[----:B0-----:R-:W-:Y:S02]  /*3fe0*/  VOTE.ANY R61, PT, P1 ;  /* 0x00000000003d7806 */ /* 0x001fe400008e0100 */
[----:B------:R-:W-:Y:S02]  /*3ff0*/  @!P0 LOP3.LUT R54, RZ, R54, RZ, 0x33, !PT ;  /* 0x00000036ff368212 */ /* 0x000fe400078e33ff */
[----:B------:R-:W-:Y:S02]  /*4000*/  @!P1 LOP3.LUT R61, RZ, R61, RZ, 0x33, !PT ;  /* 0x0000003dff3d9212 */ /* 0x000fe400078e33ff */
[----:B------:R-:W-:Y:S02]  /*4010*/  LOP3.LUT P0, RZ, R59, 0x80, RZ, 0xc0, !PT ;  /* 0x000000803bff7812 */ /* 0x000fe4000780c0ff */
[----:B------:R-:W-:-:S02]  /*4020*/  LOP3.LUT R54, R61, R54, RZ, 0xc0, !PT ;  /* 0x000000363d367212 */ /* 0x000fc400078ec0ff */
[----:B------:R-:W-:-:S04]  /*4030*/  VOTE.ANY R61, PT, P2 ;  /* 0x00000000003d7806 */ /* 0x000fc800010e0100 */
[----:B------:R-:W-:-:S04]  /*4040*/  @!P2 LOP3.LUT R61, RZ, R61, RZ, 0x33, !PT ;  /* 0x0000003dff3da212 */ /* 0x000fc800078e33ff */
[----:B------:R-:W-:Y:S02]  /*4050*/  LOP3.LUT R54, R61, R54, RZ, 0xc0, !PT ;  /* 0x000000363d367212 */ /* 0x000fe400078ec0ff */
        /* <DEDUP_REMOVED lines=23> */
.L_x_43:
[----:B------:R-:W-:Y:S05]  /*41d0*/  BSYNC.RECONVERGENT B0 ;  /* 0x0000000000007941 */ /* 0x000fea0003800200 */
.L_x_42:
        /* <DEDUP_REMOVED lines=35> */
.L_x_45:
[----:B------:R-:W-:Y:S05]  /*4410*/  BSYNC.RECONVERGENT B0 ;  /* 0x0000000000007941 */ /* 0x000fea0003800200 */
.L_x_44:
[----:B------:R-:W-:Y:S01]  /*4420*/  R2P PR, R45, 0x7f ;  /* 0x0000007f2d007804 */ /* 0x000fe20000000000 */
[----:B---3--:R3:W4:Y:S01]  /*4430*/  SHFL.IDX PT, R67, R62, R67, 0x1f ;  /* 0x00001f433e437589 */ /* 0x00872200000e0000 */
[----:B------:R-:W-:Y:S11]  /*4440*/  BSSY.RECONVERGENT B0, `(.L_x_46) ;  /* 0x0000021000007945 */ /* 0x000ff60003800200 */
[----:B0-----:R-:W-:-:S02]  /*4450*/  VOTE.ANY R43, PT, P0 ;  /* 0x00000000002b7806 */ /* 0x001fc400000e0100 */
[----:B------:R-:W-:Y:S02]  /*4460*/  VOTE.ANY R60, PT, P1 ;  /* 0x00000000003c7806 */ /* 0x000fe400008e0100 */
[----:B------:R-:W-:Y:S02]  /*4470*/  @!P0 LOP3.LUT R43, RZ, R43, RZ, 0x33, !PT ;  /* 0x0000002bff2b8212 */ /* 0x000fe400078e33ff */
[----:B------:R-:W-:Y:S02]  /*4480*/  @!P1 LOP3.LUT R60, RZ, R60, RZ, 0x33, !PT ;  /* 0x0000003cff3c9212 */ /* 0x000fe400078e33ff */
[----:B------:R-:W-:Y:S02]  /*4490*/  LOP3.LUT P0, RZ, R45, 0x80, RZ, 0xc0, !PT ;  /* 0x000000802dff7812 */ /* 0x000fe4000780c0ff */
        /* <DEDUP_REMOVED lines=18> */
[----:B------:R-:W-:Y:S01]  /*45c0*/  LOP3.LUT R71, R60, R43, RZ, 0xc0, !PT ;  /* 0x0000002b3c477212 */ /* 0x000fe200078ec0ff */
[----:B------:R-:W-:-:S03]  /*45d0*/  IMAD.MOV.U32 R60, RZ, RZ, RZ ;  /* 0x000000ffff3c7224 */ /* 0x000fc600078e00ff */
[----:B------:R-:W0:Y:S01]  /*45e0*/  FLO.U32 R69, R71 ;  /* 0x0000004700457300 */ /* 0x000e2200000e0000 */
[----:B------:R-:W-:-:S07]  /*45f0*/  LOP3.LUT R43, R44, R71, RZ, 0xc0, !PT ;  /* 0x000000472c2b7212 */ /* 0x000fce00078ec0ff */
[----:B------:R-:W1:Y:S01]  /*4600*/  POPC R43, R43 ;  /* 0x0000002b002b7309 */ /* 0x000e620000000000 */
[----:B0-----:R-:W-:-:S13]  /*4610*/  ISETP.NE.AND P0, PT, R40, R69, PT ;  /* 0x000000452800720c */ /* 0x001fda0003f05270 */
[----:B-1-34-:R-:W-:Y:S05]  /*4620*/  @P0 BRA `(.L_x_47) ;  /* 0x0000000000080947 */ /* 0x01afea0003800000 */
[----:B------:R-:W-:-:S06]  /*4630*/  IMAD R60, R45, 0x4, R42 ;  /* 0x000000042d3c7824 */ /* 0x000fcc00078e022a */
[----:B------:R0:W1:Y:S02]  /*4640*/  ATOMS.ADD R60, [R60], R43 ;  /* 0x0000002b3c3c738c */ /* 0x0000640000000000 */
.L_x_47:
[----:B------:R-:W-:Y:S05]  /*4650*/  BSYNC.RECONVERGENT B0 ;  /* 0x0000000000007941 */ /* 0x000fea0003800200 */
.L_x_46:
[----:B------:R-:W-:Y:S01]  /*4660*/  R2P PR, R47, 0x7f ;  /* 0x0000007f2f007804 */ /* 0x000fe20000000000 */
[----:B-1----:R1:W3:Y:S01]  /*4670*/  SHFL.IDX PT, R60, R60, R69, 0x1f ;  /* 0x00001f453c3c7589 */ /* 0x0022e200000e0000 */
[----:B------:R-:W-:Y:S11]  /*4680*/  BSSY.RECONVERGENT B0, `(.L_x_48) ;  /* 0x0000021000007945 */ /* 0x000ff60003800200 */
[----:B------:R-:W-:-:S02]  /*4690*/  VOTE.ANY R45, PT, P0 ;  /* 0x00000000002d7806 */ /* 0x000fc400000e0100 */
        /* <DEDUP_REMOVED lines=24> */
[----:B------:R-:W4:Y:S01]  /*4820*/  FLO.U32 R71, R73 ;  /* 0x0000004900477300 */ /* 0x000f2200000e0000 */
[----:B------:R-:W-:-:S07]  /*4830*/  LOP3.LUT R45, R44, R73, RZ, 0xc0, !PT ;  /* 0x000000492c2d7212 */ /* 0x000fce00078ec0ff */
[----:B------:R-:W0:Y:S01]  /*4840*/  POPC R45, R45 ;  /* 0x0000002d002d7309 */ /* 0x000e220000000000 */
[----:B----4-:R-:W-:-:S13]  /*4850*/  ISETP.NE.AND P0, PT, R40, R71, PT ;  /* 0x000000472800720c */ /* 0x010fda0003f05270 */
[----:B01-3--:R-:W-:Y:S05]  /*4860*/  @P0 BRA `(.L_x_49) ;  /* 0x0000000000080947 */ /* 0x00bfea0003800000 */
[----:B------:R-:W-:-:S06]  /*4870*/  IMAD R62, R47, 0x4, R42 ;  /* 0x000000042f3e7824 */ /* 0x000fcc00078e022a */
[----:B------:R0:W1:Y:S02]  /*4880*/  ATOMS.ADD R62, [R62], R45 ;  /* 0x0000002d3e3e738c */ /* 0x0000640000000000 */
.L_x_49:
[----:B------:R-:W-:Y:S05]  /*4890*/  BSYNC.RECONVERGENT B0 ;  /* 0x0000000000007941 */ /* 0x000fea0003800200 */
.L_x_48:
        /* <DEDUP_REMOVED lines=35> */
.L_x_51:
[----:B------:R-:W-:Y:S05]  /*4ad0*/  BSYNC.RECONVERGENT B0 ;  /* 0x0000000000007941 */ /* 0x000fea0003800200 */
.L_x_50:
[----:B------:R-:W-:Y:S01]  /*4ae0*/  R2P PR, R51, 0x7f ;  /* 0x0000007f33007804 */ /* 0x000fe20000000000 */
[----:B------:R-:W-:Y:S01]  /*4af0*/  IMAD.IADD R36, R36, 0x1, R55 ;  /* 0x0000000124247824 */ /* 0x000fe200078e0237 */
[----:B-1----:R1:W3:Y:S01]  /*4b00*/  SHFL.IDX PT, R64, R64, R69, 0x1f ;  /* 0x00001f4540407589 */ /* 0x0022e200000e0000 */
[----:B------:R-:W-:Y:S10]  /*4b10*/  BSSY.RECONVERGENT B0, `(.L_x_52) ;  /* 0x0000021000007945 */ /* 0x000ff40003800200 */
        /* <DEDUP_REMOVED lines=32> */
.L_x_53:
[----:B------:R-:W-:Y:S05]  /*4d20*/  BSYNC.RECONVERGENT B0 ;  /* 0x0000000000007941 */ /* 0x000fea0003800200 */
.L_x_52:
        /* <DEDUP_REMOVED lines=26> */
[----:B------:R-:W-:-:S04]  /*4ed0*/  LOP3.LUT R51, R68, R51, RZ, 0xc0, !PT ;  /* 0x0000003344337212 */ /* 0x000fc800078ec0ff */
[----:B------:R-:W4:Y:S02]  /*4ee0*/  FLO.U32 R55, R51 ;  /* 0x0000003300377300 */ /* 0x000f2400000e0000 */
[----:B----4-:R-:W-:Y:S02]  /*4ef0*/  ISETP.NE.AND P0, PT, R40, R55, PT ;  /* 0x000000372800720c */ /* 0x010fe40003f05270 */
[----:B------:R-:W-:Y:S01]  /*4f00*/  LOP3.LUT R40, R44, R51, RZ, 0xc0, !PT ;  /* 0x000000332c287212 */ /* 0x000fe200078ec0ff */
[----:B------:R-:W-:-:S05]  /*4f10*/  IMAD.MOV.U32 R44, RZ, RZ, RZ ;  /* 0x000000ffff2c7224 */ /* 0x000fca00078e00ff */
[----:B------:R-:W4:Y:S05]  /*4f20*/  POPC R40, R40 ;  /* 0x0000002800287309 */ /* 0x000f2a0000000000 */
[----:B-1-3--:R-:W-:Y:S05]  /*4f30*/  @P0 BRA `(.L_x_55) ;  /* 0x0000000000080947 */ /* 0x00afea0003800000 */
[----:B------:R-:W-:-:S05]  /*4f40*/  IMAD R53, R53, 0x4, R42 ;  /* 0x0000000435357824 */ /* 0x000fca00078e022a */
[----:B----4-:R1:W3:Y:S02]  /*4f50*/  ATOMS.ADD R44, [R53], R40 ;  /* 0x00000028352c738c */ /* 0x0102e40000000000 */
.L_x_55:
[----:B------:R-:W-:Y:S05]  /*4f60*/  BSYNC.RECONVERGENT B0 ;  /* 0x0000000000007941 */ /* 0x000fea0003800200 */
.L_x_54:
[----:B---3--:R-:W1:Y:S01]  /*4f70*/  SHFL.IDX PT, R51, R44, R55, 0x1f ;  /* 0x00001f372c337589 */ /* 0x008e6200000e0000 */
[----:B------:R-:W-:Y:S01]  /*4f80*/  IMAD.IADD R46, R46, 0x1, R57 ;  /* 0x000000012e2e7824 */ /* 0x000fe200078e0239 */
[----:B------:R-:W-:Y:S01]  /*4f90*/  ISETP.NE.AND P0, PT, R58, RZ, PT ;  /* 0x000000ff3a00720c */ /* 0x000fe20003f05270 */
[----:B------:R-:W-:Y:S01]  /*4fa0*/  IMAD.IADD R48, R48, 0x1, R65 ;  /* 0x0000000130307824 */ /* 0x000fe200078e0241 */
[----:B------:R-:W-:Y:S01]  /*4fb0*/  BAR.SYNC.DEFER_BLOCKING 0x0 ;  /* 0x0000000000007b1d */ /* 0x000fe20000010000 */
[----:B------:R-:W-:Y:S02]  /*4fc0*/  IMAD.IADD R50, R50, 0x1, R63 ;  /* 0x0000000132327824 */ /* 0x000fe400078e023f */
[----:B------:R-:W-:Y:S02]  /*4fd0*/  IMAD.IADD R60, R43, 0x1, R60 ;  /* 0x000000012b3c7824 */ /* 0x000fe400078e023c */
[----:B------:R-:W-:Y:S01]  /*4fe0*/  IMAD.IADD R52, R52, 0x1, R61 ;  /* 0x0000000134347824 */ /* 0x000fe200078e023d */
[----:B------:R-:W-:Y:S01]  /*4ff0*/  BSSY B1, `(.L_x_56) ;  /* 0x000004a000017945 */ /* 0x000fe20003800000 */
[----:B------:R-:W-:-:S02]  /*5000*/  IMAD.IADD R62, R45, 0x1, R62 ;  /* 0x000000012d3e7824 */ /* 0x000fc400078e023e */
[----:B------:R-:W-:Y:S02]  /*5010*/  IMAD R43, R36, 0x8, R41 ;  /* 0x00000008242b7824 */ /* 0x000fe400078e0229 */
[----:B------:R-:W-:Y:S02]  /*5020*/  IMAD.IADD R54, R54, 0x1, R59 ;  /* 0x0000000136367824 */ /* 0x000fe400078e023b */
[----:B------:R-:W-:Y:S02]  /*5030*/  IMAD.IADD R64, R47, 0x1, R64 ;  /* 0x000000012f407824 */ /* 0x000fe400078e0240 */
[----:B------:R-:W-:Y:S02]  /*5040*/  IMAD R45, R46, 0x8, R41 ;  /* 0x000000082e2d7824 */ /* 0x000fe400078e0229 */
[----:B------:R-:W-:Y:S02]  /*5050*/  IMAD.IADD R56, R56, 0x1, R67 ;  /* 0x0000000138387824 */ /* 0x000fe400078e0243 */
[----:B------:R-:W-:-:S02]  /*5060*/  IMAD.IADD R66, R49, 0x1, R66 ;  /* 0x0000000131427824 */ /* 0x000fc400078e0242 */
[----:B------:R-:W-:Y:S02]  /*5070*/  IMAD R47, R48, 0x8, R41 ;  /* 0x00000008302f7824 */ /* 0x000fe400078e0229 */
[----:B-1--4-:R-:W-:Y:S01]  /*5080*/  IMAD.IADD R40, R40, 0x1, R51 ;  /* 0x0000000128287824 */ /* 0x012fe200078e0233 */
[----:B------:R1:W-:Y:S01]  /*5090*/  STS.64 [R43+-0x8], R34 ;  /* 0xfffff8222b007388 */ /* 0x0003e20000000a00 */
[--C-:B0-----:R-:W-:Y:S02]  /*50a0*/  IMAD R49, R50, 0x8, R41.reuse ;  /* 0x0000000832317824 */ /* 0x101fe400078e0229 */
[--C-:B------:R-:W-:Y:S01]  /*50b0*/  IMAD R51, R52, 0x8, R41.reuse ;  /* 0x0000000834337824 */ /* 0x100fe200078e0229 */
[----:B------:R0:W-:Y:S01]  /*50c0*/  STS.64 [R45+-0x8], R32 ;  /* 0xfffff8202d007388 */ /* 0x0001e20000000a00 */
[--C-:B------:R-:W-:Y:S02]  /*50d0*/  IMAD R53, R54, 0x8, R41.reuse ;  /* 0x0000000836357824 */ /* 0x100fe400078e0229 */
[--C-:B------:R-:W-:Y:S01]  /*50e0*/  IMAD R55, R56, 0x8, R41.reuse ;  /* 0x0000000838377824 */ /* 0x100fe200078e0229 */
[----:B------:R3:W-:Y:S01]  /*50f0*/  STS.64 [R47+-0x8], R30 ;  /* 0xfffff81e2f007388 */ /* 0x0007e20000000a00 */
[----:B------:R-:W-:-:S02]  /*5100*/  IMAD R57, R66, 0x8, R41 ;  /* 0x0000000842397824 */ /* 0x000fc400078e0229 */
[--C-:B-1----:R-:W-:Y:S01]  /*5110*/  IMAD R35, R60, 0x8, R41.reuse ;  /* 0x000000083c237824 */ /* 0x102fe200078e0229 */
[----:B------:R1:W-:Y:S01]  /*5120*/  STS.64 [R49+-0x8], R26 ;  /* 0xfffff81a31007388 */ /* 0x0003e20000000a00 */
[----:B0-----:R-:W-:-:S03]  /*5130*/  IMAD R33, R62, 0x8, R41 ;  /* 0x000000083e217824 */ /* 0x001fc600078e0229 */
[----:B------:R-:W-:Y:S01]  /*5140*/  STS.64 [R51+-0x8], R24 ;  /* 0xfffff81833007388 */ /* 0x000fe20000000a00 */
[----:B---3--:R-:W-:-:S03]  /*5150*/  IMAD R31, R64, 0x8, R41 ;  /* 0x00000008401f7824 */ /* 0x008fc600078e0229 */
[----:B------:R0:W-:Y:S04]  /*5160*/  STS.64 [R53+-0x8], R20 ;  /* 0xfffff81435007388 */ /* 0x0001e80000000a00 */
[----:B------:R2:W-:Y:S01]  /*5170*/  STS.64 [R55+-0x8], R14 ;  /* 0xfffff80e37007388 */ /* 0x0005e20000000a00 */
[----:B-1----:R-:W-:-:S03]  /*5180*/  IMAD R27, R40, 0x8, R41 ;  /* 0x00000008281b7824 */ /* 0x002fc600078e0229 */
[----:B------:R1:W-:Y:S04]  /*5190*/  STS.64 [R35+-0x8], R10 ;  /* 0xfffff80a23007388 */ /* 0x0003e80000000a00 */
[----:B------:R1:W-:Y:S01]  /*51a0*/  STS.64 [R33+-0x8], R8 ;  /* 0xfffff80821007388 */ /* 0x0003e20000000a00 */
[----:B0-----:R-:W-:-:S03]  /*51b0*/  IMAD R20, R13, 0x8, R41 ;  /* 0x000000080d147824 */ /* 0x001fc600078e0229 */
[----:B------:R1:W-:Y:S01]  /*51c0*/  STS.64 [R31+-0x8], R6 ;  /* 0xfffff8061f007388 */ /* 0x0003e20000000a00 */
[----:B--2---:R-:W-:-:S03]  /*51d0*/  SHF.R.S32.HI R15, RZ, 0x1f, R37 ;  /* 0x0000001fff0f7819 */ /* 0x004fc60000011425 */
[----:B------:R1:W-:Y:S04]  /*51e0*/  STS.64 [R57+-0x8], R4 ;  /* 0xfffff80439007388 */ /* 0x0003e80000000a00 */
[----:B------:R1:W-:Y:S01]  /*51f0*/  STS.64 [R27+-0x8], R2 ;  /* 0xfffff8021b007388 */ /* 0x0003e20000000a00 */
[----:B------:R-:W-:Y:S05]  /*5200*/  @P0 BRA `(.L_x_57) ;  /* 0x0000000000a00947 */ /* 0x000fea0003800000 */
[----:B------:R-:W2:Y:S01]  /*5210*/  LDG.E.64 R22, desc[UR6][R22.64] ;  /* 0x0000000616167981 */ /* 0x000ea2000c1e1b00 */
[----:B-1----:R-:W-:Y:S01]  /*5220*/  IMAD.MOV.U32 R5, RZ, RZ, R28 ;  /* 0x000000ffff057224 */ /* 0x002fe200078e001c */
[----:B--2---:R-:W-:-:S05]  /*5230*/  IADD3 R2, P0, PT, -R37, R22, RZ ;  /* 0x0000001625027210 */ /* 0x004fca0007f1e1ff */
[----:B------:R-:W-:Y:S01]  /*5240*/  IMAD.X R3, R23, 0x1, ~R15, P0 ;  /* 0x0000000117037824 */ /* 0x000fe200000e0e0f */
[----:B------:R-:W-:-:S04]  /*5250*/  ISETP.GE.AND P0, PT, R29, 0x1, PT ;  /* 0x000000011d00780c */ /* 0x000fc80003f06270 */
[----:B------:R0:W-:Y:S09]  /*5260*/  STS.64 [R20+0x9000], R2 ;  /* 0x0090000214007388 */ /* 0x0001f20000000a00 */
[----:B------:R-:W-:Y:S05]  /*5270*/  @!P0 BRA `(.L_x_58) ;  /* 0x00000000006c8947 */ /* 0x000fea0003800000 */
[----:B------:R-:W-:Y:S01]  /*5280*/  BSSY B0, `(.L_x_59) ;  /* 0x0000019000007945 */ /* 0x000fe20003800000 */
[----:B------:R-:W-:Y:S02]  /*5290*/  IMAD.MOV.U32 R4, RZ, RZ, -0x1 ;  /* 0xffffffffff047424 */ /* 0x000fe400078e00ff */
[----:B------:R-:W-:Y:S02]  /*52a0*/  IMAD.MOV.U32 R6, RZ, RZ, R29 ;  /* 0x000000ffff067224 */ /* 0x000fe400078e001d */
[----:B------:R-:W-:-:S07]  /*52b0*/  IMAD.MOV.U32 R5, RZ, RZ, R28 ;  /* 0x000000ffff057224 */ /* 0x000fce00078e001c */
.L_x_63:
[----:B0-----:R-:W0:Y:S01]  /*52c0*/  LDC.64 R2, c[0x0][0x380] ;  /* 0x0000e000ff027b82 */ /* 0x001e220000000a00 */
[----:B------:R-:W-:Y:S01]  /*52d0*/  VIADD R9, R6, 0xffffffff ;  /* 0xffffffff06097836 */ /* 0x000fe20000000000 */
[----:B------:R-:W-:Y:S03]  /*52e0*/  BSSY B2, `(.L_x_60) ;  /* 0x0000008000027945 */ /* 0x000fe60003800000 */
[----:B------:R-:W-:-:S04]  /*52f0*/  IMAD R7, R9, 0x100, R13 ;  /* 0x0000010009077824 */ /* 0x000fc800078e020d */
[----:B0-----:R-:W-:-:S07]  /*5300*/  IMAD.WIDE R2, R7, 0x4, R2 ;  /* 0x0000000407027825 */ /* 0x001fce00078e0202 */
.L_x_61:
[----:B------:R-:W-:Y:S05]  /*5310*/  YIELD ;  /* 0x0000000000007946 */ /* 0x000fea0003800000 */
[----:B------:R0:W-:Y:S06]  /*5320*/  MEMBAR.SC.CTA ;  /* 0x0000000000007992 */ /* 0x0001ec0000000000 */
[----:B0-----:R-:W2:Y:S02]  /*5330*/  LDG.E.STRONG.SYS R7, desc[UR6][R2.64] ;  /* 0x0000000602077981 */ /* 0x001ea4000c1f5900 */
[----:B--2---:R-:W-:-:S13]  /*5340*/  ISETP.NE.AND P0, PT, R7, RZ, PT ;  /* 0x000000ff0700720c */ /* 0x004fda0003f05270 */
[----:B------:R-:W-:Y:S05]  /*5350*/  @!P0 BRA `(.L_x_61) ;  /* 0xfffffffc00ec8947 */ /* 0x000fea000383ffff */
[----:B------:R-:W-:Y:S05]  /*5360*/  BSYNC B2 ;  /* 0x0000000000027941 */ /* 0x000fea0003800000 */
.L_x_60:
[----:B------:R-:W-:Y:S01]  /*5370*/  BSSY.RECONVERGENT B2, `(.L_x_62) ;  /* 0x0000006000027945 */ /* 0x000fe20003800200 */
[C---:B------:R-:W-:Y:S02]  /*5380*/  ISETP.GT.AND P0, PT, R7.reuse, -0x1, PT ;  /* 0xffffffff0700780c */ /* 0x040fe40003f04270 */
[----:B------:R-:W-:Y:S01]  /*5390*/  LOP3.LUT R2, R7, 0x3fffffff, RZ, 0xc0, !PT ;  /* 0x3fffffff07027812 */ /* 0x000fe200078ec0ff */
[----:B------:R-:W-:Y:S05]  /*53a0*/  WARPSYNC.EXCLUSIVE R4 ;  /* 0x0000000004007348 */ /* 0x000fea0003a00000 */
[----:B------:R-:W-:-:S05]  /*53b0*/  IMAD.IADD R5, R2, 0x1, R5 ;  /* 0x0000000102057824 */ /* 0x000fca00078e0205 */
[----:B------:R-:W-:-:S07]  /*53c0*/  VOTE.ANY R4, PT, P0 ;  /* 0x0000000000047806 */ /* 0x000fce00000e0100 */
[----:B------:R-:W-:Y:S05]  /*53d0*/  BSYNC.RECONVERGENT B2 ;  /* 0x0000000000027941 */ /* 0x000fea0003800200 */
.L_x_62:
[----:B------:R-:W-:Y:S01]  /*53e0*/  ISETP.GT.U32.AND P1, PT, R6, 0x1, PT ;  /* 0x000000010600780c */ /* 0x000fe20003f24070 */
[----:B------:R-:W-:-:S12]  /*53f0*/  IMAD.MOV.U32 R6, RZ, RZ, R9 ;  /* 0x000000ffff067224 */ /* 0x000fd800078e0009 */
[----:B------:R-:W-:Y:S05]  /*5400*/  @P0 BRA P1, `(.L_x_63) ;  /* 0xfffffffc00ac0947 */ /* 0x000fea000083ffff */
[----:B------:R-:W-:Y:S05]  /*5410*/  BSYNC B0 ;  /* 0x0000000000007941 */ /* 0x000fea0003800000 */
.L_x_59:
[----:B------:R1:W2:Y:S02]  /*5420*/  LDS.64 R2, [R20+0x9000] ;  /* 0x0090000014027984 */ /* 0x0002a40000000a00 */
.L_x_58:
[C---:B------:R-:W-:Y:S01]  /*5430*/  IMAD.IADD R7, R5.reuse, 0x1, -R28 ;  /* 0x0000000105077824 */ /* 0x040fe200078e0a1c */
[----:B------:R-:W-:-:S04]  /*5440*/  LOP3.LUT R5, R5, 0x80000000, RZ, 0xfc, !PT ;  /* 0x8000000005057812 */ /* 0x000fc800078efcff */
[C---:B0-2---:R-:W-:Y:S01]  /*5450*/  IADD3 R2, P0, PT, R7.reuse, R2, RZ ;  /* 0x0000000207027210 */ /* 0x045fe20007f1e0ff */
[----:B------:R0:W-:Y:S03]  /*5460*/  STG.E.STRONG.SYS desc[UR6][R16.64], R5 ;  /* 0x0000000510007986 */ /* 0x0001e6000c115906 */
[----:B------:R-:W-:-:S05]  /*5470*/  LEA.HI.X.SX32 R3, R7, R3, 0x1, P0 ;  /* 0x0000000307037211 */ /* 0x000fca00000f0eff */
[----:B------:R0:W-:Y:S04]  /*5480*/  STS.64 [R20+0x9000], R2 ;  /* 0x0090000214007388 */ /* 0x0001e80000000a00 */
.L_x_57:
[----:B------:R-:W-:Y:S05]  /*5490*/  BSYNC B1 ;  /* 0x0000000000017941 */ /* 0x000fea0003800000 */
.L_x_56:
[----:B-1----:R-:W1:Y:S08]  /*54a0*/  LDC R6, c[0x0][0x3c0] ;  /* 0x0000f000ff067b82 */ /* 0x002e700000000800 */
[----:B0-----:R-:W0:Y:S01]  /*54b0*/  LDC.64 R4, c[0x0][0x390] ;  /* 0x0000e400ff047b82 */ /* 0x001e220000000a00 */
[----:B-1----:R-:W-:Y:S02]  /*54c0*/  ISETP.GE.AND P0, PT, R39, R6, PT ;  /* 0x000000062700720c */ /* 0x002fe40003f06270 */
[----:B0-----:R-:W-:-:S04]  /*54d0*/  ISETP.EQ.U32.AND P1, PT, R4, RZ, PT ;  /* 0x000000ff0400720c */ /* 0x001fc80003f22070 */
[----:B------:R-:W-:-:S04]  /*54e0*/  ISETP.EQ.OR.EX P0, PT, R5, RZ, !P0, P1 ;  /* 0x000000ff0500720c */ /* 0x000fc80004702710 */
[----:B------:R-:W-:-:S13]  /*54f0*/  ISETP.GT.U32.OR P0, PT, R13, 0xff, P0 ;  /* 0x000000ff0d00780c */ /* 0x000fda0000704470 */
[----:B------:R-:W-:Y:S05]  /*5500*/  @P0 BRA `(.L_x_64) ;  /* 0x00000000001c0947 */ /* 0x000fea0003800000 */
[----:B------:R-:W0:Y:S01]  /*5510*/  LDS.64 R2, [R20+0x9000] ;  /* 0x0090000014027984 */ /* 0x000e220000000a00 */
[C---:B------:R-:W-:Y:S02]  /*5520*/  LEA R4, P2, R13.reuse, R4, 0x3 ;  /* 0x000000040d047211 */ /* 0x040fe400078418ff */
[--C-:B------:R-:W-:Y:S02]  /*5530*/  SHF.R.S32.HI R7, RZ, 0x1f, R28.reuse ;  /* 0x0000001fff077819 */ /* 0x100fe4000001141c */
[----:B------:R-:W-:Y:S02]  /*5540*/  LEA.HI.X R5, R13, R5, RZ, 0x3, P2 ;  /* 0x000000050d057211 */ /* 0x000fe400010f1cff */
[----:B0-----:R-:W-:-:S04]  /*5550*/  IADD3 R2, P0, P1, R2, R37, R28 ;  /* 0x0000002502027210 */ /* 0x001fc8000791e01c */
[----:B------:R-:W-:-:S05]  /*5560*/  IADD3.X R3, PT, PT, R3, R15, R7, P0, P1 ;  /* 0x0000000f03037210 */ /* 0x000fca00007e2407 */
[----:B------:R0:W-:Y:S04]  /*5570*/  STG.E.64 desc[UR6][R4.64], R2 ;  /* 0x0000000204007986 */ /* 0x0001e8000c101b06 */
.L_x_64:
[----:B------:R-:W-:Y:S01]  /*5580*/  ISETP.GT.AND P1, PT, R39, R6, PT ;  /* 0x000000062700720c */ /* 0x000fe20003f24270 */
[----:B------:R-:W-:Y:S05]  /*5590*/  WARPSYNC.ALL ;  /* 0x0000000000007948 */ /* 0x000fea0003800000 */
[----:B------:R-:W-:Y:S07]  /*55a0*/  BAR.SYNC.DEFER_BLOCKING 0x0 ;  /* 0x0000000000007b1d */ /* 0x000fee0000010000 */
[----:B------:R-:W-:Y:S05]  /*55b0*/  @P1 BRA `(.L_x_65) ;  /* 0x0000001000001947 */ /* 0x000fea0003800000 */
[----:B0-----:R-:W0:Y:S01]  /*55c0*/  LDS.64 R4, [R20] ;  /* 0x0000000014047984 */ /* 0x001e220000000a00 */
[----:B------:R-:W1:Y:S01]  /*55d0*/  LDCU UR4, c[0x0][0x3c4] ;  /* 0x00007880ff0477ac */ /* 0x000e620008000800 */
[----:B------:R-:W2:Y:S01]  /*55e0*/  LDCU.64 UR8, c[0x0][0x3a0] ;  /* 0x00007400ff0877ac */ /* 0x000ea20008000a00 */
[----:B0-----:R-:W-:-:S04]  /*55f0*/  ISETP.NE.U32.AND P0, PT, R4, -0x1, PT ;  /* 0xffffffff0400780c */ /* 0x001fc80003f05070 */
[----:B------:R-:W-:-:S04]  /*5600*/  ISETP.NE.AND.EX P0, PT, R5, 0x7fffffff, PT, P0 ;  /* 0x7fffffff0500780c */ /* 0x000fc80003f05300 */
[C---:B------:R-:W-:Y:S02]  /*5610*/  SEL R3, R4.reuse, RZ, P0 ;  /* 0x000000ff04037207 */ /* 0x040fe40000000000 */
[----:B------:R-:W-:Y:S02]  /*5620*/  SEL R2, R5, 0x80000000, P0 ;  /* 0x8000000005027807 */ /* 0x000fe40000000000 */
[----:B------:R-:W-:Y:S02]  /*5630*/  ISETP.GT.U32.AND P0, PT, R4, -0x1, PT ;  /* 0xffffffff0400780c */ /* 0x000fe40003f04070 */
[----:B-1----:R-:W-:Y:S02]  /*5640*/  SHF.R.U64 R3, R3, UR4, R2 ;  /* 0x0000000403037c19 */ /* 0x002fe40008001202 */
[----:B------:R-:W-:Y:S02]  /*5650*/  ISETP.GT.AND.EX P0, PT, R5, -0x1, PT, P0 ;  /* 0xffffffff0500780c */ /* 0x000fe40003f04300 */
[----:B------:R-:W-:-:S02]  /*5660*/  LOP3.LUT R2, R3, R38, RZ, 0x30, !PT ;  /* 0x0000002603027212 */ /* 0x000fc400078e30ff */
[----:B------:R-:W-:-:S03]  /*5670*/  SEL R9, RZ, 0xffffffff, !P0 ;  /* 0xffffffffff097807 */ /* 0x000fc60004000000 */
[----:B------:R-:W-:Y:S01]  /*5680*/  IMAD R3, R2, 0x8, R41 ;  /* 0x0000000802037824 */ /* 0x000fe200078e0229 */
[----:B------:R-:W-:-:S05]  /*5690*/  LOP3.LUT R8, R9, R4, RZ, 0x3c, !PT ;  /* 0x0000000409087212 */ /* 0x000fca00078e3cff */
[----:B------:R-:W0:Y:S02]  /*56a0*/  LDS.64 R2, [R3+0x9000] ;  /* 0x0090000003027984 */ /* 0x000e240000000a00 */
[----:B0-----:R-:W-:Y:S01]  /*56b0*/  IADD3 R6, P2, PT, R2, R13, RZ ;  /* 0x0000000d02067210 */ /* 0x001fe20007f5e0ff */
[----:B------:R-:W-:-:S04]  /*56c0*/  IMAD.MOV.U32 R2, RZ, RZ, -0x1 ;  /* 0xffffffffff027424 */ /* 0x000fc800078e00ff */
[----:B------:R-:W-:Y:S01]  /*56d0*/  IMAD.X R11, RZ, RZ, R3, P2 ;  /* 0x000000ffff0b7224 */ /* 0x000fe200010e0603 */
[----:B------:R-:W-:Y:S02]  /*56e0*/  SEL R7, R2, 0x80000000, P0 ;  /* 0x8000000002077807 */ /* 0x000fe40000000000 */
[C---:B--2---:R-:W-:Y:S02]  /*56f0*/  LEA R10, P0, R6.reuse, UR8, 0x3 ;  /* 0x00000008060a7c11 */ /* 0x044fe4000f8018ff */
[----:B------:R-:W-:Y:S02]  /*5700*/  LOP3.LUT R9, R7, R5, RZ, 0x3c, !PT ;  /* 0x0000000507097212 */ /* 0x000fe400078e3cff */
[----:B------:R-:W-:-:S05]  /*5710*/  LEA.HI.X R11, R6, UR9, R11, 0x3, P0 ;  /* 0x00000009060b7c11 */ /* 0x000fca00080f1c0b */
[----:B------:R-:W-:Y:S01]  /*5720*/  STG.E.64 desc[UR6][R10.64], R8 ;  /* 0x000000080a007986 */ /* 0x000fe2000c101b06 */
[----:B------:R-:W-:-:S03]  /*5730*/  NOP ;  /* 0x0000000000007918 */ /* 0x000fc60000000000 */
[----:B------:R-:W0:Y:S02]  /*5740*/  LDS.64 R4, [R20+0xc00] ;  /* 0x000c000014047984 */ /* 0x000e240000000a00 */
[----:B0-----:R-:W-:-:S04]  /*5750*/  ISETP.NE.U32.AND P0, PT, R4, -0x1, PT ;  /* 0xffffffff0400780c */ /* 0x001fc80003f05070 */
[----:B------:R-:W-:-:S04]  /*5760*/  ISETP.NE.AND.EX P0, PT, R5, 0x7fffffff, PT, P0 ;  /* 0x7fffffff0500780c */ /* 0x000fc80003f05300 */
[C---:B------:R-:W-:Y:S02]  /*5770*/  SEL R3, R4.reuse, RZ, P0 ;  /* 0x000000ff04037207 */ /* 0x040fe40000000000 */
[----:B------:R-:W-:Y:S02]  /*5780*/  SEL R6, R5, 0x80000000, P0 ;  /* 0x8000000005067807 */ /* 0x000fe40000000000 */
[----:B------:R-:W-:Y:S02]  /*5790*/  ISETP.GT.U32.AND P0, PT, R4, -0x1, PT ;  /* 0xffffffff0400780c */ /* 0x000fe40003f04070 */
[----:B------:R-:W-:Y:S02]  /*57a0*/  SHF.R.U64 R3, R3, UR4, R6 ;  /* 0x0000000403037c19 */ /* 0x000fe40008001206 */
[----:B------:R-:W-:Y:S02]  /*57b0*/  ISETP.GT.AND.EX P0, PT, R5, -0x1, PT, P0 ;  /* 0xffffffff0500780c */ /* 0x000fe40003f04300 */
[----:B------:R-:W-:-:S02]  /*57c0*/  LOP3.LUT R6, R3, R38, RZ, 0x30, !PT ;  /* 0x0000002603067212 */ /* 0x000fc400078e30ff */
[----:B------:R-:W-:Y:S02]  /*57d0*/  SEL R9, RZ, 0xffffffff, !P0 ;  /* 0xffffffffff097807 */ /* 0x000fe40004000000 */
[----:B------:R-:W-:Y:S01]  /*57e0*/  SEL R3, R2, 0x80000000, P0 ;  /* 0x8000000002037807 */ /* 0x000fe20000000000 */
[----:B------:R-:W-:Y:S01]  /*57f0*/  IMAD R6, R6, 0x8, R41 ;  /* 0x0000000806067824 */ /* 0x000fe200078e0229 */
[----:B------:R-:W-:Y:S02]  /*5800*/  LOP3.LUT R8, R9, R4, RZ, 0x3c, !PT ;  /* 0x0000000409087212 */ /* 0x000fe400078e3cff */
[----:B------:R-:W-:-:S03]  /*5810*/  LOP3.LUT R9, R3, R5, RZ, 0x3c, !PT ;  /* 0x0000000503097212 */ /* 0x000fc600078e3cff */
[----:B------:R-:W0:Y:S02]  /*5820*/  LDS.64 R6, [R6+0x9000] ;  /* 0x0090000006067984 */ /* 0x000e240000000a00 */
[----:B0-----:R-:W-:-:S04]  /*5830*/  IADD3 R11, P2, PT, R6, R13, RZ ;  /* 0x0000000d060b7210 */ /* 0x001fc80007f5e0ff */
[----:B------:R-:W-:Y:S01]  /*5840*/  LEA R10, P0, R11, UR8, 0x3 ;  /* 0x000000080b0a7c11 */ /* 0x000fe2000f8018ff */
[----:B------:R-:W-:-:S05]  /*5850*/  IMAD.X R12, RZ, RZ, R7, P2 ;  /* 0x000000ffff0c7224 */ /* 0x000fca00010e0607 */
        /* <DEDUP_REMOVED lines=201> */
[----:B------:R-:W-:Y:S02]  /*64f0*/  SEL R9, R2, 0x80000000, P0 ;  /* 0x8000000002097807 */ /* 0x000fe40000000000 */
[----:B------:R-:W-:Y:S01]  /*6500*/  SEL R3, RZ, 0xffffffff, !P0 ;  /* 0xffffffffff037807 */ /* 0x000fe20004000000 */
[----:B------:R-:W-:-:S03]  /*6510*/  IMAD R41, R6, 0x8, R41 ;  /* 0x0000000806297824 */ /* 0x000fc600078e0229 */
[----:B------:R-:W-:Y:S02]  /*6520*/  LOP3.LUT R2, R3, R4, RZ, 0x3c, !PT ;  /* 0x0000000403027212 */ /* 0x000fe400078e3cff */
[----:B------:R-:W0:Y:S01]  /*6530*/  LDS.64 R6, [R41+0x9000] ;  /* 0x0090000029067984 */ /* 0x000e220000000a00 */
[----:B------:R-:W-:Y:S02]  /*6540*/  LOP3.LUT R3, R9, R5, RZ, 0x3c, !PT ;  /* 0x0000000509037212 */ /* 0x000fe400078e3cff */
[----:B0-----:R-:W-:-:S04]  /*6550*/  IADD3 R12, P2, PT, R6, R13, RZ ;  /* 0x0000000d060c7210 */ /* 0x001fc80007f5e0ff */
[----:B------:R-:W-:Y:S01]  /*6560*/  LEA R6, P0, R12, UR8, 0x3 ;  /* 0x000000080c067c11 */ /* 0x000fe2000f8018ff */
[----:B------:R-:W-:-:S05]  /*6570*/  IMAD.X R7, RZ, RZ, R7, P2 ;  /* 0x000000ffff077224 */ /* 0x000fca00010e0607 */
[----:B------:R-:W-:-:S05]  /*6580*/  LEA.HI.X R7, R12, UR9, R7, 0x3, P0 ;  /* 0x000000090c077c11 */ /* 0x000fca00080f1c07 */
[----:B------:R0:W-:Y:S01]  /*6590*/  STG.E.64 desc[UR6][R6.64+0x8400], R2 ;  /* 0x0084000206007986 */ /* 0x0001e2000c101b06 */
[----:B------:R-:W-:Y:S01]  /*65a0*/  NOP ;  /* 0x0000000000007918 */ /* 0x000fe20000000000 */
[----:B------:R-:W-:Y:S05]  /*65b0*/  BRA `(.L_x_66) ;  /* 0x0000001400707947 */ /* 0x000fea0003800000 */
.L_x_65:
[----:B0-----:R-:W-:Y:S01]  /*65c0*/  IMAD R3, R29, -0x1200, R6 ;  /* 0xffffee001d037824 */ /* 0x001fe200078e0206 */
[----:B------:R-:W-:Y:S01]  /*65d0*/  BSSY.RECONVERGENT B0, `(.L_x_67) ;  /* 0x0000023000007945 */ /* 0x000fe20003800200 */
[C---:B------:R-:W-:Y:S02]  /*65e0*/  VIADD R2, R13.reuse, 0x180 ;  /* 0x000001800d027836 */ /* 0x040fe40000000000 */
[C---:B------:R-:W-:Y:S01]  /*65f0*/  VIADD R4, R13.reuse, 0x300 ;  /* 0x000003000d047836 */ /* 0x040fe20000000000 */
[CC--:B------:R-:W-:Y:S01]  /*6600*/  ISETP.GE.AND P0, PT, R13.reuse, R3.reuse, PT ;  /* 0x000000030d00720c */ /* 0x0c0fe20003f06270 */
[C---:B------:R-:W-:Y:S01]  /*6610*/  VIADD R6, R13.reuse, 0x480 ;  /* 0x000004800d067836 */ /* 0x040fe20000000000 */
[-C--:B------:R-:W-:Y:S01]  /*6620*/  ISETP.GE.AND P6, PT, R2, R3.reuse, PT ;  /* 0x000000030200720c */ /* 0x080fe20003fc6270 */
[C---:B------:R-:W-:Y:S01]  /*6630*/  VIADD R2, R13.reuse, 0x600 ;  /* 0x000006000d027836 */ /* 0x040fe20000000000 */
[-C--:B------:R-:W-:Y:S01]  /*6640*/  ISETP.GE.AND P5, PT, R4, R3.reuse, PT ;  /* 0x000000030400720c */ /* 0x080fe20003fa6270 */
[----:B------:R-:W-:Y:S01]  /*6650*/  VIADD R8, R13, 0x780 ;  /* 0x000007800d087836 */ /* 0x000fe20000000000 */
[----:B------:R-:W-:-:S02]  /*6660*/  ISETP.GE.AND P2, PT, R6, R3, PT ;  /* 0x000000030600720c */ /* 0x000fc40003f46270 */
[----:B------:R-:W-:-:S05]  /*6670*/  ISETP.GE.AND P3, PT, R2, R3, PT ;  /* 0x000000030200720c */ /* 0x000fca0003f66270 */
[----:B------:R-:W-:Y:S08]  /*6680*/  @P0 BRA `(.L_x_68) ;  /* 0x00000000005c0947 */ /* 0x000ff00003800000 */
[----:B------:R-:W0:Y:S01]  /*6690*/  LDS.64 R4, [R20] ;  /* 0x0000000014047984 */ /* 0x000e220000000a00 */
[----:B------:R-:W1:Y:S01]  /*66a0*/  LDCU UR4, c[0x0][0x3c4] ;  /* 0x00007880ff0477ac */ /* 0x000e620008000800 */
[----:B------:R-:W-:Y:S01]  /*66b0*/  IMAD.MOV.U32 R11, RZ, RZ, -0x1 ;  /* 0xffffffffff0b7424 */ /* 0x000fe200078e00ff */
[----:B0-----:R-:W-:-:S04]  /*66c0*/  ISETP.NE.U32.AND P0, PT, R4, -0x1, PT ;  /* 0xffffffff0400780c */ /* 0x001fc80003f05070 */
[----:B------:R-:W-:-:S04]  /*66d0*/  ISETP.NE.AND.EX P0, PT, R5, 0x7fffffff, PT, P0 ;  /* 0x7fffffff0500780c */ /* 0x000fc80003f05300 */
[C---:B------:R-:W-:Y:S02]  /*66e0*/  SEL R7, R4.reuse, RZ, P0 ;  /* 0x000000ff04077207 */ /* 0x040fe40000000000 */
[----:B------:R-:W-:Y:S02]  /*66f0*/  SEL R2, R5, 0x80000000, P0 ;  /* 0x8000000005027807 */ /* 0x000fe40000000000 */
[----:B------:R-:W-:Y:S02]  /*6700*/  ISETP.GT.U32.AND P0, PT, R4, -0x1, PT ;  /* 0xffffffff0400780c */ /* 0x000fe40003f04070 */
[----:B-1----:R-:W-:Y:S01]  /*6710*/  SHF.R.U64 R7, R7, UR4, R2 ;  /* 0x0000000407077c19 */ /* 0x002fe20008001202 */
[----:B------:R-:W0:Y:S01]  /*6720*/  LDCU.64 UR4, c[0x0][0x3a0] ;  /* 0x00007400ff0477ac */ /* 0x000e220008000a00 */
[----:B------:R-:W-:Y:S02]  /*6730*/  ISETP.GT.AND.EX P0, PT, R5, -0x1, PT, P0 ;  /* 0xffffffff0500780c */ /* 0x000fe40003f04300 */
[----:B------:R-:W-:-:S02]  /*6740*/  LOP3.LUT R2, R7, R38, RZ, 0x30, !PT ;  /* 0x0000002607027212 */ /* 0x000fc400078e30ff */
[----:B------:R-:W-:-:S03]  /*6750*/  SEL R11, R11, 0x80000000, P0 ;  /* 0x800000000b0b7807 */ /* 0x000fc60000000000 */
[----:B------:R-:W-:Y:S01]  /*6760*/  IMAD R2, R2, 0x8, R41 ;  /* 0x0000000802027824 */ /* 0x000fe200078e0229 */
[----:B------:R-:W-:-:S04]  /*6770*/  LOP3.LUT R5, R11, R5, RZ, 0x3c, !PT ;  /* 0x000000050b057212 */ /* 0x000fc800078e3cff */
[----:B------:R-:W1:Y:S02]  /*6780*/  LDS.64 R6, [R2+0x9000] ;  /* 0x0090000002067984 */ /* 0x000e640000000a00 */
[----:B-1----:R-:W-:-:S05]  /*6790*/  IADD3 R9, P4, PT, R6, R13, RZ ;  /* 0x0000000d06097210 */ /* 0x002fca0007f9e0ff */
[----:B------:R-:W-:Y:S01]  /*67a0*/  IMAD.X R10, RZ, RZ, R7, P4 ;  /* 0x000000ffff0a7224 */ /* 0x000fe200020e0607 */
[----:B------:R-:W-:Y:S02]  /*67b0*/  SEL R7, RZ, 0xffffffff, !P0 ;  /* 0xffffffffff077807 */ /* 0x000fe40004000000 */
[----:B0-----:R-:W-:Y:S02]  /*67c0*/  LEA R6, P0, R9, UR4, 0x3 ;  /* 0x0000000409067c11 */ /* 0x001fe4000f8018ff */
[----:B------:R-:W-:Y:S02]  /*67d0*/  LOP3.LUT R4, R7, R4, RZ, 0x3c, !PT ;  /* 0x0000000407047212 */ /* 0x000fe400078e3cff */
[----:B------:R-:W-:-:S05]  /*67e0*/  LEA.HI.X R7, R9, UR5, R10, 0x3, P0 ;  /* 0x0000000509077c11 */ /* 0x000fca00080f1c0a */
[----:B------:R0:W-:Y:S04]  /*67f0*/  STG.E.64 desc[UR6][R6.64], R4 ;  /* 0x0000000406007986 */ /* 0x0001e8000c101b06 */
.L_x_68:
[----:B------:R-:W-:Y:S05]  /*6800*/  BSYNC.RECONVERGENT B0 ;  /* 0x0000000000007941 */ /* 0x000fea0003800200 */
.L_x_67:
[----:B------:R-:W-:Y:S01]  /*6810*/  NOP ;  /* 0x0000000000007918 */ /* 0x000fe20000000000 */
[----:B------:R-:W-:Y:S01]  /*6820*/  BSSY.RECONVERGENT B0, `(.L_x_69) ;  /* 0x000001b000007945 */ /* 0x000fe20003800200 */
[----:B------:R-:W-:Y:S01]  /*6830*/  ISETP.GE.AND P4, PT, R8, R3, PT ;  /* 0x000000030800720c */ /* 0x000fe20003f86270 */
[----:B------:R-:W-:Y:S02]  /*6840*/  VIADD R8, R13, 0x900 ;  /* 0x000009000d087836 */ /* 0x000fe40000000000 */
[----:B------:R-:W-:Y:S10]  /*6850*/  @P6 BRA `(.L_x_70) ;  /* 0x00000000005c6947 */ /* 0x000ff40003800000 */
[----:B0-----:R-:W0:Y:S01]  /*6860*/  LDS.64 R4, [R20+0xc00] ;  /* 0x000c000014047984 */ /* 0x001e220000000a00 */
        /* <DEDUP_REMOVED lines=22> */
.L_x_70:
[----:B------:R-:W-:Y:S05]  /*69d0*/  BSYNC.RECONVERGENT B0 ;  /* 0x0000000000007941 */ /* 0x000fea0003800200 */
.L_x_69:
[----:B------:R-:W-:Y:S01]  /*69e0*/  NOP ;  /* 0x0000000000007918 */ /* 0x000fe20000000000 */
[----:B------:R-:W-:Y:S01]  /*69f0*/  BSSY.RECONVERGENT B0, `(.L_x_71) ;  /* 0x000001b000007945 */ /* 0x000fe20003800200 */
[----:B------:R-:W-:Y:S01]  /*6a00*/  ISETP.GE.AND P6, PT, R8, R3, PT ;  /* 0x000000030800720c */ /* 0x000fe20003fc6270 */
[----:B------:R-:W-:Y:S02]  /*6a10*/  VIADD R8, R13, 0xa80 ;  /* 0x00000a800d087836 */ /* 0x000fe40000000000 */
[----:B------:R-:W-:Y:S10]  /*6a20*/  @P5 BRA `(.L_x_72) ;  /* 0x00000000005c5947 */ /* 0x000ff40003800000 */
[----:B01----:R-:W0:Y:S01]  /*6a30*/  LDS.64 R4, [R20+0x1800] ;  /* 0x0018000014047984 */ /* 0x003e220000000a00 */
        /* <DEDUP_REMOVED lines=22> */
.L_x_72:
[----:B------:R-:W-:Y:S05]  /*6ba0*/  BSYNC.RECONVERGENT B0 ;  /* 0x0000000000007941 */ /* 0x000fea0003800200 */
.L_x_71:
[----:B------:R-:W-:Y:S01]  /*6bb0*/  NOP ;  /* 0x0000000000007918 */ /* 0x000fe20000000000 */
[----:B------:R-:W-:Y:S01]  /*6bc0*/  BSSY.RECONVERGENT B0, `(.L_x_73) ;  /* 0x000001b000007945 */ /* 0x000fe20003800200 */
[----:B------:R-:W-:Y:S02]  /*6bd0*/  ISETP.GE.AND P5, PT, R8, R3, PT ;  /* 0x000000030800720c */ /* 0x000fe40003fa6270 */
[----:B------:R-:W-:Y:S01]  /*6be0*/  LOP3.LUT R8, R13, 0xc00, RZ, 0xfc, !PT ;  /* 0x00000c000d087812 */ /* 0x000fe200078efcff */
[----:B------:R-:W-:Y:S10]  /*6bf0*/  @P2 BRA `(.L_x_74) ;  /* 0x00000000005c2947 */ /* 0x000ff40003800000 */
[----:B012---:R-:W0:Y:S01]  /*6c00*/  LDS.64 R4, [R20+0x2400] ;  /* 0x0024000014047984 */ /* 0x007e220000000a00 */
        /* <DEDUP_REMOVED lines=22> */
.L_x_74:
[----:B------:R-:W-:Y:S05]  /*6d70*/  BSYNC.RECONVERGENT B0 ;  /* 0x0000000000007941 */ /* 0x000fea0003800200 */
.L_x_73:
[----:B------:R-:W-:Y:S01]  /*6d80*/  NOP ;  /* 0x0000000000007918 */ /* 0x000fe20000000000 */
[----:B------:R-:W-:Y:S01]  /*6d90*/  BSSY.RECONVERGENT B0, `(.L_x_75) ;  /* 0x000001b000007945 */ /* 0x000fe20003800200 */
[----:B------:R-:W-:Y:S01]  /*6da0*/  ISETP.GE.AND P2, PT, R8, R3, PT ;  /* 0x000000030800720c */ /* 0x000fe20003f46270 */
[----:B------:R-:W-:Y:S02]  /*6db0*/  VIADD R8, R13, 0xd80 ;  /* 0x00000d800d087836 */ /* 0x000fe40000000000 */
[----:B------:R-:W-:Y:S10]  /*6dc0*/  @P3 BRA `(.L_x_76) ;  /* 0x00000000005c3947 */ /* 0x000ff40003800000 */
[----:B0123--:R-:W0:Y:S01]  /*6dd0*/  LDS.64 R4, [R20+0x3000] ;  /* 0x0030000014047984 */ /* 0x00fe220000000a00 */
        /* <DEDUP_REMOVED lines=22> */
.L_x_76:
[----:B------:R-:W-:Y:S05]  /*6f40*/  BSYNC.RECONVERGENT B0 ;  /* 0x0000000000007941 */ /* 0x000fea0003800200 */
.L_x_75:
[----:B------:R-:W-:Y:S01]  /*6f50*/  NOP ;  /* 0x0000000000007918 */ /* 0x000fe20000000000 */
[----:B------:R-:W-:Y:S01]  /*6f60*/  BSSY.RECONVERGENT B0, `(.L_x_77) ;  /* 0x000001b000007945 */ /* 0x000fe20003800200 */
[----:B------:R-:W-:Y:S01]  /*6f70*/  ISETP.GE.AND P3, PT, R8, R3, PT ;  /* 0x000000030800720c */ /* 0x000fe20003f66270 */
[----:B------:R-:W-:Y:S02]  /*6f80*/  VIADD R8, R13, 0xf00 ;  /* 0x00000f000d087836 */ /* 0x000fe40000000000 */
[----:B------:R-:W-:Y:S10]  /*6f90*/  @P4 BRA `(.L_x_78) ;  /* 0x00000000005c4947 */ /* 0x000ff40003800000 */
[----:B01234-:R-:W0:Y:S01]  /*6fa0*/  LDS.64 R4, [R20+0x3c00] ;  /* 0x003c000014047984 */ /* 0x01fe220000000a00 */
        /* <DEDUP_REMOVED lines=22> */
.L_x_78:
[----:B------:R-:W-:Y:S05]  /*7110*/  BSYNC.RECONVERGENT B0 ;  /* 0x0000000000007941 */ /* 0x000fea0003800200 */
.L_x_77:
        /* <DEDUP_REMOVED lines=28> */
.L_x_80:
[----:B------:R-:W-:Y:S05]  /*72e0*/  BSYNC.RECONVERGENT B0 ;  /* 0x0000000000007941 */ /* 0x000fea0003800200 */
.L_x_79:
[----:B------:R-:W-:Y:S01]  /*72f0*/  NOP ;  /* 0x0000000000007918 */ /* 0x000fe20000000000 */
[----:B------:R-:W-:Y:S01]  /*7300*/  BSSY.RECONVERGENT B0, `(.L_x_81) ;  /* 0x000001a000007945 */ /* 0x000fe20003800200 */
[----:B------:R-:W-:-:S03]  /*7310*/  ISETP.GE.AND P6, PT, R8, R3, PT ;  /* 0x000000030800720c */ /* 0x000fc60003fc6270 */
[----:B------:R-:W-:Y:S10]  /*7320*/  @P5 BRA `(.L_x_82) ;  /* 0x00000000005c5947 */ /* 0x000ff40003800000 */
[----:B------:R-:W5:Y:S01]  /*7330*/  LDS.64 R2, [R20+0x5400] ;  /* 0x0054000014027984 */ /* 0x000f620000000a00 */
[----:B------:R-:W0:Y:S01]  /*7340*/  LDCU UR4, c[0x0][0x3c4] ;  /* 0x00007880ff0477ac */ /* 0x000e220008000800 */
[----:B------:R-:W-:Y:S01]  /*7350*/  IMAD.MOV.U32 R9, RZ, RZ, -0x1 ;  /* 0xffffffffff097424 */ /* 0x000fe200078e00ff */
[----:B-----5:R-:W-:-:S04]  /*7360*/  ISETP.NE.U32.AND P0, PT, R2, -0x1, PT ;  /* 0xffffffff0200780c */ /* 0x020fc80003f05070 */
[----:B------:R-:W-:-:S04]  /*7370*/  ISETP.NE.AND.EX P0, PT, R3, 0x7fffffff, PT, P0 ;  /* 0x7fffffff0300780c */ /* 0x000fc80003f05300 */
[C---:B01234-:R-:W-:Y:S02]  /*7380*/  SEL R5, R2.reuse, RZ, P0 ;  /* 0x000000ff02057207 */ /* 0x05ffe40000000000 */
[----:B------:R-:W-:Y:S02]  /*7390*/  SEL R4, R3, 0x80000000, P0 ;  /* 0x8000000003047807 */ /* 0x000fe40000000000 */
[----:B------:R-:W-:Y:S02]  /*73a0*/  ISETP.GT.U32.AND P0, PT, R2, -0x1, PT ;  /* 0xffffffff0200780c */ /* 0x000fe40003f04070 */
[----:B------:R-:W-:Y:S01]  /*73b0*/  SHF.R.U64 R5, R5, UR4, R4 ;  /* 0x0000000405057c19 */ /* 0x000fe20008001204 */
        /* <DEDUP_REMOVED lines=14> */
.L_x_82:
[----:B------:R-:W-:Y:S05]  /*74a0*/  BSYNC.RECONVERGENT B0 ;  /* 0x0000000000007941 */ /* 0x000fea0003800200 */
.L_x_81:
[----:B------:R-:W-:Y:S01]  /*74b0*/  NOP ;  /* 0x0000000000007918 */ /* 0x000fe20000000000 */
[----:B------:R-:W-:Y:S04]  /*74c0*/  BSSY.RECONVERGENT B0, `(.L_x_83) ;  /* 0x0000019000007945 */ /* 0x000fe80003800200 */
[----:B------:R-:W-:Y:S05]  /*74d0*/  @P2 BRA `(.L_x_84) ;  /* 0x00000000005c2947 */ /* 0x000fea0003800000 */
[----:B0-----:R-:W0:Y:S01]  /*74e0*/  LDS.64 R2, [R20+0x6000] ;  /* 0x0060000014027984 */ /* 0x001e220000000a00 */
[----:B------:R-:W5:Y:S01]  /*74f0*/  LDCU UR4, c[0x0][0x3c4] ;  /* 0x00007880ff0477ac */ /* 0x000f620008000800 */
[----:B------:R-:W-:Y:S01]  /*7500*/  IMAD.MOV.U32 R9, RZ, RZ, -0x1 ;  /* 0xffffffffff097424 */ /* 0x000fe200078e00ff */
[----:B0-----:R-:W-:-:S04]  /*7510*/  ISETP.NE.U32.AND P0, PT, R2, -0x1, PT ;  /* 0xffffffff0200780c */ /* 0x001fc80003f05070 */
[----:B------:R-:W-:-:S04]  /*7520*/  ISETP.NE.AND.EX P0, PT, R3, 0x7fffffff, PT, P0 ;  /* 0x7fffffff0300780c */ /* 0x000fc80003f05300 */
[C---:B-1234-:R-:W-:Y:S02]  /*7530*/  SEL R5, R2.reuse, RZ, P0 ;  /* 0x000000ff02057207 */ /* 0x05efe40000000000 */
[----:B------:R-:W-:Y:S02]  /*7540*/  SEL R4, R3, 0x80000000, P0 ;  /* 0x8000000003047807 */ /* 0x000fe40000000000 */
[----:B------:R-:W-:Y:S02]  /*7550*/  ISETP.GT.U32.AND P0, PT, R2, -0x1, PT ;  /* 0xffffffff0200780c */ /* 0x000fe40003f04070 */
[----:B-----5:R-:W-:Y:S01]  /*7560*/  SHF.R.U64 R5, R5, UR4, R4 ;  /* 0x0000000405057c19 */ /* 0x020fe20008001204 */
        /* <DEDUP_REMOVED lines=14> */
.L_x_84:
[----:B------:R-:W-:Y:S05]  /*7650*/  BSYNC.RECONVERGENT B0 ;  /* 0x0000000000007941 */ /* 0x000fea0003800200 */
.L_x_83:
        /* <DEDUP_REMOVED lines=26> */
.L_x_86:
[----:B------:R-:W-:Y:S05]  /*7800*/  BSYNC.RECONVERGENT B0 ;  /* 0x0000000000007941 */ /* 0x000fea0003800200 */
.L_x_85:
        /* <DEDUP_REMOVED lines=26> */
.L_x_88:
[----:B------:R-:W-:Y:S05]  /*79b0*/  BSYNC.RECONVERGENT B0 ;  /* 0x0000000000007941 */ /* 0x000fea0003800200 */
.L_x_87:
        /* <DEDUP_REMOVED lines=15> */
[----:B------:R-:W-:Y:S02]  /*7ab0*/  SEL R7, RZ, 0xffffffff, !P0 ;  /* 0xffffffffff077807 */ /* 0x000fe40004000000 */
[----:B------:R-:W-:Y:S01]  /*7ac0*/  SEL R9, R9, 0x80000000, P0 ;  /* 0x8000000009097807 */ /* 0x000fe20000000000 */
[----:B------:R-:W-:Y:S01]  /*7ad0*/  IMAD R41, R4, 0x8, R41 ;  /* 0x0000000804297824 */ /* 0x000fe200078e0229 */
[----:B------:R-:W-:Y:S02]  /*7ae0*/  LOP3.LUT R2, R7, R2, RZ, 0x3c, !PT ;  /* 0x0000000207027212 */ /* 0x000fe400078e3cff */
[----:B------:R-:W-:Y:S02]  /*7af0*/  LOP3.LUT R3, R9, R3, RZ, 0x3c, !PT ;  /* 0x0000000309037212 */ /* 0x000fe400078e3cff */
[----:B------:R-:W1:Y:S02]  /*7b00*/  LDS.64 R4, [R41+0x9000] ;  /* 0x0090000029047984 */ /* 0x000e640000000a00 */
[----:B-1----:R-:W-:-:S04]  /*7b10*/  IADD3 R12, P2, PT, R4, R13, RZ ;  /* 0x0000000d040c7210 */ /* 0x002fc80007f5e0ff */
[----:B0-----:R-:W-:Y:S01]  /*7b20*/  LEA R4, P0, R12, UR4, 0x3 ;  /* 0x000000040c047c11 */ /* 0x001fe2000f8018ff */
[----:B------:R-:W-:-:S05]  /*7b30*/  IMAD.X R5, RZ, RZ, R5, P2 ;  /* 0x000000ffff057224 */ /* 0x000fca00010e0605 */
[----:B------:R-:W-:-:S05]  /*7b40*/  LEA.HI.X R5, R12, UR5, R5, 0x3, P0 ;  /* 0x000000050c057c11 */ /* 0x000fca00080f1c05 */
[----:B------:R0:W-:Y:S02]  /*7b50*/  STG.E.64 desc[UR6][R4.64+0x8400], R2 ;  /* 0x0084000204007986 */ /* 0x0001e4000c101b06 */
.L_x_90:
[----:B------:R-:W-:Y:S05]  /*7b60*/  BSYNC.RECONVERGENT B0 ;  /* 0x0000000000007941 */ /* 0x000fea0003800200 */
.L_x_89:
[----:B------:R-:W-:Y:S01]  /*7b70*/  NOP ;  /* 0x0000000000007918 */ /* 0x000fe20000000000 */
.L_x_66:
[----:B------:R-:W1:Y:S01]  /*7b80*/  LDS.64 R58, [R20] ;  /* 0x00000000143a7984 */ /* 0x000e620000000a00 */
[----:B------:R-:W1:Y:S01]  /*7b90*/  LDCU UR4, c[0x0][0x3c4] ;  /* 0x00007880ff0477ac */ /* 0x000e620008000800 */
[----:B------:R-:W1:Y:S02]  /*7ba0*/  LDC R54, c[0x0][0x3c0] ;  /* 0x0000f000ff367b82 */ /* 0x000e640000000800 */
[----:B------:R-:W1:Y:S04]  /*7bb0*/  LDS.64 R66, [R20+0xc00] ;  /* 0x000c000014427984 */ /* 0x000e680000000a00 */
[----:B------:R-:W1:Y:S04]  /*7bc0*/  LDS.64 R64, [R20+0x1800] ;  /* 0x0018000014407984 */ /* 0x000e680000000a00 */
[----:B------:R-:W1:Y:S04]  /*7bd0*/  LDS.64 R68, [R20+0x2400] ;  /* 0x0024000014447984 */ /* 0x000e680000000a00 */
[----:B------:R-:W1:Y:S04]  /*7be0*/  LDS.64 R40, [R20+0x3000] ;  /* 0x0030000014287984 */ /* 0x000e680000000a00 */
[----:B------:R-:W1:Y:S04]  /*7bf0*/  LDS.64 R60, [R20+0x3c00] ;  /* 0x003c0000143c7984 */ /* 0x000e680000000a00 */
[----:B------:R-:W-:Y:S04]  /*7c00*/  LDS.64 R62, [R20+0x4800] ;  /* 0x00480000143e7984 */ /* 0x000fe80000000a00 */
[----:B------:R-:W-:Y:S04]  /*7c10*/  LDS.64 R70, [R20+0x8400] ;  /* 0x0084000014467984 */ /* 0x000fe80000000a00 */
[----:B0-----:R0:W5:Y:S04]  /*7c20*/  @!P1 LDG.E.64 R2, desc[UR6][R18.64] ;  /* 0x0000000612029981 */ /* 0x001168000c1e1b00 */
[----:B-1234-:R0:W5:Y:S01]  /*7c30*/  @!P1 LDG.E.64 R4, desc[UR6][R18.64+0x100] ;  /* 0x0001000612049981 */ /* 0x01e162000c1e1b00 */
[----:B------:R-:W-:-:S03]  /*7c40*/  ISETP.NE.U32.AND P0, PT, R58, -0x1, PT ;  /* 0xffffffff3a00780c */ /* 0x000fc60003f05070 */
[----:B------:R0:W5:Y:S01]  /*7c50*/  @!P1 LDG.E.64 R6, desc[UR6][R18.64+0x200] ;  /* 0x0002000612069981 */ /* 0x000162000c1e1b00 */
[----:B------:R-:W-:-:S03]  /*7c60*/  ISETP.NE.AND.EX P0, PT, R59, 0x7fffffff, PT, P0 ;  /* 0x7fffffff3b00780c */ /* 0x000fc60003f05300 */
[----:B------:R0:W5:Y:S01]  /*7c70*/  @!P1 LDG.E.64 R8, desc[UR6][R18.64+0x300] ;  /* 0x0003000612089981 */ /* 0x000162000c1e1b00 */
[----:B------:R-:W-:-:S03]  /*7c80*/  SEL R39, R58, RZ, P0 ;  /* 0x000000ff3a277207 */ /* 0x000fc60000000000 */
[----:B------:R0:W5:Y:S01]  /*7c90*/  @!P1 LDG.E.64 R10, desc[UR6][R18.64+0x400] ;  /* 0x00040006120a9981 */ /* 0x000162000c1e1b00 */
[----:B------:R-:W-:Y:S02]  /*7ca0*/  SEL R26, R59, 0x80000000, P0 ;  /* 0x800000003b1a7807 */ /* 0x000fe40000000000 */
[----:B------:R-:W-:Y:S01]  /*7cb0*/  ISETP.NE.U32.AND P0, PT, R66, -0x1, PT ;  /* 0xffffffff4200780c */ /* 0x000fe20003f05070 */
[----:B------:R-:W1:Y:S01]  /*7cc0*/  LDS.64 R58, [R20+0x5400] ;  /* 0x00540000143a7984 */ /* 0x000e620000000a00 */
[----:B------:R-:W-:Y:S02]  /*7cd0*/  ISETP.NE.U32.AND P2, PT, R64, -0x1, PT ;  /* 0xffffffff4000780c */ /* 0x000fe40003f45070 */
[----:B------:R-:W-:Y:S01]  /*7ce0*/  ISETP.NE.AND.EX P0, PT, R67, 0x7fffffff, PT, P0 ;  /* 0x7fffffff4300780c */ /* 0x000fe20003f05300 */
[----:B------:R0:W5:Y:S01]  /*7cf0*/  @!P1 LDG.E.64 R12, desc[UR6][R18.64+0x500] ;  /* 0x00050006120c9981 */ /* 0x000162000c1e1b00 */
[----:B------:R-:W-:Y:S02]  /*7d00*/  ISETP.NE.AND.EX P2, PT, R65, 0x7fffffff, PT, P2 ;  /* 0x7fffffff4100780c */ /* 0x000fe40003f45320 */
[----:B------:R-:W-:Y:S01]  /*7d10*/  SEL R75, R66, RZ, P0 ;  /* 0x000000ff424b7207 */ /* 0x000fe20000000000 */
[----:B------:R0:W5:Y:S01]  /*7d20*/  @!P1 LDG.E.64 R14, desc[UR6][R18.64+0x600] ;  /* 0x00060006120e9981 */ /* 0x000162000c1e1b00 */
[----:B------:R-:W-:-:S02]  /*7d30*/  SEL R66, R67, 0x80000000, P0 ;  /* 0x8000000043427807 */ /* 0x000fc40000000000 */
[----:B------:R-:W-:Y:S01]  /*7d40*/  ISETP.NE.U32.AND P0, PT, R68, -0x1, PT ;  /* 0xffffffff4400780c */ /* 0x000fe20003f05070 */
[----:B------:R0:W5:Y:S01]  /*7d50*/  @!P1 LDG.E.64 R16, desc[UR6][R18.64+0x700] ;  /* 0x0007000612109981 */ /* 0x000162000c1e1b00 */
[----:B------:R-:W-:Y:S02]  /*7d60*/  SHF.R.U64 R39, R39, UR4, R26 ;  /* 0x0000000427277c19 */ /* 0x000fe4000800121a */
[----:B------:R-:W-:Y:S01]  /*7d70*/  SEL R73, R64, RZ, P2 ;  /* 0x000000ff40497207 */ /* 0x000fe20001000000 */
[----:B------:R0:W5:Y:S01]  /*7d80*/  @!P1 LDG.E.64 R22, desc[UR6][R18.64+0x900] ;  /* 0x0009000612169981 */ /* 0x000162000c1e1b00 */
[----:B------:R-:W-:Y:S02]  /*7d90*/  SEL R26, R65, 0x80000000, P2 ;  /* 0x80000000411a7807 */ /* 0x000fe40001000000 */
[----:B------:R-:W-:Y:S01]  /*7da0*/  ISETP.NE.AND.EX P0, PT, R69, 0x7fffffff, PT, P0 ;  /* 0x7fffffff4500780c */ /* 0x000fe20003f05300 */
[----:B------:R-:W2:Y:S01]  /*7db0*/  LDS.64 R64, [R20+0x6000] ;  /* 0x0060000014407984 */ /* 0x000ea20000000a00 */
[----:B------:R-:W-:-:S02]  /*7dc0*/  SHF.R.U64 R73, R73, UR4, R26 ;  /* 0x0000000449497c19 */ /* 0x000fc4000800121a */
[----:B------:R-:W-:Y:S01]  /*7dd0*/  SHF.R.U64 R75, R75, UR4, R66 ;  /* 0x000000044b4b7c19 */ /* 0x000fe20008001242 */
[----:B------:R0:W5:Y:S01]  /*7de0*/  @!P1 LDG.E.64 R24, desc[UR6][R18.64+0xa00] ;  /* 0x000a000612189981 */ /* 0x000162000c1e1b00 */
[----:B------:R-:W-:Y:S02]  /*7df0*/  SEL R77, R68, RZ, P0 ;  /* 0x000000ff444d7207 */ /* 0x000fe40000000000 */
[----:B------:R-:W-:Y:S01]  /*7e00*/  SEL R26, R69, 0x80000000, P0 ;  /* 0x80000000451a7807 */ /* 0x000fe20000000000 */
[----:B------:R-:W3:Y:S01]  /*7e10*/  LDS.64 R66, [R20+0x6c00] ;  /* 0x006c000014427984 */ /* 0x000ee20000000a00 */
[----:B------:R-:W-:Y:S02]  /*7e20*/  ISETP.NE.U32.AND P0, PT, R40, -0x1, PT ;  /* 0xffffffff2800780c */ /* 0x000fe40003f05070 */
[----:B------:R-:W-:Y:S01]  /*7e30*/  ISETP.NE.U32.AND P2, PT, R60, -0x1, PT ;  /* 0xffffffff3c00780c */ /* 0x000fe20003f45070 */
[----:B------:R4:W0:Y:S01]  /*7e40*/  LDS.64 R68, [R20+0x7800] ;  /* 0x0078000014447984 */ /* 0x0008220000000a00 */
[----:B------:R-:W-:-:S02]  /*7e50*/  ISETP.NE.AND.EX P0, PT, R41, 0x7fffffff, PT, P0 ;  /* 0x7fffffff2900780c */ /* 0x000fc40003f05300 */
[----:B------:R-:W-:Y:S01]  /*7e60*/  SHF.R.U64 R77, R77, UR4, R26 ;  /* 0x000000044d4d7c19 */ /* 0x000fe2000800121a */
[----:B------:R0:W5:Y:S01]  /*7e70*/  @!P1 LDG.E.64 R36, desc[UR6][R18.64+0xb00] ;  /* 0x000b000612249981 */ /* 0x000162000c1e1b00 */
[----:B------:R-:W-:Y:S02]  /*7e80*/  SEL R40, R40, RZ, P0 ;  /* 0x000000ff28287207 */ /* 0x000fe40000000000 */
[----:B------:R-:W-:Y:S01]  /*7e90*/  SEL R41, R41, 0x80000000, P0 ;  /* 0x8000000029297807 */ /* 0x000fe20000000000 */
[----:B----4-:R4:W5:Y:S01]  /*7ea0*/  @!P1 LDG.E.64 R20, desc[UR6][R18.64+0x800] ;  /* 0x0008000612149981 */ /* 0x010962000c1e1b00 */
[----:B------:R-:W-:Y:S02]  /*7eb0*/  ISETP.NE.AND.EX P0, PT, R61, 0x7fffffff, PT, P2 ;  /* 0x7fffffff3d00780c */ /* 0x000fe40003f05320 */
[----:B-1----:R-:W-:Y:S02]  /*7ec0*/  ISETP.NE.U32.AND P2, PT, R58, -0x1, PT ;  /* 0xffffffff3a00780c */ /* 0x002fe40003f45070 */
[----:B------:R-:W-:-:S02]  /*7ed0*/  SEL R26, R60, RZ, P0 ;  /* 0x000000ff3c1a7207 */ /* 0x000fc40000000000 */
[----:B------:R-:W-:Y:S02]  /*7ee0*/  SEL R61, R61, 0x80000000, P0 ;  /* 0x800000003d3d7807 */ /* 0x000fe40000000000 */
[----:B------:R-:W-:Y:S02]  /*7ef0*/  ISETP.NE.U32.AND P0, PT, R62, -0x1, PT ;  /* 0xffffffff3e00780c */ /* 0x000fe40003f05070 */
[----:B------:R-:W-:Y:S02]  /*7f00*/  ISETP.NE.AND.EX P2, PT, R59, 0x7fffffff, PT, P2 ;  /* 0x7fffffff3b00780c */ /* 0x000fe40003f45320 */
[----:B------:R-:W-:Y:S02]  /*7f10*/  ISETP.NE.AND.EX P0, PT, R63, 0x7fffffff, PT, P0 ;  /* 0x7fffffff3f00780c */ /* 0x000fe40003f05300 */
[----:B------:R-:W-:Y:S02]  /*7f20*/  SHF.R.U64 R40, R40, UR4, R41 ;  /* 0x0000000428287c19 */ /* 0x000fe40008001229 */
[----:B------:R-:W-:-:S02]  /*7f30*/  SEL R34, R62, RZ, P0 ;  /* 0x000000ff3e227207 */ /* 0x000fc40000000000 */
[----:B------:R-:W-:Y:S02]  /*7f40*/  SEL R63, R63, 0x80000000, P0 ;  /* 0x800000003f3f7807 */ /* 0x000fe40000000000 */
[----:B--2---:R-:W-:Y:S02]  /*7f50*/  ISETP.NE.U32.AND P0, PT, R64, -0x1, PT ;  /* 0xffffffff4000780c */ /* 0x004fe40003f05070 */
[----:B------:R-:W-:Y:S02]  /*7f60*/  SEL R32, R58, RZ, P2 ;  /* 0x000000ff3a207207 */ /* 0x000fe40001000000 */
[----:B------:R-:W-:Y:S02]  /*7f70*/  SEL R41, R59, 0x80000000, P2 ;  /* 0x800000003b297807 */ /* 0x000fe40001000000 */
[----:B------:R-:W-:Y:S02]  /*7f80*/  ISETP.NE.AND.EX P0, PT, R65, 0x7fffffff, PT, P0 ;  /* 0x7fffffff4100780c */ /* 0x000fe40003f05300 */
[----:B---3--:R-:W-:-:S02]  /*7f90*/  ISETP.NE.U32.AND P2, PT, R66, -0x1, PT ;  /* 0xffffffff4200780c */ /* 0x008fc40003f45070 */
[----:B------:R-:W-:Y:S02]  /*7fa0*/  ISETP.NE.U32.AND P4, PT, R70, -0x1, PT ;  /* 0xffffffff4600780c */ /* 0x000fe40003f85070 */
[----:B0-----:R-:W-:Y:S02]  /*7fb0*/  ISETP.NE.U32.AND P3, PT, R68, -0x1, PT ;  /* 0xffffffff4400780c */ /* 0x001fe40003f65070 */
[----:B------:R-:W-:Y:S02]  /*7fc0*/  SHF.R.U64 R59, R26, UR4, R61 ;  /* 0x000000041a3b7c19 */ /* 0x000fe4000800123d */
[----:B------:R-:W-:Y:S02]  /*7fd0*/  SHF.R.U64 R32, R32, UR4, R41 ;  /* 0x0000000420207c19 */ /* 0x000fe40008001229 */
[----:B------:R-:W-:Y:S02]  /*7fe0*/  SEL R26, R64, RZ, P0 ;  /* 0x000000ff401a7207 */ /* 0x000fe40000000000 */
[----:B------:R-:W-:-:S02]  /*7ff0*/  SEL R41, R65, 0x80000000, P0 ;  /* 0x8000000041297807 */ /* 0x000fc40000000000 */
[----:B------:R-:W-:Y:S02]  /*8000*/  ISETP.NE.AND.EX P2, PT, R67, 0x7fffffff, PT, P2 ;  /* 0x7fffffff4300780c */ /* 0x000fe40003f45320 */
[----:B------:R-:W-:Y:S02]  /*8010*/  ISETP.NE.AND.EX P0, PT, R69, 0x7fffffff, PT, P3 ;  /* 0x7fffffff4500780c */ /* 0x000fe40003f05330 */
[----:B------:R-:W-:Y:S02]  /*8020*/  ISETP.NE.AND.EX P3, PT, R71, 0x7fffffff, PT, P4 ;  /* 0x7fffffff4700780c */ /* 0x000fe40003f65340 */
[----:B------:R-:W-:Y:S02]  /*8030*/  SHF.R.U64 R34, R34, UR4, R63 ;  /* 0x0000000422227c19 */ /* 0x000fe4000800123f */
[----:B------:R-:W-:Y:S02]  /*8040*/  SEL R65, R66, RZ, P2 ;  /* 0x000000ff42417207 */ /* 0x000fe40001000000 */
[----:B------:R-:W-:-:S02]  /*8050*/  SEL R63, R68, RZ, P0 ;  /* 0x000000ff443f7207 */ /* 0x000fc40000000000 */
[----:B------:R-:W-:Y:S02]  /*8060*/  SEL R66, R67, 0x80000000, P2 ;  /* 0x8000000043427807 */ /* 0x000fe40001000000 */
[----:B------:R-:W-:Y:S02]  /*8070*/  SEL R68, R69, 0x80000000, P0 ;  /* 0x8000000045447807 */ /* 0x000fe40000000000 */
[----:B------:R-:W-:Y:S02]  /*8080*/  SEL R61, R70, RZ, P3 ;  /* 0x000000ff463d7207 */ /* 0x000fe40001800000 */
[----:B------:R-:W-:Y:S02]  /*8090*/  SEL R70, R71, 0x80000000, P3 ;  /* 0x8000000047467807 */ /* 0x000fe40001800000 */
[----:B------:R-:W-:Y:S02]  /*80a0*/  SHF.R.U64 R67, R26, UR4, R41 ;  /* 0x000000041a437c19 */ /* 0x000fe40008001229 */
[----:B------:R-:W-:-:S02]  /*80b0*/  SHF.R.U64 R65, R65, UR4, R66 ;  /* 0x0000000441417c19 */ /* 0x000fc40008001242 */
[----:B------:R-:W-:Y:S02]  /*80c0*/  SHF.R.U64 R63, R63, UR4, R68 ;  /* 0x000000043f3f7c19 */ /* 0x000fe40008001244 */
[----:B------:R-:W-:Y:S02]  /*80d0*/  SHF.R.U64 R61, R61, UR4, R70 ;  /* 0x000000043d3d7c19 */ /* 0x000fe40008001246 */
[-C--:B------:R-:W-:Y:S02]  /*80e0*/  LOP3.LUT R46, R39, R38.reuse, RZ, 0x30, !PT ;  /* 0x00000026272e7212 */ /* 0x080fe400078e30ff */
[-C--:B------:R-:W-:Y:S02]  /*80f0*/  LOP3.LUT R44, R75, R38.reuse, RZ, 0x30, !PT ;  /* 0x000000264b2c7212 */ /* 0x080fe400078e30ff */
[-C--:B------:R-:W-:Y:S02]  /*8100*/  LOP3.LUT R42, R73, R38.reuse, RZ, 0x30, !PT ;  /* 0x00000026492a7212 */ /* 0x080fe400078e30ff */
[----:B------:R-:W-:-:S02]  /*8110*/  LOP3.LUT R41, R77, R38, RZ, 0x30, !PT ;  /* 0x000000264d297212 */ /* 0x000fc400078e30ff */
[-C--:B------:R-:W-:Y:S02]  /*8120*/  LOP3.LUT R40, R40, R38.reuse, RZ, 0x30, !PT ;  /* 0x0000002628287212 */ /* 0x080fe400078e30ff */
[-C--:B------:R-:W-:Y:S02]  /*8130*/  LOP3.LUT R39, R59, R38.reuse, RZ, 0x30, !PT ;  /* 0x000000263b277212 */ /* 0x080fe400078e30ff */
[-C--:B------:R-:W-:Y:S02]  /*8140*/  LOP3.LUT R34, R34, R38.reuse, RZ, 0x30, !PT ;  /* 0x0000002622227212 */ /* 0x080fe400078e30ff */
[-C--:B------:R-:W-:Y:S02]  /*8150*/  LOP3.LUT R32, R32, R38.reuse, RZ, 0x30, !PT ;  /* 0x0000002620207212 */ /* 0x080fe400078e30ff */
[-C--:B------:R-:W-:Y:S02]  /*8160*/  LOP3.LUT R30, R67, R38.reuse, RZ, 0x30, !PT ;  /* 0x00000026431e7212 */ /* 0x080fe400078e30ff */
[----:B------:R-:W-:-:S02]  /*8170*/  LOP3.LUT R28, R65, R38, RZ, 0x30, !PT ;  /* 0x00000026411c7212 */ /* 0x000fc400078e30ff */
[-C--:B------:R-:W-:Y:S02]  /*8180*/  LOP3.LUT R26, R63, R38.reuse, RZ, 0x30, !PT ;  /* 0x000000263f1a7212 */ /* 0x080fe400078e30ff */
[----:B------:R-:W-:Y:S01]  /*8190*/  LOP3.LUT R38, R61, R38, RZ, 0x30, !PT ;  /* 0x000000263d267212 */ /* 0x000fe200078e30ff */
[----:B----4-:R-:W-:Y:S06]  /*81a0*/  @!P1 BRA `(.L_x_91) ;  /* 0x0000000000909947 */ /* 0x010fec0003800000 */
[----:B------:R-:W-:Y:S02]  /*81b0*/  IMAD R59, R29, -0x1200, R54 ;  /* 0xffffee001d3b7824 */ /* 0x000fe400078e0236 */
[C---:B------:R-:W-:Y:S02]  /*81c0*/  VIADD R48, R0.reuse, 0x20 ;  /* 0x0000002000307836 */ /* 0x040fe40000000000 */
[C---:B------:R-:W-:Y:S01]  /*81d0*/  VIADD R50, R0.reuse, 0x40 ;  /* 0x0000004000327836 */ /* 0x040fe20000000000 */
[CC--:B------:R-:W-:Y:S01]  /*81e0*/  ISETP.GE.AND P4, PT, R0.reuse, R59.reuse, PT ;  /* 0x0000003b0000720c */ /* 0x0c0fe20003f86270 */
[----:B------:R-:W-:Y:S01]  /*81f0*/  VIADD R52, R0, 0x80 ;  /* 0x0000008000347836 */ /* 0x000fe20000000000 */
        /* <DEDUP_REMOVED lines=9> */
[----:B-----5:R0:W5:Y:S01]  /*8290*/  @!P4 LDG.E.64 R2, desc[UR6][R18.64] ;  /* 0x000000061202c981 */ /* 0x020162000c1e1b00 */
[-C--:B------:R-:W-:Y:S01]  /*82a0*/  ISETP.GE.AND P4, PT, R48, R59.reuse, PT ;  /* 0x0000003b3000720c */ /* 0x080fe20003f86270 */
[----:B------:R-:W-:Y:S02]  /*82b0*/  VIADD R48, R0, 0x100 ;  /* 0x0000010000307836 */ /* 0x000fe40000000000 */
[----:B------:R0:W5:Y:S01]  /*82c0*/  @!P5 LDG.E.64 R4, desc[UR6][R18.64+0x100] ;  /* 0x000100061204d981 */ /* 0x000162000c1e1b00 */
[----:B------:R-:W-:Y:S01]  /*82d0*/  ISETP.GE.AND P5, PT, R50, R59, PT ;  /* 0x0000003b3200720c */ /* 0x000fe20003fa6270 */
[----:B------:R-:W-:-:S02]  /*82e0*/  VIADD R50, R0, 0x120 ;  /* 0x0000012000327836 */ /* 0x000fc40000000000 */
[----:B------:R0:W5:Y:S01]  /*82f0*/  @!P6 LDG.E.64 R6, desc[UR6][R18.64+0x200] ;  /* 0x000200061206e981 */ /* 0x000162000c1e1b00 */
[-C--:B------:R-:W-:Y:S01]  /*8300*/  ISETP.GE.AND P6, PT, R48, R59.reuse, PT ;  /* 0x0000003b3000720c */ /* 0x080fe20003fc6270 */
[C---:B------:R-:W-:Y:S02]  /*8310*/  VIADD R48, R0.reuse, 0x140 ;  /* 0x0000014000307836 */ /* 0x040fe40000000000 */
[----:B------:R-:W-:Y:S01]  /*8320*/  VIADD R0, R0, 0x160 ;  /* 0x0000016000007836 */ /* 0x000fe20000000000 */
[----:B------:R0:W5:Y:S01]  /*8330*/  @!P0 LDG.E.64 R8, desc[UR6][R18.64+0x300] ;  /* 0x0003000612088981 */ /* 0x000162000c1e1b00 */
[----:B------:R-:W-:-:S03]  /*8340*/  ISETP.GE.AND P0, PT, R50, R59, PT ;  /* 0x0000003b3200720c */ /* 0x000fc60003f06270 */
        /* <DEDUP_REMOVED lines=10> */
.L_x_91:
[----:B------:R-:W-:Y:S08]  /*83f0*/  BAR.SYNC.DEFER_BLOCKING 0x0 ;  /* 0x0000000000007b1d */ /* 0x000ff00000010000 */
[----:B------:R-:W1:Y:S01]  /*8400*/  S2UR UR5, SR_CgaCtaId ;  /* 0x00000000000579c3 */ /* 0x000e620000008800 */
[----:B------:R-:W-:Y:S01]  /*8410*/  UMOV UR4, 0x400 ;  /* 0x0000040000047882 */ /* 0x000fe20000000000 */
[----:B------:R-:W2:Y:S01]  /*8420*/  S2R R0, SR_TID.X ;  /* 0x0000000000007919 */ /* 0x000ea20000002100 */
[----:B-----5:R2:W-:Y:S04]  /*8430*/  STS.64 [R43+-0x8], R2 ;  /* 0xfffff8022b007388 */ /* 0x0205e80000000a00 */
[----:B------:R3:W-:Y:S01]  /*8440*/  STS.64 [R45+-0x8], R4 ;  /* 0xfffff8042d007388 */ /* 0x0007e20000000a00 */
[----:B-1----:R-:W-:-:S03]  /*8450*/  ULEA UR4, UR5, UR4, 0x18 ;  /* 0x0000000405047291 */ /* 0x002fc6000f8ec0ff */
[----:B------:R3:W-:Y:S04]  /*8460*/  STS.64 [R47+-0x8], R6 ;  /* 0xfffff8062f007388 */ /* 0x0007e80000000a00 */
[----:B------:R3:W-:Y:S04]  /*8470*/  STS.64 [R49+-0x8], R8 ;  /* 0xfffff80831007388 */ /* 0x0007e80000000a00 */
[----:B------:R3:W-:Y:S01]  /*8480*/  STS.64 [R51+-0x8], R10 ;  /* 0xfffff80a33007388 */ /* 0x0007e20000000a00 */
[----:B--2---:R-:W-:-:S03]  /*8490*/  LEA R2, R0, UR4, 0x3 ;  /* 0x0000000400027c11 */ /* 0x004fc6000f8e18ff */
[----:B------:R3:W-:Y:S04]  /*84a0*/  STS.64 [R53+-0x8], R12 ;  /* 0xfffff80c35007388 */ /* 0x0007e80000000a00 */
[----:B------:R3:W-:Y:S04]  /*84b0*/  STS.64 [R55+-0x8], R14 ;  /* 0xfffff80e37007388 */ /* 0x0007e80000000a00 */
[----:B------:R3:W-:Y:S04]  /*84c0*/  STS.64 [R35+-0x8], R16 ;  /* 0xfffff81023007388 */ /* 0x0007e80000000a00 */
[----:B------:R3:W-:Y:S04]  /*84d0*/  STS.64 [R33+-0x8], R20 ;  /* 0xfffff81421007388 */ /* 0x0007e80000000a00 */
[----:B------:R3:W-:Y:S04]  /*84e0*/  STS.64 [R31+-0x8], R22 ;  /* 0xfffff8161f007388 */ /* 0x0007e80000000a00 */
[----:B------:R3:W-:Y:S04]  /*84f0*/  STS.64 [R57+-0x8], R24 ;  /* 0xfffff81839007388 */ /* 0x0007e80000000a00 */
[----:B------:R3:W-:Y:S01]  /*8500*/  STS.64 [R27+-0x8], R36 ;  /* 0xfffff8241b007388 */ /* 0x0007e20000000a00 */
[----:B------:R-:W-:Y:S06]  /*8510*/  BAR.SYNC.DEFER_BLOCKING 0x0 ;  /* 0x0000000000007b1d */ /* 0x000fec0000010000 */
[----:B------:R-:W-:Y:S05]  /*8520*/  @P1 BRA `(.L_x_92) ;  /* 0x0000000400c41947 */ /* 0x000fea0003800000 */
[----:B------:R-:W1:Y:S01]  /*8530*/  S2UR UR5, SR_CgaCtaId ;  /* 0x00000000000579c3 */ /* 0x000e620000008800 */
[----:B------:R-:W-:Y:S01]  /*8540*/  UMOV UR4, 0x400 ;  /* 0x0000040000047882 */ /* 0x000fe20000000000 */
[----:B---3--:R-:W-:Y:S01]  /*8550*/  LDS.64 R4, [R2] ;  /* 0x0000000002047984 */ /* 0x008fe20000000a00 */
[----:B------:R-:W2:Y:S01]  /*8560*/  LDCU.64 UR8, c[0x0][0x3b0] ;  /* 0x00007600ff0877ac */ /* 0x000ea20008000a00 */
[----:B-1----:R-:W-:-:S06]  /*8570*/  ULEA UR4, UR5, UR4, 0x18 ;  /* 0x0000000405047291 */ /* 0x002fcc000f8ec0ff */
[----:B------:R-:W-:Y:S02]  /*8580*/  LEA R6, R46, UR4, 0x3 ;  /* 0x000000042e067c11 */ /* 0x000fe4000f8e18ff */
[----:B------:R-:W-:Y:S02]  /*8590*/  LEA R44, R44, UR4, 0x3 ;  /* 0x000000042c2c7c11 */ /* 0x000fe4000f8e18ff */
[----:B------:R-:W-:Y:S02]  /*85a0*/  LEA R42, R42, UR4, 0x3 ;  /* 0x000000042a2a7c11 */ /* 0x000fe4000f8e18ff */
[----:B------:R-:W1:Y:S01]  /*85b0*/  LDS.64 R6, [R6+0x9000] ;  /* 0x0090000006067984 */ /* 0x000e620000000a00 */
[----:B------:R-:W-:Y:S02]  /*85c0*/  LEA R41, R41, UR4, 0x3 ;  /* 0x0000000429297c11 */ /* 0x000fe4000f8e18ff */
[----:B------:R-:W-:Y:S02]  /*85d0*/  LEA R40, R40, UR4, 0x3 ;  /* 0x0000000428287c11 */ /* 0x000fe4000f8e18ff */
[----:B------:R-:W-:-:S02]  /*85e0*/  LEA R39, R39, UR4, 0x3 ;  /* 0x0000000427277c11 */ /* 0x000fc4000f8e18ff */
[----:B------:R-:W-:Y:S02]  /*85f0*/  LEA R34, R34, UR4, 0x3 ;  /* 0x0000000422227c11 */ /* 0x000fe4000f8e18ff */
[----:B------:R-:W-:Y:S02]  /*8600*/  LEA R32, R32, UR4, 0x3 ;  /* 0x0000000420207c11 */ /* 0x000fe4000f8e18ff */
[----:B------:R-:W-:Y:S02]  /*8610*/  LEA R30, R30, UR4, 0x3 ;  /* 0x000000041e1e7c11 */ /* 0x000fe4000f8e18ff */
[----:B------:R-:W-:Y:S02]  /*8620*/  LEA R28, R28, UR4, 0x3 ;  /* 0x000000041c1c7c11 */ /* 0x000fe4000f8e18ff */
[----:B------:R-:W-:Y:S02]  /*8630*/  LEA R26, R26, UR4, 0x3 ;  /* 0x000000041a1a7c11 */ /* 0x000fe4000f8e18ff */
[----:B------:R-:W-:-:S02]  /*8640*/  LEA R38, R38, UR4, 0x3 ;  /* 0x0000000426267c11 */ /* 0x000fc4000f8e18ff */
[----:B-1----:R-:W-:-:S05]  /*8650*/  IADD3 R3, P0, PT, R6, R0, RZ ;  /* 0x0000000006037210 */ /* 0x002fca0007f1e0ff */
[----:B------:R-:W-:Y:S01]  /*8660*/  IMAD.X R8, RZ, RZ, R7, P0 ;  /* 0x000000ffff087224 */ /* 0x000fe200000e0607 */
[----:B--2---:R-:W-:-:S04]  /*8670*/  LEA R10, P0, R3, UR8, 0x3 ;  /* 0x00000008030a7c11 */ /* 0x004fc8000f8018ff */
[----:B------:R-:W-:-:S05]  /*8680*/  LEA.HI.X R11, R3, UR9, R8, 0x3, P0 ;  /* 0x00000009030b7c11 */ /* 0x000fca00080f1c08 */
[----:B------:R-:W-:Y:S01]  /*8690*/  STG.E.64 desc[UR6][R10.64], R4 ;  /* 0x000000040a007986 */ /* 0x000fe2000c101b06 */
[----:B------:R-:W-:-:S03]  /*86a0*/  NOP ;  /* 0x0000000000007918 */ /* 0x000fc60000000000 */
[----:B------:R-:W1:Y:S04]  /*86b0*/  LDS.64 R8, [R44+0x9000] ;  /* 0x009000002c087984 */ /* 0x000e680000000a00 */
[----:B------:R-:W2:Y:S01]  /*86c0*/  LDS.64 R6, [R2+0xc00] ;  /* 0x000c000002067984 */ /* 0x000ea20000000a00 */
[----:B-1----:R-:W-:-:S05]  /*86d0*/  IADD3 R3, P0, PT, R8, R0, RZ ;  /* 0x0000000008037210 */ /* 0x002fca0007f1e0ff */
[----:B------:R-:W-:Y:S01]  /*86e0*/  IMAD.X R8, RZ, RZ, R9, P0 ;  /* 0x000000ffff087224 */ /* 0x000fe200000e0609 */
[----:B------:R-:W-:-:S04]  /*86f0*/  LEA R12, P0, R3, UR8, 0x3 ;  /* 0x00000008030c7c11 */ /* 0x000fc8000f8018ff */
[----:B------:R-:W-:-:S05]  /*8700*/  LEA.HI.X R13, R3, UR9, R8, 0x3, P0 ;  /* 0x00000009030d7c11 */ /* 0x000fca00080f1c08 */
[----:B--2---:R-:W-:Y:S01]  /*8710*/  STG.E.64 desc[UR6][R12.64+0xc00], R6 ;  /* 0x000c00060c007986 */ /* 0x004fe2000c101b06 */
        /* <DEDUP_REMOVED lines=80> */
[----:B------:R-:W-:Y:S01]  /*8c20*/  NOP ;  /* 0x0000000000007918 */ /* 0x000fe20000000000 */
[----:B------:R-:W-:Y:S05]  /*8c30*/  EXIT ;  /* 0x000000000000794d */ /* 0x000fea0003800000 */
.L_x_92:
[----:B------:R-:W1:Y:S01]  /*8c40*/  S2UR UR5, SR_CgaCtaId ;  /* 0x00000000000579c3 */ /* 0x000e620000008800 */
[----:B------:R-:W-:Y:S01]  /*8c50*/  UMOV UR4, 0x400 ;  /* 0x0000040000047882 */ /* 0x000fe20000000000 */
[----:B------:R-:W-:Y:S02]  /*8c60*/  IMAD R29, R29, -0x1200, R54 ;  /* 0xffffee001d1d7824 */ /* 0x000fe400078e0236 */
[C---:B---3--:R-:W-:Y:S02]  /*8c70*/  VIADD R8, R0.reuse, 0x180 ;  /* 0x0000018000087836 */ /* 0x048fe40000000000 */
[C---:B------:R-:W-:Y:S01]  /*8c80*/  VIADD R14, R0.reuse, 0x300 ;  /* 0x00000300000e7836 */ /* 0x040fe20000000000 */
[----:B------:R-:W-:-:S13]  /*8c90*/  ISETP.GE.AND P1, PT, R0, R29, PT ;  /* 0x0000001d0000720c */ /* 0x000fda0003f26270 */
[----:B------:R-:W-:Y:S01]  /*8ca0*/  @!P1 LDS.64 R6, [R2] ;  /* 0x0000000002069984 */ /* 0x000fe20000000a00 */
[----:B------:R-:W2:Y:S01]  /*8cb0*/  @!P1 LDC.64 R10, c[0x0][0x3b0] ;  /* 0x0000ec00ff0a9b82 */ /* 0x000ea20000000a00 */
        /* <DEDUP_REMOVED lines=9> */
[----:B-1----:R-:W-:-:S05]  /*8d50*/  @!P1 IADD3 R3, P0, PT, R4, R0, RZ ;  /* 0x0000000004039210 */ /* 0x002fca0007f1e0ff */
[----:B------:R-:W-:Y:S01]  /*8d60*/  @!P1 IMAD.X R4, RZ, RZ, R5, P0 ;  /* 0x000000ffff049224 */ /* 0x000fe200000e0605 */
[----:B--2---:R-:W-:-:S04]  /*8d70*/  @!P1 LEA R10, P0, R3, R10, 0x3 ;  /* 0x0000000a030a9211 */ /* 0x004fc800078018ff */
[----:B------:R-:W-:-:S05]  /*8d80*/  @!P1 LEA.HI.X R11, R3, R11, R4, 0x3, P0 ;  /* 0x0000000b030b9211 */ /* 0x000fca00000f1c04 */
[----:B------:R-:W-:Y:S01]  /*8d90*/  @!P1 STG.E.64 desc[UR6][R10.64], R6 ;  /* 0x000000060a009986 */ /* 0x000fe2000c101b06 */
[----:B------:R-:W-:-:S03]  /*8da0*/  NOP ;  /* 0x0000000000007918 */ /* 0x000fc60000000000 */
[----:B------:R-:W1:Y:S01]  /*8db0*/  LDS.64 R4, [R44+0x9000] ;  /* 0x009000002c047984 */ /* 0x000e620000000a00 */
[----:B------:R-:W-:-:S13]  /*8dc0*/  ISETP.GE.AND P1, PT, R8, R29, PT ;  /* 0x0000001d0800720c */ /* 0x000fda0003f26270 */
[----:B------:R-:W2:Y:S01]  /*8dd0*/  @!P1 LDS.64 R8, [R2+0xc00] ;  /* 0x000c000002089984 */ /* 0x000ea20000000a00 */
[----:B------:R-:W3:Y:S01]  /*8de0*/  @!P1 LDC.64 R12, c[0x0][0x3b0] ;  /* 0x0000ec00ff0c9b82 */ /* 0x000ee20000000a00 */
[----:B-1----:R-:W-:-:S05]  /*8df0*/  @!P1 IADD3 R3, P0, PT, R4, R0, RZ ;  /* 0x0000000004039210 */ /* 0x002fca0007f1e0ff */
[----:B------:R-:W-:Y:S01]  /*8e00*/  @!P1 IMAD.X R4, RZ, RZ, R5, P0 ;  /* 0x000000ffff049224 */ /* 0x000fe200000e0605 */
[C---:B---3--:R-:W-:Y:S02]  /*8e10*/  @!P1 LEA R12, P0, R3.reuse, R12, 0x3 ;  /* 0x0000000c030c9211 */ /* 0x048fe400078018ff */
[----:B------:R-:W-:Y:S02]  /*8e20*/  LEA R5, R42, UR4, 0x3 ;  /* 0x000000042a057c11 */ /* 0x000fe4000f8e18ff */
[----:B------:R-:W-:-:S05]  /*8e30*/  @!P1 LEA.HI.X R13, R3, R13, R4, 0x3, P0 ;  /* 0x0000000d030d9211 */ /* 0x000fca00000f1c04 */
[----:B--2---:R-:W-:Y:S01]  /*8e40*/  @!P1 STG.E.64 desc[UR6][R12.64+0xc00], R8 ;  /* 0x000c00080c009986 */ /* 0x004fe2000c101b06 */
[----:B------:R-:W-:-:S03]  /*8e50*/  NOP ;  /* 0x0000000000007918 */ /* 0x000fc60000000000 */
[----:B------:R-:W1:Y:S01]  /*8e60*/  LDS.64 R4, [R5+0x9000] ;  /* 0x0090000005047984 */ /* 0x000e620000000a00 */
[----:B------:R-:W-:Y:S01]  /*8e70*/  ISETP.GE.AND P1, PT, R14, R29, PT ;  /* 0x0000001d0e00720c */ /* 0x000fe20003f26270 */
[----:B------:R-:W-:-:S12]  /*8e80*/  VIADD R14, R0, 0x480 ;  /* 0x00000480000e7836 */ /* 0x000fd80000000000 */
[----:B------:R-:W2:Y:S01]  /*8e90*/  @!P1 LDS.64 R6, [R2+0x1800] ;  /* 0x0018000002069984 */ /* 0x000ea20000000a00 */
[----:B------:R-:W3:Y:S01]  /*8ea0*/  @!P1 LDC.64 R10, c[0x0][0x3b0] ;  /* 0x0000ec00ff0a9b82 */ /* 0x000ee20000000a00 */
[----:B-1----:R-:W-:-:S05]  /*8eb0*/  @!P1 IADD3 R3, P0, PT, R4, R0, RZ ;  /* 0x0000000004039210 */ /* 0x002fca0007f1e0ff */
[----:B------:R-:W-:Y:S01]  /*8ec0*/  @!P1 IMAD.X R4, RZ, RZ, R5, P0 ;  /* 0x000000ffff049224 */ /* 0x000fe200000e0605 */
[----:B---3--:R-:W-:-:S04]  /*8ed0*/  @!P1 LEA R10, P0, R3, R10, 0x3 ;  /* 0x0000000a030a9211 */ /* 0x008fc800078018ff */
        /* <DEDUP_REMOVED lines=50> */
[----:B------:R-:W-:Y:S02]  /*9200*/  ISETP.GE.AND P1, PT, R14, R29, PT ;  /* 0x0000001d0e00720c */ /* 0x000fe40003f26270 */
[----:B------:R-:W-:-:S11]  /*9210*/  LOP3.LUT R14, R0, 0xc00, RZ, 0xfc, !PT ;  /* 0x00000c00000e7812 */ /* 0x000fd600078efcff */
        /* <DEDUP_REMOVED lines=44> */
[----:B------:R-:W-:-:S13]  /*94e0*/  ISETP.GE.AND P1, PT, R14, R29, PT ;  /* 0x0000001d0e00720c */ /* 0x000fda0003f26270 */
[----:B------:R-:W2:Y:S01]  /*94f0*/  @!P1 LDS.64 R2, [R2+0x8400] ;  /* 0x0084000002029984 */ /* 0x000ea20000000a00 */
[----:B------:R-:W3:Y:S01]  /*9500*/  @!P1 LDC.64 R8, c[0x0][0x3b0] ;  /* 0x0000ec00ff089b82 */ /* 0x000ee20000000a00 */
[----:B-1----:R-:W-:-:S05]  /*9510*/  IADD3 R0, P0, PT, R4, R0, RZ ;  /* 0x0000000004007210 */ /* 0x002fca0007f1e0ff */
[----:B------:R-:W-:Y:S01]  /*9520*/  IMAD.X R5, RZ, RZ, R5, P0 ;  /* 0x000000ffff057224 */ /* 0x000fe200000e0605 */
[----:B---3--:R-:W-:-:S04]  /*9530*/  @!P1 LEA R4, P0, R0, R8, 0x3 ;  /* 0x0000000800049211 */ /* 0x008fc800078018ff */
[----:B------:R-:W-:-:S05]  /*9540*/  @!P1 LEA.HI.X R5, R0, R9, R5, 0x3, P0 ;  /* 0x0000000900059211 */ /* 0x000fca00000f1c05 */
[----:B--2---:R-:W-:Y:S01]  /*9550*/  @!P1 STG.E.64 desc[UR6][R4.64+0x8400], R2 ;  /* 0x0084000204009986 */ /* 0x004fe2000c101b06 */
[----:B------:R-:W-:Y:S01]  /*9560*/  NOP ;  /* 0x0000000000007918 */ /* 0x000fe20000000000 */
[----:B------:R-:W-:Y:S05]  /*9570*/  EXIT ;  /* 0x000000000000794d */ /* 0x000fea0003800000 */
.L_x_29:
[----:B------:R-:W-:Y:S02]  /*9580*/  IMAD.MOV.U32 R72, RZ, RZ, R60 ;  /* 0x000000ffff487224 */ /* 0x000fe400078e003c */
[----:B------:R-:W-:Y:S02]  /*9590*/  IMAD.MOV.U32 R74, RZ, RZ, 0x1 ;  /* 0x00000001ff4a7424 */ /* 0x000fe400078e00ff */
[----:B------:R-:W-:Y:S02]  /*95a0*/  IMAD.MOV.U32 R76, RZ, RZ, RZ ;  /* 0x000000ffff4c7224 */ /* 0x000fe400078e00ff */
[----:B------:R-:W-:-:S07]  /*95b0*/  IMAD.MOV.U32 R70, RZ, RZ, -0x1 ;  /* 0xffffffffff467424 */ /* 0x000fce00078e00ff */
[----:B------:R-:W-:Y:S05]  /*95c0*/  WARPSYNC.COLLECTIVE R70, `(.L_x_93) ;  /* 0x0000000046087348 */ /* 0x000fea0003c00000 */
[----:B------:R0:W1:Y:S02]  /*95d0*/  SHFL.UP P0, R68, R72, R74, R76 ;  /* 0x0400004a48447389 */ /* 0x000064000000004c */
[----:B01----:R-:W-:Y:S05]  /*95e0*/  ENDCOLLECTIVE ;  /* 0x000000000000791b */ /* 0x003fea0003800000 */
.L_x_93:
[----:B------:R-:W-:Y:S02]  /*95f0*/  IMAD.MOV.U32 R74, RZ, RZ, 0x2 ;  /* 0x00000002ff4a7424 */ /* 0x000fe400078e00ff */
[----:B------:R-:W-:-:S04]  /*9600*/  IMAD.MOV.U32 R77, RZ, RZ, R68 ;  /* 0x000000ffff4d7224 */ /* 0x000fc800078e0044 */
[----:B------:R-:W-:-:S04]  /*9610*/  @P0 IMAD.IADD R77, R60, 0x1, R77 ;  /* 0x000000013c4d0824 */ /* 0x000fc800078e024d */
[----:B------:R-:W-:-:S07]  /*9620*/  IMAD.MOV.U32 R72, RZ, RZ, R77 ;  /* 0x000000ffff487224 */ /* 0x000fce00078e004d */
[----:B------:R-:W-:Y:S05]  /*9630*/  WARPSYNC.COLLECTIVE R70, `(.L_x_94) ;  /* 0x0000000046087348 */ /* 0x000fea0003c00000 */
[----:B------:R0:W1:Y:S02]  /*9640*/  SHFL.UP P0, R68, R72, R74, R76 ;  /* 0x0400004a48447389 */ /* 0x000064000000004c */
[----:B01----:R-:W-:Y:S05]  /*9650*/  ENDCOLLECTIVE ;  /* 0x000000000000791b */ /* 0x003fea0003800000 */
.L_x_94:
[----:B------:R-:W-:Y:S02]  /*9660*/  IMAD.MOV.U32 R74, RZ, RZ, 0x4 ;  /* 0x00000004ff4a7424 */ /* 0x000fe400078e00ff */
[----:B------:R-:W-:-:S04]  /*9670*/  IMAD.MOV.U32 R62, RZ, RZ, R68 ;  /* 0x000000ffff3e7224 */ /* 0x000fc800078e0044 */
[----:B------:R-:W-:-:S04]  /*9680*/  @P0 IMAD.IADD R62, R77, 0x1, R62 ;  /* 0x000000014d3e0824 */ /* 0x000fc800078e023e */
[----:B------:R-:W-:-:S07]  /*9690*/  IMAD.MOV.U32 R72, RZ, RZ, R62 ;  /* 0x000000ffff487224 */ /* 0x000fce00078e003e */
[----:B------:R-:W-:Y:S05]  /*96a0*/  WARPSYNC.COLLECTIVE R70, `(.L_x_95) ;  /* 0x0000000046087348 */ /* 0x000fea0003c00000 */
[----:B------:R0:W1:Y:S02]  /*96b0*/  SHFL.UP P0, R68, R72, R74, R76 ;  /* 0x0400004a48447389 */ /* 0x000064000000004c */
[----:B01----:R-:W-:Y:S05]  /*96c0*/  ENDCOLLECTIVE ;  /* 0x000000000000791b */ /* 0x003fea0003800000 */
.L_x_95:
[----:B------:R-:W-:Y:S02]  /*96d0*/  IMAD.MOV.U32 R74, RZ, RZ, 0x8 ;  /* 0x00000008ff4a7424 */ /* 0x000fe400078e00ff */
[----:B------:R-:W-:-:S04]  /*96e0*/  IMAD.MOV.U32 R64, RZ, RZ, R68 ;  /* 0x000000ffff407224 */ /* 0x000fc800078e0044 */
[----:B------:R-:W-:-:S04]  /*96f0*/  @P0 IMAD.IADD R64, R62, 0x1, R64 ;  /* 0x000000013e400824 */ /* 0x000fc800078e0240 */
[----:B------:R-:W-:-:S07]  /*9700*/  IMAD.MOV.U32 R72, RZ, RZ, R64 ;  /* 0x000000ffff487224 */ /* 0x000fce00078e0040 */
[----:B------:R-:W-:Y:S05]  /*9710*/  WARPSYNC.COLLECTIVE R70, `(.L_x_96) ;  /* 0x0000000046087348 */ /* 0x000fea0003c00000 */
[----:B------:R0:W1:Y:S02]  /*9720*/  SHFL.UP P0, R68, R72, R74, R76 ;  /* 0x0400004a48447389 */ /* 0x000064000000004c */
[----:B01----:R-:W-:Y:S05]  /*9730*/  ENDCOLLECTIVE ;  /* 0x000000000000791b */ /* 0x003fea0003800000 */
.L_x_96:
[----:B------:R-:W-:Y:S02]  /*9740*/  IMAD.MOV.U32 R74, RZ, RZ, 0x10 ;  /* 0x00000010ff4a7424 */ /* 0x000fe400078e00ff */
[----:B------:R-:W-:-:S04]  /*9750*/  IMAD.MOV.U32 R66, RZ, RZ, R68 ;  /* 0x000000ffff427224 */ /* 0x000fc800078e0044 */
[----:B------:R-:W-:-:S04]  /*9760*/  @P0 IMAD.IADD R66, R64, 0x1, R66 ;  /* 0x0000000140420824 */ /* 0x000fc800078e0242 */
[----:B------:R-:W-:-:S07]  /*9770*/  IMAD.MOV.U32 R72, RZ, RZ, R66 ;  /* 0x000000ffff487224 */ /* 0x000fce00078e0042 */
[----:B------:R-:W-:Y:S05]  /*9780*/  WARPSYNC.COLLECTIVE R70, `(.L_x_97) ;  /* 0x0000000046087348 */ /* 0x000fea0003c00000 */
[----:B------:R0:W1:Y:S02]  /*9790*/  SHFL.UP P0, R68, R72, R74, R76 ;  /* 0x0400004a48447389 */ /* 0x000064000000004c */
[----:B01----:R-:W-:Y:S05]  /*97a0*/  ENDCOLLECTIVE ;  /* 0x000000000000791b */ /* 0x003fea0003800000 */
.L_x_97:
[----:B------:R-:W-:Y:S05]  /*97b0*/  BRA `(.L_x_98) ;  /* 0xffffff9800147947 */ /* 0x000fea000383ffff */
.L_x_99:
[----:B------:R-:W-:-:S00]  /*97c0*/  BRA `(.L_x_99) ;  /* 0xfffffffc00fc7947 */ /* 0x000fc0000383ffff */
[----:B------:R-:W-:-:S00]  /*97d0*/  NOP ;  /* 0x0000000000007918 */ /* 0x000fc00000000000 */
        /* <DEDUP_REMOVED lines=10> */
.L_x_511:


//--------------------- .text._ZN3cub18CUB_300001_SM_10006detail10radix_sort33DeviceRadixSortExclusiveSumKernelINS1_5radix10policy_hubIddyE10Policy1000EyEEvPT0_ --------------------------
	.section	.text._ZN3cub18CUB_300001_SM_10006detail10radix_sort33DeviceRadixSortExclusiveSumKernelINS1_5radix10policy_hubIddyE10Policy1000EyEEvPT0_,"ax",@progbits
	.align	128
        .global         _ZN3cub18CUB_300001_SM_10006detail10radix_sort33DeviceRadixSortExclusiveSumKernelINS1_5radix10policy_hubIddyE10Policy1000EyEEvPT0_
        .type           _ZN3cub18CUB_300001_SM_10006detail10radix_sort33DeviceRadixSortExclusiveSumKernelINS1_5radix10policy_hubIddyE10Policy1000EyEEvPT0_,@function
        .size           _ZN3cub18CUB_300001_SM_10006detail10radix_sort33DeviceRadixSortExclusiveSumKernelINS1_5radix10policy_hubIddyE10Policy1000EyEEvPT0_,(.L_x_512 - _ZN3cub18CUB_300001_SM_10006detail10radix_sort33DeviceRadixSortExclusiveSumKernelINS1_5radix10policy_hubIddyE10Policy1000EyEEvPT0_)
        .other          _ZN3cub18CUB_300001_SM_10006detail10radix_sort33DeviceRadixSortExclusiveSumKernelINS1_5radix10policy_hubIddyE10Policy1000EyEEvPT0_,@"STO_CUDA_ENTRY STV_DEFAULT"
_ZN3cub18CUB_300001_SM_10006detail10radix_sort33DeviceRadixSortExclusiveSumKernelINS1_5radix10policy_hubIddyE10Policy1000EyEEvPT0_:
.text._ZN3cub18CUB_300001_SM_10006detail10radix_sort33DeviceRadixSortExclusiveSumKernelINS1_5radix10policy_hubIddyE10Policy1000EyEEvPT0_:
[----:B------:R-:W-:Y:S01]  /*0000*/  LDC R1, c[0x0][0x37c] ;  /* 0x0000df00ff017b82 */ /* 0x000fe20000000800 */
[----:B------:R-:W0:Y:S07]  /*0010*/  S2R R18, SR_TID.X ;  /* 0x0000000000127919 */ /* 0x000e2e0000002100 */
[----:B------:R-:W1:Y:S01]  /*0020*/  LDC.64 R16, c[0x0][0x380] ;  /* 0x0000e000ff107b82 */ /* 0x000e620000000a00 */
[----:B------:R-:W2:Y:S01]  /*0030*/  LDCU.64 UR4, c[0x0][0x358] ;  /* 0x00006b00ff0477ac */ /* 0x000ea20008000a00 */
[----:B------:R-:W3:Y:S01]  /*0040*/  S2R R5, SR_CTAID.X ;  /* 0x0000000000057919 */ /* 0x000ee20000002500 */
[----:B0-----:R-:W-:Y:S01]  /*0050*/  ISETP.GT.U32.AND P1, PT, R18, 0xff, PT ;  /* 0x000000ff1200780c */ /* 0x001fe20003f24070 */
[----:B---3--:R-:W-:-:S04]  /*0060*/  IMAD R5, R5, 0x100, R18 ;  /* 0x0000010005057824 */ /* 0x008fc800078e0212 */
[----:B-1----:R-:W-:-:S08]  /*0070*/  IMAD.WIDE R16, R5, 0x8, R16 ;  /* 0x0000000805107825 */ /* 0x002fd000078e0210 */
[----:B--2---:R-:W2:Y:S01]  /*0080*/  @!P1 LDG.E.64 R2, desc[UR4][R16.64] ;  /* 0x0000000410029981 */ /* 0x004ea2000c1e1b00 */
[----:B------:R-:W-:Y:S02]  /*0090*/  MOV R0, 0x400 ;  /* 0x0000040000007802 */ /* 0x000fe40000000f00 */
[C---:B------:R-:W-:Y:S01]  /*00a0*/  ISETP.GT.U32.AND P0, PT, R18.reuse, 0x1f, PT ;  /* 0x0000001f1200780c */ /* 0x040fe20003f04070 */
[----:B------:R-:W0:Y:S02]  /*00b0*/  S2R R5, SR_CgaCtaId ;  /* 0x0000000000057919 */ /* 0x000e240000008800 */
[----:B0-----:R-:W-:Y:S02]  /*00c0*/  LEA R5, R5, R0, 0x18 ;  /* 0x0000000005057211 */ /* 0x001fe400078ec0ff */
[----:B------:R-:W-:-:S05]  /*00d0*/  LEA.HI R0, R18, R18, RZ, 0x1d ;  /* 0x0000001212007211 */ /* 0x000fca00078fe8ff */
[----:B------:R-:W-:-:S05]  /*00e0*/  IMAD R0, R0, 0x8, R5 ;  /* 0x0000000800007824 */ /* 0x000fca00078e0205 */
[----:B--2---:R0:W-:Y:S01]  /*00f0*/  STS.64 [R0+0x10], R2 ;  /* 0x0000100200007388 */ /* 0x0041e20000000a00 */
[----:B------:R-:W-:Y:S06]  /*0100*/  BAR.SYNC.DEFER_BLOCKING 0x0 ;  /* 0x0000000000007b1d */ /* 0x000fec0000010000 */
[----:B------:R-:W-:Y:S05]  /*0110*/  @P0 BRA `(.L_x_100) ;  /* 0x0000000400240947 */ /* 0x000fea0003800000 */
[----:B------:R-:W-:Y:S01]  /*0120*/  IMAD R18, R18, 0x48, R5 ;  /* 0x0000004812127824 */ /* 0x000fe200078e0205 */
[----:B------:R-:W-:-:S04]  /*0130*/  UMOV UR6, 0xffffffff ;  /* 0xffffffff00067882 */ /* 0x000fc80000000000 */
[----:B------:R-:W-:Y:S04]  /*0140*/  LDS.64 R14, [R18+0x10] ;  /* 0x00001000120e7984 */ /* 0x000fe80000000a00 */
[----:B------:R-:W-:Y:S04]  /*0150*/  LDS.64 R12, [R18+0x18] ;  /* 0x00001800120c7984 */ /* 0x000fe80000000a00 */
[----:B------:R-:W1:Y:S04]  /*0160*/  LDS.64 R10, [R18+0x20] ;  /* 0x00002000120a7984 */ /* 0x000e680000000a00 */
[----:B------:R-:W-:Y:S04]  /*0170*/  LDS.64 R8, [R18+0x28] ;  /* 0x0000280012087984 */ /* 0x000fe80000000a00 */
[----:B------:R-:W2:Y:S04]  /*0180*/  LDS.64 R6, [R18+0x30] ;  /* 0x0000300012067984 */ /* 0x000ea80000000a00 */
[----:B------:R-:W-:Y:S04]  /*0190*/  LDS.64 R4, [R18+0x38] ;  /* 0x0000380012047984 */ /* 0x000fe80000000a00 */
[----:B0-----:R-:W0:Y:S04]  /*01a0*/  LDS.64 R2, [R18+0x40] ;  /* 0x0000400012027984 */ /* 0x001e280000000a00 */
[----:B------:R-:W3:Y:S01]  /*01b0*/  LDS.64 R20, [R18+0x48] ;  /* 0x0000480012147984 */ /* 0x000ee20000000a00 */
[----:B-1----:R-:W-:-:S04]  /*01c0*/  IADD3 R19, P3, P4, R10, R12, R14 ;  /* 0x0000000c0a137210 */ /* 0x002fc80007c7e00e */
[----:B------:R-:W-:Y:S02]  /*01d0*/  IADD3.X R23, PT, PT, R11, R13, R15, P3, P4 ;  /* 0x0000000d0b177210 */ /* 0x000fe40001fe840f */
[----:B--2---:R-:W-:-:S04]  /*01e0*/  IADD3 R19, P0, P2, R6, R19, R8 ;  /* 0x0000001306137210 */ /* 0x004fc80007a1e008 */
[----:B------:R-:W-:Y:S02]  /*01f0*/  IADD3.X R23, PT, PT, R7, R23, R9, P0, P2 ;  /* 0x0000001707177210 */ /* 0x000fe400007e4409 */
[----:B0-----:R-:W-:-:S04]  /*0200*/  IADD3 R19, P3, P4, R2, R19, R4 ;  /* 0x0000001302137210 */ /* 0x001fc80007c7e004 */
[----:B---3--:R-:W-:Y:S02]  /*0210*/  IADD3 R20, P0, PT, R20, R19, RZ ;  /* 0x0000001314147210 */ /* 0x008fe40007f1e0ff */
[----:B------:R-:W-:-:S05]  /*0220*/  IADD3.X R19, PT, PT, R3, R23, R5, P3, P4 ;  /* 0x0000001703137210 */ /* 0x000fca0001fe8405 */
[----:B------:R-:W-:Y:S01]  /*0230*/  IMAD.X R19, R21, 0x1, R19, P0 ;  /* 0x0000000115137824 */ /* 0x000fe200000e0613 */
[----:B------:R-:W-:Y:S06]  /*0240*/  BRA.DIV UR6, `(.L_x_101) ;  /* 0x0000000206f07947 */ /* 0x000fec000b800000 */
[----:B------:R-:W0:Y:S04]  /*0250*/  SHFL.UP PT, R27, R20, 0x1, RZ ;  /* 0x04200000141b7989 */ /* 0x000e2800000e00ff */
[----:B------:R-:W1:Y:S01]  /*0260*/  SHFL.UP P0, R25, R19, 0x1, RZ ;  /* 0x0420000013197989 */ /* 0x000e6200000000ff */
[----:B0-----:R-:W-:-:S04]  /*0270*/  IADD3 R22, P2, PT, R27, R20, RZ ;  /* 0x000000141b167210 */ /* 0x001fc80007f5e0ff */
[----:B-1----:R-:W-:Y:S01]  /*0280*/  SEL R27, R22, R27, P0 ;  /* 0x0000001b161b7207 */ /* 0x002fe20000000000 */
[----:B------:R-:W-:-:S04]  /*0290*/  IMAD.X R26, R25, 0x1, R19, P2 ;  /* 0x00000001191a7824 */ /* 0x000fc800010e0613 */
[----:B------:R-:W0:Y:S01]  /*02a0*/  SHFL.UP PT, R28, R27, 0x2, RZ ;  /* 0x044000001b1c7989 */ /* 0x000e2200000e00ff */
[----:B------:R-:W-:-:S05]  /*02b0*/  SEL R26, R26, R25, P0 ;  /* 0x000000191a1a7207 */ /* 0x000fca0000000000 */
[----:B------:R-:W1:Y:S01]  /*02c0*/  SHFL.UP P0, R25, R26, 0x2, RZ ;  /* 0x044000001a197989 */ /* 0x000e6200000000ff */
[----:B0-----:R-:W-:-:S05]  /*02d0*/  IADD3 R21, P2, PT, R28, R27, RZ ;  /* 0x0000001b1c157210 */ /* 0x001fca0007f5e0ff */
[----:B-1----:R-:W-:Y:S01]  /*02e0*/  IMAD.X R22, R25, 0x1, R26, P2 ;  /* 0x0000000119167824 */ /* 0x002fe200010e061a */
[----:B------:R-:W-:-:S04]  /*02f0*/  SEL R28, R21, R28, P0 ;  /* 0x0000001c151c7207 */ /* 0x000fc80000000000 */
[----:B------:R-:W-:Y:S01]  /*0300*/  SEL R29, R22, R25, P0 ;  /* 0x00000019161d7207 */ /* 0x000fe20000000000 */
        /* <DEDUP_REMOVED lines=12> */
[----:B------:R0:W1:Y:S04]  /*03d0*/  SHFL.UP PT, R28, R27, 0x10, RZ ;  /* 0x060000001b1c7989 */ /* 0x00006800000e00ff */
[----:B------:R0:W2:Y:S02]  /*03e0*/  SHFL.UP P0, R25, R26, 0x10, RZ ;  /* 0x060000001a197989 */ /* 0x0000a400000000ff */
.L_x_112:
[----:B-1----:R-:W-:-:S04]  /*03f0*/  IADD3 R21, P2, PT, R28, R27, RZ ;  /* 0x0000001b1c157210 */ /* 0x002fc80007f5e0ff */
[----:B--2---:R-:W-:Y:S01]  /*0400*/  SEL R21, R21, R28, P0 ;  /* 0x0000001c15157207 */ /* 0x004fe20000000000 */
[----:B------:R-:W-:-:S05]  /*0410*/  IMAD.X R22, R25, 0x1, R26, P2 ;  /* 0x0000000119167824 */ /* 0x000fca00010e061a */
[----:B------:R-:W-:Y:S02]  /*0420*/  SEL R22, R22, R25, P0 ;  /* 0x0000001916167207 */ /* 0x000fe40000000000 */
[----:B------:R-:W-:-:S05]  /*0430*/  IADD3 R20, P0, PT, R21, -R20, RZ ;  /* 0x8000001415147210 */ /* 0x000fca0007f1e0ff */
[----:B------:R-:W-:Y:S01]  /*0440*/  IMAD.X R21, R22, 0x1, ~R19, P0 ;  /* 0x0000000116157824 */ /* 0x000fe200000e0e13 */
[----:B------:R-:W-:-:S04]  /*0450*/  IADD3 R14, P0, PT, R14, R20, RZ ;  /* 0x000000140e0e7210 */ /* 0x000fc80007f1e0ff */
[----:B------:R1:W-:Y:S01]  /*0460*/  STS.64 [R18+0x10], R20 ;  /* 0x0000101412007388 */ /* 0x0003e20000000a00 */
[----:B------:R-:W-:Y:S01]  /*0470*/  IMAD.X R15, R15, 0x1, R21, P0 ;  /* 0x000000010f0f7824 */ /* 0x000fe200000e0615 */
        /* <DEDUP_REMOVED lines=17> */
[----:B------:R-:W-:-:S05]  /*0590*/  IMAD.X R3, R3, 0x1, R5, P0 ;  /* 0x0000000103037824 */ /* 0x000fca00000e0605 */
[----:B------:R1:W-:Y:S03]  /*05a0*/  STS.64 [R18+0x48], R2 ;  /* 0x0000480212007388 */ /* 0x0003e60000000a00 */
.L_x_100:
[----:B------:R-:W-:Y:S05]  /*05b0*/  WARPSYNC.ALL ;  /* 0x0000000000007948 */ /* 0x000fea0003800000 */
[----:B------:R-:W-:Y:S06]  /*05c0*/  BAR.SYNC.DEFER_BLOCKING 0x0 ;  /* 0x0000000000007b1d */ /* 0x000fec0000010000 */
[----:B------:R-:W-:Y:S05]  /*05d0*/  @P1 EXIT ;  /* 0x000000000000194d */ /* 0x000fea0003800000 */
[----:B01----:R-:W0:Y:S04]  /*05e0*/  LDS.64 R2, [R0+0x10] ;  /* 0x0000100000027984 */ /* 0x003e280000000a00 */
[----:B0-----:R-:W-:Y:S01]  /*05f0*/  STG.E.64 desc[UR4][R16.64], R2 ;  /* 0x0000000210007986 */ /* 0x001fe2000c101b04 */
[----:B------:R-:W-:Y:S05]  /*0600*/  EXIT ;  /* 0x000000000000794d */ /* 0x000fea0003800000 */
.L_x_101:
[----:B------:R-:W-:Y:S02]  /*0610*/  IMAD.MOV.U32 R24, RZ, RZ, R20 ;  /* 0x000000ffff187224 */ /* 0x000fe400078e0014 */
[----:B------:R-:W-:Y:S02]  /*0620*/  IMAD.MOV.U32 R23, RZ, RZ, 0x1 ;  /* 0x00000001ff177424 */ /* 0x000fe400078e00ff */
[----:B------:R-:W-:Y:S02]  /*0630*/  IMAD.MOV.U32 R22, RZ, RZ, RZ ;  /* 0x000000ffff167224 */ /* 0x000fe400078e00ff */
[----:B------:R-:W-:-:S07]  /*0640*/  IMAD.MOV.U32 R21, RZ, RZ, -0x1 ;  /* 0xffffffffff157424 */ /* 0x000fce00078e00ff */
[----:B------:R-:W-:Y:S05]  /*0650*/  WARPSYNC.COLLECTIVE R21, `(.L_x_102) ;  /* 0x0000000015087348 */ /* 0x000fea0003c00000 */
[----:B------:R0:W1:Y:S02]  /*0660*/  SHFL.UP P0, R25, R24, R23, R22 ;  /* 0x0400001718197389 */ /* 0x0000640000000016 */
[----:B01----:R-:W-:Y:S05]  /*0670*/  ENDCOLLECTIVE ;  /* 0x000000000000791b */ /* 0x003fea0003800000 */
.L_x_102:
[----:B------:R-:W-:Y:S02]  /*0680*/  IMAD.MOV.U32 R24, RZ, RZ, R19 ;  /* 0x000000ffff187224 */ /* 0x000fe400078e0013 */
[----:B------:R-:W-:-:S07]  /*0690*/  IMAD.MOV.U32 R27, RZ, RZ, R25 ;  /* 0x000000ffff1b7224 */ /* 0x000fce00078e0019 */
[----:B------:R-:W-:Y:S05]  /*06a0*/  WARPSYNC.COLLECTIVE R21, `(.L_x_103) ;  /* 0x0000000015087348 */ /* 0x000fea0003c00000 */
[----:B------:R0:W1:Y:S02]  /*06b0*/  SHFL.UP P0, R25, R24, R23, R22 ;  /* 0x0400001718197389 */ /* 0x0000640000000016 */
[----:B01----:R-:W-:Y:S05]  /*06c0*/  ENDCOLLECTIVE ;  /* 0x000000000000791b */ /* 0x003fea0003800000 */
.L_x_103:
[----:B------:R-:W-:Y:S01]  /*06d0*/  IADD3 R26, P2, PT, R27, R20, RZ ;  /* 0x000000141b1a7210 */ /* 0x000fe20007f5e0ff */
[----:B------:R-:W-:-:S03]  /*06e0*/  IMAD.MOV.U32 R23, RZ, RZ, 0x2 ;  /* 0x00000002ff177424 */ /* 0x000fc600078e00ff */
[----:B------:R-:W-:Y:S01]  /*06f0*/  SEL R27, R26, R27, P0 ;  /* 0x0000001b1a1b7207 */ /* 0x000fe20000000000 */
[----:B------:R-:W-:-:S04]  /*0700*/  IMAD.X R26, R25, 0x1, R19, P2 ;  /* 0x00000001191a7824 */ /* 0x000fc800010e0613 */
[----:B------:R-:W-:Y:S01]  /*0710*/  IMAD.MOV.U32 R24, RZ, RZ, R27 ;  /* 0x000000ffff187224 */ /* 0x000fe200078e001b */
[----:B------:R-:W-:-:S07]  /*0720*/  SEL R26, R26, R25, P0 ;  /* 0x000000191a1a7207 */ /* 0x000fce0000000000 */
[----:B------:R-:W-:Y:S05]  /*0730*/  WARPSYNC.COLLECTIVE R21, `(.L_x_104) ;  /* 0x0000000015087348 */ /* 0x000fea0003c00000 */
[----:B------:R0:W1:Y:S02]  /*0740*/  SHFL.UP P0, R25, R24, R23, R22 ;  /* 0x0400001718197389 */ /* 0x0000640000000016 */
[----:B01----:R-:W-:Y:S05]  /*0750*/  ENDCOLLECTIVE ;  /* 0x000000000000791b */ /* 0x003fea0003800000 */
.L_x_104:
[----:B------:R-:W-:Y:S02]  /*0760*/  IMAD.MOV.U32 R24, RZ, RZ, R26 ;  /* 0x000000ffff187224 */ /* 0x000fe400078e001a */
[----:B------:R-:W-:-:S07]  /*0770*/  IMAD.MOV.U32 R28, RZ, RZ, R25 ;  /* 0x000000ffff1c7224 */ /* 0x000fce00078e0019 */
[----:B------:R-:W-:Y:S05]  /*0780*/  WARPSYNC.COLLECTIVE R21, `(.L_x_105) ;  /* 0x0000000015087348 */ /* 0x000fea0003c00000 */
[----:B------:R0:W1:Y:S02]  /*0790*/  SHFL.UP P0, R25, R24, R23, R22 ;  /* 0x0400001718197389 */ /* 0x0000640000000016 */
[----:B01----:R-:W-:Y:S05]  /*07a0*/  ENDCOLLECTIVE ;  /* 0x000000000000791b */ /* 0x003fea0003800000 */
.L_x_105:
        /* <DEDUP_REMOVED lines=9> */
.L_x_106:
[----:B------:R-:W-:Y:S02]  /*0840*/  IMAD.MOV.U32 R24, RZ, RZ, R29 ;  /* 0x000000ffff187224 */ /* 0x000fe400078e001d */
[----:B------:R-:W-:-:S07]  /*0850*/  IMAD.MOV.U32 R27, RZ, RZ, R25 ;  /* 0x000000ffff1b7224 */ /* 0x000fce00078e0019 */
[----:B------:R-:W-:Y:S05]  /*0860*/  WARPSYNC.COLLECTIVE R21, `(.L_x_107) ;  /* 0x0000000015087348 */ /* 0x000fea0003c00000 */
[----:B------:R0:W1:Y:S02]  /*0870*/  SHFL.UP P0, R25, R24, R23, R22 ;  /* 0x0400001718197389 */ /* 0x0000640000000016 */
[----:B01----:R-:W-:Y:S05]  /*0880*/  ENDCOLLECTIVE ;  /* 0x000000000000791b */ /* 0x003fea0003800000 */
.L_x_107:
        /* <DEDUP_REMOVED lines=9> */
.L_x_108:
[----:B------:R-:W-:Y:S02]  /*0920*/  IMAD.MOV.U32 R24, RZ, RZ, R29 ;  /* 0x000000ffff187224 */ /* 0x000fe400078e001d */
[----:B------:R-:W-:-:S07]  /*0930*/  IMAD.MOV.U32 R27, RZ, RZ, R25 ;  /* 0x000000ffff1b7224 */ /* 0x000fce00078e0019 */
[----:B------:R-:W-:Y:S05]  /*0940*/  WARPSYNC.COLLECTIVE R21, `(.L_x_109) ;  /* 0x0000000015087348 */ /* 0x000fea0003c00000 */
[----:B------:R0:W1:Y:S02]  /*0950*/  SHFL.UP P0, R25, R24, R23, R22 ;  /* 0x0400001718197389 */ /* 0x0000640000000016 */
[----:B01----:R-:W-:Y:S05]  /*0960*/  ENDCOLLECTIVE ;  /* 0x000000000000791b */ /* 0x003fea0003800000 */
.L_x_109:
        /* <DEDUP_REMOVED lines=9> */
.L_x_110:
[----:B------:R-:W-:Y:S02]  /*0a00*/  IMAD.MOV.U32 R24, RZ, RZ, R26 ;  /* 0x000000ffff187224 */ /* 0x000fe400078e001a */
[----:B------:R-:W-:-:S07]  /*0a10*/  IMAD.MOV.U32 R28, RZ, RZ, R25 ;  /* 0x000000ffff1c7224 */ /* 0x000fce00078e0019 */
[----:B------:R-:W-:Y:S05]  /*0a20*/  WARPSYNC.COLLECTIVE R21, `(.L_x_111) ;  /* 0x0000000015087348 */ /* 0x000fea0003c00000 */
[----:B------:R0:W1:Y:S02]  /*0a30*/  SHFL.UP P0, R25, R24, R23, R22 ;  /* 0x0400001718197389 */ /* 0x0000640000000016 */
[----:B01----:R-:W-:Y:S05]  /*0a40*/  ENDCOLLECTIVE ;  /* 0x000000000000791b */ /* 0x003fea0003800000 */
.L_x_111:
[----:B------:R-:W-:Y:S05]  /*0a50*/  BRA `(.L_x_112) ;  /* 0xfffffff800647947 */ /* 0x000fea000383ffff */
.L_x_113:
        /* <DEDUP_REMOVED lines=10> */
.L_x_512:


//--------------------- .text._ZN3cub18CUB_300001_SM_10006detail10radix_sort30DeviceRadixSortHistogramKernelINS1_5radix10policy_hubIddyE10Policy1000ELNS0_9SortOrderE0EdyNS1_21identity_decomposer_tEEEvPT2_PKT1_SA_iiT3_ --------------------------
	.section	.text._ZN3cub18CUB_300001_SM_10006detail10radix_sort30DeviceRadixSortHistogramKernelINS1_5radix10policy_hubIddyE10Policy1000ELNS0_9SortOrderE0EdyNS1_21identity_decomposer_tEEEvPT2_PKT1_SA_iiT3_,"ax",@progbits
	.align	128
        .global         _ZN3cub18CUB_300001_SM_10006detail10radix_sort30DeviceRadixSortHistogramKernelINS1_5radix10policy_hubIddyE10Policy1000ELNS0_9SortOrderE0EdyNS1_21identity_decomposer_tEEEvPT2_PKT1_SA_iiT3_
        .type           _ZN3cub18CUB_300001_SM_10006detail10radix_sort30DeviceRadixSortHistogramKernelINS1_5radix10policy_hubIddyE10Policy1000ELNS0_9SortOrderE0EdyNS1_21identity_decomposer_tEEEvPT2_PKT1_SA_iiT3_,@function
        .size           _ZN3cub18CUB_300001_SM_10006detail10radix_sort30DeviceRadixSortHistogramKernelINS1_5radix10policy_hubIddyE10Policy1000ELNS0_9SortOrderE0EdyNS1_21identity_decomposer_tEEEvPT2_PKT1_SA_iiT3_,(.L_x_513 - _ZN3cub18CUB_300001_SM_10006detail10radix_sort30DeviceRadixSortHistogramKernelINS1_5radix10policy_hubIddyE10Policy1000ELNS0_9SortOrderE0EdyNS1_21identity_decomposer_tEEEvPT2_PKT1_SA_iiT3_)
        .other          _ZN3cub18CUB_300001_SM_10006detail10radix_sort30DeviceRadixSortHistogramKernelINS1_5radix10policy_hubIddyE10Policy1000ELNS0_9SortOrderE0EdyNS1_21identity_decomposer_tEEEvPT2_PKT1_SA_iiT3_,@"STO_CUDA_ENTRY STV_DEFAULT"
_ZN3cub18CUB_300001_SM_10006detail10radix_sort30DeviceRadixSortHistogramKernelINS1_5radix10policy_hubIddyE10Policy1000ELNS0_9SortOrderE0EdyNS1_21identity_decomposer_tEEEvPT2_PKT1_SA_iiT3_:
.text._ZN3cub18CUB_300001_SM_10006detail10radix_sort30DeviceRadixSortHistogramKernelINS1_5radix10policy_hubIddyE10Policy1000ELNS0_9SortOrderE0EdyNS1_21identity_decomposer_tEEEvPT2_PKT1_SA_iiT3_:
[----:B------:R-:W-:Y:S01]  /*0000*/  LDC R1, c[0x0][0x37c] ;  /* 0x0000df00ff017b82 */ /* 0x000fe20000000800 */
[----:B------:R-:W0:Y:S02]  /*0010*/  LDCU.64 UR4, c[0x0][0x390] ;  /* 0x00007200ff0477ac */ /* 0x000e240008000a00 */
[----:B0-----:R-:W-:-:S04]  /*0020*/  ISETP.NE.U32.AND P0, PT, RZ, UR4, PT ;  /* 0x00000004ff007c0c */ /* 0x001fc8000bf05070 */
[----:B------:R-:W-:-:S13]  /*0030*/  ISETP.NE.AND.EX P0, PT, RZ, UR5, PT, P0 ;  /* 0x00000005ff007c0c */ /* 0x000fda000bf05300 */
[----:B------:R-:W-:Y:S05]  /*0040*/  @!P0 EXIT ;  /* 0x000000000000894d */ /* 0x000fea0003800000 */
[----:B------:R-:W0:Y:S01]  /*0050*/  S2R R0, SR_TID.X ;  /* 0x0000000000007919 */ /* 0x000e220000002100 */
[----:B------:R-:W1:Y:S01]  /*0060*/  LDC.64 R2, c[0x0][0x398] ;  /* 0x0000e600ff027b82 */ /* 0x000e620000000a00 */
[----:B------:R-:W-:Y:S01]  /*0070*/  UMOV UR4, 0x400 ;  /* 0x0000040000047882 */ /* 0x000fe20000000000 */
[----:B------:R-:W2:Y:S01]  /*0080*/  LDCU.64 UR16, c[0x0][0x358] ;  /* 0x00006b00ff1077ac */ /* 0x000ea20008000a00 */
[----:B------:R-:W3:Y:S05]  /*0090*/  LDCU UR18, c[0x0][0x370] ;  /* 0x00006e00ff1277ac */ /* 0x000eea0008000800 */
[----:B------:R-:W4:Y:S01]  /*00a0*/  S2UR UR5, SR_CgaCtaId ;  /* 0x00000000000579c3 */ /* 0x000f220000008800 */
[----:B------:R-:W-:Y:S01]  /*00b0*/  UMOV UR6, URZ ;  /* 0x000000ff00067c82 */ /* 0x000fe20008000000 */
[----:B------:R-:W-:-:S06]  /*00c0*/  UMOV UR7, URZ ;  /* 0x000000ff00077c82 */ /* 0x000fcc0008000000 */
[----:B------:R-:W5:Y:S01]  /*00d0*/  S2UR UR8, SR_CTAID.X ;  /* 0x00000000000879c3 */ /* 0x000f620000002500 */
[----:B-1----:R-:W-:-:S04]  /*00e0*/  IADD3 R2, PT, PT, R3, 0x7, -R2 ;  /* 0x0000000703027810 */ /* 0x002fc80007ffe802 */
[----:B------:R-:W-:Y:S01]  /*00f0*/  ISETP.GE.AND P0, PT, R2, 0x8, PT ;  /* 0x000000080200780c */ /* 0x000fe20003f06270 */
[C---:B0-----:R-:W-:Y:S01]  /*0100*/  VIADD R3, R0.reuse, 0x80 ;  /* 0x0000008000037836 */ /* 0x041fe20000000000 */
[----:B----4-:R-:W-:Y:S02]  /*0110*/  ULEA UR4, UR5, UR4, 0x18 ;  /* 0x0000000405047291 */ /* 0x010fe4000f8ec0ff */
[C---:B------:R-:W-:Y:S01]  /*0120*/  ISETP.GT.U32.OR P0, PT, R0.reuse, 0xff, !P0 ;  /* 0x000000ff0000780c */ /* 0x040fe20004704470 */
[C---:B------:R-:W-:Y:S02]  /*0130*/  VIADD R4, R0.reuse, 0x100 ;  /* 0x0000010000047836 */ /* 0x040fe40000000000 */
[C---:B------:R-:W-:Y:S01]  /*0140*/  VIADD R5, R0.reuse, 0x200 ;  /* 0x0000020000057836 */ /* 0x040fe20000000000 */
[----:B------:R-:W-:Y:S01]  /*0150*/  P2R R43, PR, RZ, 0x1 ;  /* 0x00000001ff2b7803 */ /* 0x000fe20000000000 */
[C---:B------:R-:W-:Y:S01]  /*0160*/  VIADD R40, R0.reuse, 0x280 ;  /* 0x0000028000287836 */ /* 0x040fe20000000000 */
[C---:B------:R-:W-:Y:S01]  /*0170*/  LEA R2, R0.reuse, UR4, 0x2 ;  /* 0x0000000400027c11 */ /* 0x040fe2000f8e10ff */
[C---:B------:R-:W-:Y:S01]  /*0180*/  VIADD R41, R0.reuse, 0x300 ;  /* 0x0000030000297836 */ /* 0x040fe20000000000 */
[----:B-----5:R-:W-:Y:S01]  /*0190*/  USHF.L.U32 UR8, UR8, 0xb, URZ ;  /* 0x0000000b08087899 */ /* 0x020fe200080006ff */
[----:B--23--:R-:W-:-:S11]  /*01a0*/  VIADD R42, R0, 0x780 ;  /* 0x00000780002a7836 */ /* 0x00cfd60000000000 */
.L_x_197:
[----:B------:R-:W-:Y:S01]  /*01b0*/  ISETP.NE.AND P0, PT, R43, RZ, PT ;  /* 0x000000ff2b00720c */ /* 0x000fe20003f05270 */
[----:B------:R-:W-:-:S12]  /*01c0*/  BSSY.RECONVERGENT B0, `(.L_x_114) ;  /* 0x0000081000007945 */ /* 0x000fd80003800200 */
[----:B0-2345:R-:W-:Y:S05]  /*01d0*/  @P0 BRA `(.L_x_115) ;  /* 0x0000000400fc0947 */ /* 0x03dfea0003800000 */
[----:B------:R-:W0:Y:S02]  /*01e0*/  LDC.64 R6, c[0x0][0x398] ;  /* 0x0000e600ff067b82 */ /* 0x000e240000000a00 */
[----:B0-----:R-:W-:-:S04]  /*01f0*/  IADD3 R6, PT, PT, R7, 0x7, -R6 ;  /* 0x0000000707067810 */ /* 0x001fc80007ffe806 */
[----:B------:R-:W-:-:S04]  /*0200*/  SHF.R.S32.HI R7, RZ, 0x1f, R6 ;  /* 0x0000001fff077819 */ /* 0x000fc80000011406 */
[----:B------:R-:W-:-:S04]  /*0210*/  LEA.HI R7, R7, R6, RZ, 0x3 ;  /* 0x0000000607077211 */ /* 0x000fc800078f18ff */
[----:B------:R-:W-:Y:S01]  /*0220*/  SHF.R.S32.HI R8, RZ, 0x3, R7 ;  /* 0x00000003ff087819 */ /* 0x000fe20000011407 */
[----:B------:R-:W-:-:S03]  /*0230*/  IMAD.MOV.U32 R7, RZ, RZ, RZ ;  /* 0x000000ffff077224 */ /* 0x000fc600078e00ff */
[C---:B------:R-:W-:Y:S01]  /*0240*/  LOP3.LUT R10, R8.reuse, 0xffffff0, RZ, 0xc0, !PT ;  /* 0x0ffffff0080a7812 */ /* 0x040fe200078ec0ff */
[----:B------:R-:W-:-:S05]  /*0250*/  VIADD R6, R8, 0xffffffff ;  /* 0xffffffff08067836 */ /* 0x000fca0000000000 */
[----:B------:R-:W-:-:S13]  /*0260*/  ISETP.GE.U32.AND P0, PT, R6, 0xf, PT ;  /* 0x0000000f0600780c */ /* 0x000fda0003f06070 */
[----:B------:R-:W-:Y:S05]  /*0270*/  @!P0 BRA `(.L_x_116) ;  /* 0x00000000005c8947 */ /* 0x000fea0003800000 */
[----:B------:R-:W-:Y:S02]  /*0280*/  IMAD.MOV R7, RZ, RZ, -R10 ;  /* 0x000000ffff077224 */ /* 0x000fe400078e0a0a */
[----:B------:R-:W-:-:S07]  /*0290*/  VIADD R6, R2, 0x2000 ;  /* 0x0000200002067836 */ /* 0x000fce0000000000 */
.L_x_117:
[----:B------:R-:W-:Y:S01]  /*02a0*/  VIADD R7, R7, 0x10 ;  /* 0x0000001007077836 */ /* 0x000fe20000000000 */
[----:B------:R-:W-:Y:S04]  /*02b0*/  STS [R6+-0x2000], RZ ;  /* 0xffe000ff06007388 */ /* 0x000fe80000000800 */
        /* <DEDUP_REMOVED lines=18> */
[----:B------:R-:W-:-:S07]  /*03e0*/  IMAD.MOV.U32 R7, RZ, RZ, R10 ;  /* 0x000000ffff077224 */ /* 0x000fce00078e000a */
.L_x_116:
[C---:B------:R-:W-:Y:S02]  /*03f0*/  LOP3.LUT R6, R8.reuse, 0xf, RZ, 0xc0, !PT ;  /* 0x0000000f08067812 */ /* 0x040fe400078ec0ff */
[----:B------:R-:W-:Y:S02]  /*0400*/  LOP3.LUT R11, R8, 0x7, RZ, 0xc0, !PT ;  /* 0x00000007080b7812 */ /* 0x000fe400078ec0ff */
[C---:B------:R-:W-:Y:S01]  /*0410*/  ISETP.NE.AND P1, PT, R6.reuse, RZ, PT ;  /* 0x000000ff0600720c */ /* 0x040fe20003f25270 */
[----:B------:R-:W-:Y:S01]  /*0420*/  VIADD R6, R6, 0xffffffff ;  /* 0xffffffff06067836 */ /* 0x000fe20000000000 */
[----:B------:R-:W-:Y:S01]  /*0430*/  LOP3.LUT R9, R8, 0x3, RZ, 0xc0, !PT ;  /* 0x0000000308097812 */ /* 0x000fe200078ec0ff */
[----:B------:R-:W-:-:S10]  /*0440*/  VIADD R12, R11, 0xffffffff ;  /* 0xffffffff0b0c7836 */ /* 0x000fd40000000000 */
[----:B------:R-:W-:Y:S05]  /*0450*/  @!P1 BRA `(.L_x_118) ;  /* 0x0000000000789947 */ /* 0x000fea0003800000 */
[----:B------:R-:W-:Y:S02]  /*0460*/  ISETP.GE.U32.AND P2, PT, R6, 0x7, PT ;  /* 0x000000070600780c */ /* 0x000fe40003f46070 */
[----:B------:R-:W-:-:S11]  /*0470*/  ISETP.NE.AND P3, PT, R11, RZ, PT ;  /* 0x000000ff0b00720c */ /* 0x000fd60003f65270 */
[----:B------:R-:W-:Y:S05]  /*0480*/  @!P2 BRA `(.L_x_119) ;  /* 0x000000000028a947 */ /* 0x000fea0003800000 */
        /* <DEDUP_REMOVED lines=10> */
.L_x_119:
[----:B------:R-:W-:Y:S05]  /*0530*/  @!P3 BRA `(.L_x_118) ;  /* 0x000000000040b947 */ /* 0x000fea0003800000 */
[----:B------:R-:W-:Y:S02]  /*0540*/  ISETP.GE.U32.AND P2, PT, R12, 0x3, PT ;  /* 0x000000030c00780c */ /* 0x000fe40003f46070 */
[----:B------:R-:W-:-:S11]  /*0550*/  ISETP.NE.AND P3, PT, R9, RZ, PT ;  /* 0x000000ff0900720c */ /* 0x000fd60003f65270 */
[C---:B0-----:R-:W-:Y:S02]  /*0560*/  @P2 IMAD R8, R7.reuse, 0x400, R2 ;  /* 0x0000040007082824 */ /* 0x041fe400078e0202 */
[----:B------:R-:W-:-:S03]  /*0570*/  @P2 VIADD R7, R7, 0x4 ;  /* 0x0000000407072836 */ /* 0x000fc60000000000 */
[----:B------:R1:W-:Y:S04]  /*0580*/  @P2 STS [R8], RZ ;  /* 0x000000ff08002388 */ /* 0x0003e80000000800 */
[----:B------:R1:W-:Y:S04]  /*0590*/  @P2 STS [R8+0x400], RZ ;  /* 0x000400ff08002388 */ /* 0x0003e80000000800 */
[----:B------:R1:W-:Y:S04]  /*05a0*/  @P2 STS [R8+0x800], RZ ;  /* 0x000800ff08002388 */ /* 0x0003e80000000800 */
[----:B------:R1:W-:Y:S01]  /*05b0*/  @P2 STS [R8+0xc00], RZ ;  /* 0x000c00ff08002388 */ /* 0x0003e20000000800 */
[----:B------:R-:W-:Y:S05]  /*05c0*/  @!P3 BRA `(.L_x_118) ;  /* 0x00000000001cb947 */ /* 0x000fea0003800000 */
[----:B------:R-:W-:Y:S01]  /*05d0*/  IMAD R7, R7, 0x400, R2 ;  /* 0x0000040007077824 */ /* 0x000fe200078e0202 */
[----:B------:R-:W-:-:S04]  /*05e0*/  ISETP.NE.AND P2, PT, R9, 0x1, PT ;  /* 0x000000010900780c */ /* 0x000fc80003f45270 */
[----:B------:R2:W-:Y:S09]  /*05f0*/  STS [R7], RZ ;  /* 0x000000ff07007388 */ /* 0x0005f20000000800 */
[----:B--2---:R-:W-:Y:S05]  /*0600*/  @!P2 BRA `(.L_x_118) ;  /* 0x00000000000ca947 */ /* 0x004fea0003800000 */
[----:B------:R-:W-:Y:S01]  /*0610*/  ISETP.NE.AND P2, PT, R9, 0x2, PT ;  /* 0x000000020900780c */ /* 0x000fe20003f45270 */
[----:B------:R2:W-:-:S12]  /*0620*/  STS [R7+0x400], RZ ;  /* 0x000400ff07007388 */ /* 0x0005d80000000800 */
[----:B------:R2:W-:Y:S02]  /*0630*/  @P2 STS [R7+0x800], RZ ;  /* 0x000800ff07002388 */ /* 0x0005e40000000800 */
.L_x_118:
[----:B------:R-:W-:-:S13]  /*0640*/  ISETP.GT.U32.AND P2, PT, R0, 0x7f, PT ;  /* 0x0000007f0000780c */ /* 0x000fda0003f44070 */
[----:B------:R-:W-:Y:S05]  /*0650*/  @P2 BRA `(.L_x_115) ;  /* 0x0000000000dc2947 */ /* 0x000fea0003800000 */
[----:B--2---:R-:W-:Y:S01]  /*0660*/  IMAD.MOV.U32 R7, RZ, RZ, RZ ;  /* 0x000000ffff077224 */ /* 0x004fe200078e00ff */
[----:B------:R-:W-:Y:S06]  /*0670*/  @!P0 BRA `(.L_x_120) ;  /* 0x0000000000588947 */ /* 0x000fec0003800000 */
[----:B------:R-:W-:-:S07]  /*0680*/  IMAD.MOV.U32 R7, RZ, RZ, RZ ;  /* 0x000000ffff077224 */ /* 0x000fce00078e00ff */
.L_x_121:
[C---:B012---:R-:W-:Y:S02]  /*0690*/  IMAD R8, R7.reuse, 0x400, R2 ;  /* 0x0000040007087824 */ /* 0x047fe400078e0202 */
[----:B------:R-:W-:-:S03]  /*06a0*/  VIADD R7, R7, 0x10 ;  /* 0x0000001007077836 */ /* 0x000fc60000000000 */
[----:B------:R2:W-:Y:S02]  /*06b0*/  STS [R8+0x200], RZ ;  /* 0x000200ff08007388 */ /* 0x0005e40000000800 */
[----:B------:R-:W-:Y:S02]  /*06c0*/  ISETP.NE.AND P0, PT, R7, R10, PT ;  /* 0x0000000a0700720c */ /* 0x000fe40003f05270 */
[----:B------:R2:W-:Y:S04]  /*06d0*/  STS [R8+0x600], RZ ;  /* 0x000600ff08007388 */ /* 0x0005e80000000800 */
        /* <DEDUP_REMOVED lines=13> */
[----:B------:R2:W-:Y:S01]  /*07b0*/  STS [R8+0x3e00], RZ ;  /* 0x003e00ff08007388 */ /* 0x0005e20000000800 */
[----:B------:R-:W-:Y:S05]  /*07c0*/  @P0 BRA `(.L_x_121) ;  /* 0xfffffffc00b00947 */ /* 0x000fea000383ffff */
[----:B------:R-:W-:-:S07]  /*07d0*/  IMAD.MOV.U32 R7, RZ, RZ, R10 ;  /* 0x000000ffff077224 */ /* 0x000fce00078e000a */
.L_x_120:
[----:B------:R-:W-:Y:S05]  /*07e0*/  @!P1 BRA `(.L_x_115) ;  /* 0x0000000000789947 */ /* 0x000fea0003800000 */
[----:B------:R-:W-:Y:S02]  /*07f0*/  ISETP.GE.U32.AND P0, PT, R6, 0x7, PT ;  /* 0x000000070600780c */ /* 0x000fe40003f06070 */
[----:B------:R-:W-:-:S11]  /*0800*/  ISETP.NE.AND P1, PT, R11, RZ, PT ;  /* 0x000000ff0b00720c */ /* 0x000fd60003f25270 */
[----:B------:R-:W-:Y:S05]  /*0810*/  @!P0 BRA `(.L_x_122) ;  /* 0x0000000000288947 */ /* 0x000fea0003800000 */
[C---:B------:R-:W-:Y:S02]  /*0820*/  IMAD R6, R7.reuse, 0x400, R2 ;  /* 0x0000040007067824 */ /* 0x040fe400078e0202 */
[----:B------:R-:W-:-:S03]  /*0830*/  VIADD R7, R7, 0x8 ;  /* 0x0000000807077836 */ /* 0x000fc60000000000 */
[----:B------:R3:W-:Y:S04]  /*0840*/  STS [R6+0x200], RZ ;  /* 0x000200ff06007388 */ /* 0x0007e80000000800 */
[----:B------:R3:W-:Y:S04]  /*0850*/  STS [R6+0x600], RZ ;  /* 0x000600ff06007388 */ /* 0x0007e80000000800 */
[----:B------:R3:W-:Y:S04]  /*0860*/  STS [R6+0xa00], RZ ;  /* 0x000a00ff06007388 */ /* 0x0007e80000000800 */
[----:B------:R3:W-:Y:S04]  /*0870*/  STS [R6+0xe00], RZ ;  /* 0x000e00ff06007388 */ /* 0x0007e80000000800 */
[----:B------:R3:W-:Y:S04]  /*0880*/  STS [R6+0x1200], RZ ;  /* 0x001200ff06007388 */ /* 0x0007e80000000800 */
[----:B------:R3:W-:Y:S04]  /*0890*/  STS [R6+0x1600], RZ ;  /* 0x001600ff06007388 */ /* 0x0007e80000000800 */
[----:B------:R3:W-:Y:S04]  /*08a0*/  STS [R6+0x1a00], RZ ;  /* 0x001a00ff06007388 */ /* 0x0007e80000000800 */
[----:B------:R3:W-:Y:S02]  /*08b0*/  STS [R6+0x1e00], RZ ;  /* 0x001e00ff06007388 */ /* 0x0007e40000000800 */
.L_x_122:
[----:B------:R-:W-:Y:S05]  /*08c0*/  @!P1 BRA `(.L_x_115) ;  /* 0x0000000000409947 */ /* 0x000fea0003800000 */
[----:B------:R-:W-:Y:S02]  /*08d0*/  ISETP.GE.U32.AND P0, PT, R12, 0x3, PT ;  /* 0x000000030c00780c */ /* 0x000fe40003f06070 */
[----:B------:R-:W-:-:S11]  /*08e0*/  ISETP.NE.AND P1, PT, R9, RZ, PT ;  /* 0x000000ff0900720c */ /* 0x000fd60003f25270 */
[C---:B---3--:R-:W-:Y:S02]  /*08f0*/  @P0 IMAD R6, R7.reuse, 0x400, R2 ;  /* 0x0000040007060824 */ /* 0x048fe400078e0202 */
[----:B------:R-:W-:-:S03]  /*0900*/  @P0 VIADD R7, R7, 0x4 ;  /* 0x0000000407070836 */ /* 0x000fc60000000000 */
[----:B------:R4:W-:Y:S04]  /*0910*/  @P0 STS [R6+0x200], RZ ;  /* 0x000200ff06000388 */ /* 0x0009e80000000800 */
[----:B------:R4:W-:Y:S04]  /*0920*/  @P0 STS [R6+0x600], RZ ;  /* 0x000600ff06000388 */ /* 0x0009e80000000800 */
[----:B------:R4:W-:Y:S04]  /*0930*/  @P0 STS [R6+0xa00], RZ ;  /* 0x000a00ff06000388 */ /* 0x0009e80000000800 */
[----:B------:R4:W-:Y:S01]  /*0940*/  @P0 STS [R6+0xe00], RZ ;  /* 0x000e00ff06000388 */ /* 0x0009e20000000800 */
[----:B------:R-:W-:Y:S05]  /*0950*/  @!P1 BRA `(.L_x_115) ;  /* 0x00000000001c9947 */ /* 0x000fea0003800000 */
[----:B------:R-:W-:Y:S01]  /*0960*/  IMAD R7, R7, 0x400, R2 ;  /* 0x0000040007077824 */ /* 0x000fe200078e0202 */
[----:B------:R-:W-:-:S04]  /*0970*/  ISETP.NE.AND P0, PT, R9, 0x1, PT ;  /* 0x000000010900780c */ /* 0x000fc80003f05270 */
[----:B------:R3:W-:Y:S09]  /*0980*/  STS [R7+0x200], RZ ;  /* 0x000200ff07007388 */ /* 0x0007f20000000800 */
[----:B---3--:R-:W-:Y:S05]  /*0990*/  @!P0 BRA `(.L_x_115) ;  /* 0x00000000000c8947 */ /* 0x008fea0003800000 */
[----:B------:R-:W-:Y:S01]  /*09a0*/  ISETP.NE.AND P0, PT, R9, 0x2, PT ;  /* 0x000000020900780c */ /* 0x000fe20003f05270 */
[----:B------:R3:W-:-:S12]  /*09b0*/  STS [R7+0x600], RZ ;  /* 0x000600ff07007388 */ /* 0x0007d80000000800 */
[----:B------:R3:W-:Y:S02]  /*09c0*/  @P0 STS [R7+0xa00], RZ ;  /* 0x000a00ff07000388 */ /* 0x0007e40000000800 */
.L_x_115:
[----:B------:R-:W-:Y:S05]  /*09d0*/  BSYNC.RECONVERGENT B0 ;  /* 0x0000000000007941 */ /* 0x000fea0003800200 */
.L_x_114:
[----:B------:R-:W5:Y:S01]  /*09e0*/  LDCU.64 UR10, c[0x0][0x390] ;  /* 0x00007200ff0a77ac */ /* 0x000f620008000a00 */
[----:B------:R-:W-:Y:S02]  /*09f0*/  USHF.L.U32 UR4, UR6, 0x1e, URZ ;  /* 0x0000001e06047899 */ /* 0x000fe400080006ff */
[----:B------:R-:W-:Y:S02]  /*0a00*/  USHF.L.U64.HI UR5, UR6, 0x1e, UR7 ;  /* 0x0000001e06057899 */ /* 0x000fe40008010207 */
[----:B-----5:R-:W-:-:S04]  /*0a10*/  UIADD3 UR4, UP0, UPT, -UR4, UR10, URZ ;  /* 0x0000000a04047290 */ /* 0x020fc8000ff1e1ff */
[----:B------:R-:W-:Y:S02]  /*0a20*/  UIADD3.X UR5, UPT, UPT, ~UR5, UR11, URZ, UP0, !UPT ;  /* 0x0000000b05057290 */ /* 0x000fe400087fe5ff */
[----:B------:R-:W-:-:S04]  /*0a30*/  UISETP.LT.U32.AND UP0, UPT, UR4, 0x40000000, UPT ;  /* 0x400000000400788c */ /* 0x000fc8000bf01070 */
[----:B------:R-:W-:-:S04]  /*0a40*/  UISETP.LT.U32.AND.EX UP0, UPT, UR5, URZ, UPT, UP0 ;  /* 0x000000ff0500728c */ /* 0x000fc8000bf01100 */
[----:B------:R-:W-:Y:S02]  /*0a50*/  USEL UR10, UR4, 0x40000000, UP0 ;  /* 0x40000000040a7887 */ /* 0x000fe40008000000 */
[----:B------:R-:W-:Y:S02]  /*0a60*/  USEL UR11, UR5, URZ, UP0 ;  /* 0x000000ff050b7287 */ /* 0x000fe40008000000 */
[----:B------:R-:W-:-:S04]  /*0a70*/  UISETP.GT.U32.AND UP0, UPT, UR10, UR8, UPT ;  /* 0x000000080a00728c */ /* 0x000fc8000bf04070 */
[----:B------:R-:W-:Y:S01]  /*0a80*/  UISETP.GT.U32.AND.EX UP0, UPT, UR11, URZ, UPT, UP0 ;  /* 0x000000ff0b00728c */ /* 0x000fe2000bf04100 */
[----:B------:R-:W-:Y:S08]  /*0a90*/  BAR.SYNC.DEFER_BLOCKING 0x0 ;  /* 0x0000000000007b1d */ /* 0x000ff00000010000 */
[----:B------:R-:W-:Y:S06]  /*0aa0*/  BAR.SYNC.DEFER_BLOCKING 0x0 ;  /* 0x0000000000007b1d */ /* 0x000fec0000010000 */
[----:B------:R-:W-:Y:S05]  /*0ab0*/  BRA.U !UP0, `(.L_x_123) ;  /* 0x00000015089c7547 */ /* 0x000fea000b800000 */
[----:B------:R-:W-:Y:S01]  /*0ac0*/  UMOV UR9, UR8 ;  /* 0x0000000800097c82 */ /* 0x000fe20008000000 */
[----:B------:R-:W-:-:S05]  /*0ad0*/  UMOV UR5, URZ ;  /* 0x000000ff00057c82 */ /* 0x000fca0008000000 */
.L_x_128:
[----:B-----5:R-:W5:Y:S01]  /*0ae0*/  LDCU.64 UR14, c[0x0][0x390] ;  /* 0x00007200ff0e77ac */ /* 0x020f620008000a00 */
[----:B------:R-:W-:Y:S02]  /*0af0*/  USHF.L.U32 UR12, UR6, 0x1e, URZ ;  /* 0x0000001e060c7899 */ /* 0x000fe400080006ff */
[----:B------:R-:W-:Y:S02]  /*0b00*/  USHF.L.U64.HI UR13, UR6, 0x1e, UR7 ;  /* 0x0000001e060d7899 */ /* 0x000fe40008010207 */
[----:B------:R-:W-:-:S04]  /*0b10*/  UIADD3 UR12, UP0, UPT, UR9, UR12, URZ ;  /* 0x0000000c090c7290 */ /* 0x000fc8000ff1e0ff */
[----:B------:R-:W-:Y:S02]  /*0b20*/  UIADD3.X UR13, UPT, UPT, UR5, UR13, URZ, UP0, !UPT ;  /* 0x0000000d050d7290 */ /* 0x000fe400087fe4ff */
[----:B------:R-:W-:Y:S02]  /*0b30*/  ULEA UR9, UP0, UR18, UR9, 0xb ;  /* 0x0000000912097291 */ /* 0x000fe4000f8058ff */
[----:B-----5:R-:W-:Y:S02]  /*0b40*/  UIADD3 UR14, UP1, UPT, -UR12, UR14, URZ ;  /* 0x0000000e0c0e7290 */ /* 0x020fe4000ff3e1ff */
[----:B------:R-:W-:Y:S02]  /*0b50*/  UIADD3.X UR5, UPT, UPT, URZ, UR5, URZ, UP0, !UPT ;  /* 0x00000005ff057290 */ /* 0x000fe400087fe4ff */
[----:B------:R-:W-:Y:S02]  /*0b60*/  UIADD3.X UR4, UPT, UPT, ~UR13, UR15, URZ, UP1, !UPT ;  /* 0x0000000f0d047290 */ /* 0x000fe40008ffe5ff */
[----:B------:R-:W-:-:S02]  /*0b70*/  UISETP.GE.U32.AND UP1, UPT, UR14, 0x800, UPT ;  /* 0x000008000e00788c */ /* 0x000fc4000bf26070 */
[----:B------:R-:W-:Y:S02]  /*0b80*/  UISETP.GE.U32.AND UP0, UPT, UR9, UR10, UPT ;  /* 0x0000000a0900728c */ /* 0x000fe4000bf06070 */
[----:B------:R-:W-:Y:S02]  /*0b90*/  UISETP.GE.U32.AND.EX UP1, UPT, UR4, URZ, UPT, UP1 ;  /* 0x000000ff0400728c */ /* 0x000fe4000bf26110 */
[----:B------:R-:W-:-:S07]  /*0ba0*/  UISETP.GE.U32.AND.EX UP0, UPT, UR5, UR11, UPT, UP0 ;  /* 0x0000000b0500728c */ /* 0x000fce000bf06100 */
[----:B0-----:R-:W-:Y:S05]  /*0bb0*/  BRA.U !UP1, `(.L_x_124) ;  /* 0x0000000109587547 */ /* 0x001fea000b800000 */
[----:B------:R-:W0:Y:S01]  /*0bc0*/  LDCU.64 UR14, c[0x0][0x388] ;  /* 0x00007100ff0e77ac */ /* 0x000e220008000a00 */
[----:B---34-:R-:W-:-:S05]  /*0bd0*/  IADD3 R6, P0, PT, R0, UR12, RZ ;  /* 0x0000000c00067c10 */ /* 0x018fca000ff1e0ff */
[----:B--2---:R-:W-:Y:S01]  /*0be0*/  IMAD.X R7, RZ, RZ, UR13, P0 ;  /* 0x0000000dff077e24 */ /* 0x004fe200080e06ff */
[----:B0-----:R-:W-:-:S04]  /*0bf0*/  LEA R38, P0, R6, UR14, 0x3 ;  /* 0x0000000e06267c11 */ /* 0x001fc8000f8018ff */
[----:B------:R-:W-:-:S05]  /*0c00*/  LEA.HI.X R39, R6, UR15, R7, 0x3, P0 ;  /* 0x0000000f06277c11 */ /* 0x000fca00080f1c07 */
[----:B------:R0:W5:Y:S04]  /*0c10*/  LDG.E.64 R6, desc[UR16][R38.64] ;  /* 0x0000001026067981 */ /* 0x000168000c1e1b00 */
[----:B-1----:R0:W5:Y:S04]  /*0c20*/  LDG.E.64 R8, desc[UR16][R38.64+0x400] ;  /* 0x0004001026087981 */ /* 0x002168000c1e1b00 */
        /* <DEDUP_REMOVED lines=15> */
.L_x_124:
[C---:B------:R-:W-:Y:S01]  /*0d20*/  ISETP.GE.AND P5, PT, R0.reuse, UR14, PT ;  /* 0x0000000e00007c0c */ /* 0x040fe2000bfa6270 */
[----:B------:R-:W0:Y:S01]  /*0d30*/  LDCU.64 UR20, c[0x0][0x388] ;  /* 0x00007100ff1477ac */ /* 0x000e220008000a00 */
[----:B---34-:R-:W-:Y:S02]  /*0d40*/  IADD3 R6, P0, PT, R0, UR12, RZ ;  /* 0x0000000c00067c10 */ /* 0x018fe4000ff1e0ff */
[----:B------:R-:W1:Y:S01]  /*0d50*/  S2R R0, SR_TID.X ;  /* 0x0000000000007919 */ /* 0x000e620000002100 */
[----:B------:R-:W-:Y:S02]  /*0d60*/  ISETP.GE.AND P2, PT, R3, UR14, PT ;  /* 0x0000000e03007c0c */ /* 0x000fe4000bf46270 */
[----:B--2---:R-:W-:Y:S01]  /*0d70*/  IMAD.X R7, RZ, RZ, UR13, P0 ;  /* 0x0000000dff077e24 */ /* 0x004fe200080e06ff */
[----:B------:R-:W-:Y:S02]  /*0d80*/  ISETP.GE.AND P3, PT, R4, UR14, PT ;  /* 0x0000000e04007c0c */ /* 0x000fe4000bf66270 */
[----:B0-----:R-:W-:-:S04]  /*0d90*/  LEA R38, P0, R6, UR20, 0x3 ;  /* 0x0000001406267c11 */ /* 0x001fc8000f8018ff */
[----:B------:R-:W-:Y:S01]  /*0da0*/  LEA.HI.X R39, R6, UR21, R7, 0x3, P0 ;  /* 0x0000001506277c11 */ /* 0x000fe200080f1c07 */
[----:B------:R-:W-:Y:S02]  /*0db0*/  IMAD.MOV.U32 R6, RZ, RZ, -0x1 ;  /* 0xffffffffff067424 */ /* 0x000fe400078e00ff */
[----:B------:R-:W-:Y:S02]  /*0dc0*/  IMAD.MOV.U32 R7, RZ, RZ, 0x7fffffff ;  /* 0x7fffffffff077424 */ /* 0x000fe400078e00ff */
[----:B------:R-:W-:Y:S02]  /*0dd0*/  IMAD.MOV.U32 R10, RZ, RZ, -0x1 ;  /* 0xffffffffff0a7424 */ /* 0x000fe400078e00ff */
[----:B------:R-:W-:Y:S02]  /*0de0*/  IMAD.MOV.U32 R11, RZ, RZ, 0x7fffffff ;  /* 0x7fffffffff0b7424 */ /* 0x000fe400078e00ff */
[----:B------:R2:W5:Y:S01]  /*0df0*/  @!P5 LDG.E.64 R6, desc[UR16][R38.64] ;  /* 0x000000102606d981 */ /* 0x000562000c1e1b00 */
[C---:B-1----:R-:W-:Y:S01]  /*0e00*/  VIADD R8, R0.reuse, 0x180 ;  /* 0x0000018000087836 */ /* 0x042fe20000000000 */
[----:B------:R-:W-:Y:S01]  /*0e10*/  LOP3.LUT R9, R0, 0x400, RZ, 0xfc, !PT ;  /* 0x0000040000097812 */ /* 0x000fe200078efcff */
[----:B------:R-:W-:Y:S01]  /*0e20*/  IMAD.MOV.U32 R12, RZ, RZ, -0x1 ;  /* 0xffffffffff0c7424 */ /* 0x000fe200078e00ff */
[----:B------:R2:W5:Y:S02]  /*0e30*/  @!P3 LDG.E.64 R10, desc[UR16][R38.64+0x800] ;  /* 0x00080010260ab981 */ /* 0x000564000c1e1b00 */
[----:B------:R-:W-:Y:S01]  /*0e40*/  ISETP.GE.AND P4, PT, R8, UR14, PT ;  /* 0x0000000e08007c0c */ /* 0x000fe2000bf86270 */
[----:B------:R-:W-:Y:S01]  /*0e50*/  VIADD R8, R0, 0x380 ;  /* 0x0000038000087836 */ /* 0x000fe20000000000 */
[----:B------:R-:W-:Y:S01]  /*0e60*/  ISETP.GE.AND P0, PT, R9, UR14, PT ;  /* 0x0000000e09007c0c */ /* 0x000fe2000bf06270 */
[----:B------:R-:W-:Y:S01]  /*0e70*/  IMAD.MOV.U32 R9, RZ, RZ, 0x7fffffff ;  /* 0x7fffffffff097424 */ /* 0x000fe200078e00ff */
[----:B------:R-:W-:Y:S01]  /*0e80*/  ISETP.GE.AND P5, PT, R5, UR14, PT ;  /* 0x0000000e05007c0c */ /* 0x000fe2000bfa6270 */
[----:B------:R-:W-:Y:S01]  /*0e90*/  IMAD.MOV.U32 R13, RZ, RZ, 0x7fffffff ;  /* 0x7fffffffff0d7424 */ /* 0x000fe200078e00ff */
[----:B------:R-:W-:Y:S01]  /*0ea0*/  ISETP.GE.AND P1, PT, R8, UR14, PT ;  /* 0x0000000e08007c0c */ /* 0x000fe2000bf26270 */
[----:B------:R-:W-:-:S02]  /*0eb0*/  IMAD.MOV.U32 R8, RZ, RZ, -0x1 ;  /* 0xffffffffff087424 */ /* 0x000fc400078e00ff */
[----:B------:R-:W-:Y:S01]  /*0ec0*/  VIADD R14, R0, 0x480 ;  /* 0x00000480000e7836 */ /* 0x000fe20000000000 */
[----:B------:R-:W-:Y:S01]  /*0ed0*/  ISETP.GE.AND P3, PT, R41, UR14, PT ;  /* 0x0000000e29007c0c */ /* 0x000fe2000bf66270 */
[----:B------:R-:W-:Y:S02]  /*0ee0*/  IMAD.MOV.U32 R15, RZ, RZ, 0x7fffffff ;  /* 0x7fffffffff0f7424 */ /* 0x000fe400078e00ff */
[----:B------:R2:W5:Y:S01]  /*0ef0*/  @!P2 LDG.E.64 R8, desc[UR16][R38.64+0x400] ;  /* 0x000400102608a981 */ /* 0x000562000c1e1b00 */
[----:B------:R-:W-:-:S03]  /*0f00*/  ISETP.GE.AND P2, PT, R40, UR14, PT ;  /* 0x0000000e28007c0c */ /* 0x000fc6000bf46270 */
[----:B------:R2:W5:Y:S01]  /*0f10*/  @!P4 LDG.E.64 R12, desc[UR16][R38.64+0xc00] ;  /* 0x000c0010260cc981 */ /* 0x000562000c1e1b00 */
[----:B------:R-:W-:Y:S01]  /*0f20*/  ISETP.GE.AND P4, PT, R14, UR14, PT ;  /* 0x0000000e0e007c0c */ /* 0x000fe2000bf86270 */
[----:B------:R-:W-:Y:S02]  /*0f30*/  IMAD.MOV.U32 R14, RZ, RZ, -0x1 ;  /* 0xffffffffff0e7424 */ /* 0x000fe400078e00ff */
[----:B------:R-:W-:Y:S02]  /*0f40*/  VIADD R20, R0, 0x500 ;  /* 0x0000050000147836 */ /* 0x000fe40000000000 */
[----:B------:R-:W-:Y:S02]  /*0f50*/  IMAD.MOV.U32 R16, RZ, RZ, -0x1 ;  /* 0xffffffffff107424 */ /* 0x000fe400078e00ff */
[----:B------:R-:W-:Y:S01]  /*0f60*/  IMAD.MOV.U32 R17, RZ, RZ, 0x7fffffff ;  /* 0x7fffffffff117424 */ /* 0x000fe200078e00ff */
[----:B------:R2:W5:Y:S01]  /*0f70*/  @!P5 LDG.E.64 R14, desc[UR16][R38.64+0x1000] ;  /* 0x00100010260ed981 */ /* 0x000562000c1e1b00 */
[----:B------:R-:W-:Y:S01]  /*0f80*/  IMAD.MOV.U32 R18, RZ, RZ, -0x1 ;  /* 0xffffffffff127424 */ /* 0x000fe200078e00ff */
[----:B------:R-:W-:Y:S01]  /*0f90*/  ISETP.GE.AND P5, PT, R20, UR14, PT ;  /* 0x0000000e14007c0c */ /* 0x000fe2000bfa6270 */
[----:B------:R-:W-:-:S02]  /*0fa0*/  IMAD.MOV.U32 R19, RZ, RZ, 0x7fffffff ;  /* 0x7fffffffff137424 */ /* 0x000fc400078e00ff */
[C---:B------:R-:W-:Y:S01]  /*0fb0*/  VIADD R21, R0.reuse, 0x580 ;  /* 0x0000058000157836 */ /* 0x040fe20000000000 */
[----:B------:R2:W5:Y:S01]  /*0fc0*/  @!P2 LDG.E.64 R16, desc[UR16][R38.64+0x1400] ;  /* 0x001400102610a981 */ /* 0x000562000c1e1b00 */
[----:B------:R-:W-:-:S03]  /*0fd0*/  VIADD R20, R0, 0x600 ;  /* 0x0000060000147836 */ /* 0x000fc60000000000 */
[----:B------:R2:W5:Y:S01]  /*0fe0*/  @!P3 LDG.E.64 R18, desc[UR16][R38.64+0x1800] ;  /* 0x001800102612b981 */ /* 0x000562000c1e1b00 */
[----:B------:R-:W-:Y:S01]  /*0ff0*/  ISETP.GE.AND P2, PT, R21, UR14, PT ;  /* 0x0000000e15007c0c */ /* 0x000fe2000bf46270 */
[----:B------:R-:W-:Y:S01]  /*1000*/  IMAD.MOV.U32 R21, RZ, RZ, 0x7fffffff ;  /* 0x7fffffffff157424 */ /* 0x000fe200078e00ff */
[----:B------:R-:W-:Y:S01]  /*1010*/  ISETP.GE.AND P3, PT, R20, UR14, PT ;  /* 0x0000000e14007c0c */ /* 0x000fe2000bf66270 */
[----:B------:R-:W-:Y:S02]  /*1020*/  IMAD.MOV.U32 R20, RZ, RZ, -0x1 ;  /* 0xffffffffff147424 */ /* 0x000fe400078e00ff */
[----:B------:R-:W-:Y:S02]  /*1030*/  IMAD.MOV.U32 R22, RZ, RZ, -0x1 ;  /* 0xffffffffff167424 */ /* 0x000fe400078e00ff */
[----:B------:R-:W-:Y:S02]  /*1040*/  IMAD.MOV.U32 R23, RZ, RZ, 0x7fffffff ;  /* 0x7fffffffff177424 */ /* 0x000fe400078e00ff */
[----:B------:R-:W-:Y:S01]  /*1050*/  IMAD.MOV.U32 R24, RZ, RZ, -0x1 ;  /* 0xffffffffff187424 */ /* 0x000fe200078e00ff */
[----:B------:R2:W5:Y:S01]  /*1060*/  @!P1 LDG.E.64 R20, desc[UR16][R38.64+0x1c00] ;  /* 0x001c001026149981 */ /* 0x000562000c1e1b00 */
[----:B------:R-:W-:-:S02]  /*1070*/  IMAD.MOV.U32 R25, RZ, RZ, 0x7fffffff ;  /* 0x7fffffffff197424 */ /* 0x000fc400078e00ff */
[C---:B------:R-:W-:Y:S01]  /*1080*/  VIADD R26, R0.reuse, 0x680 ;  /* 0x00000680001a7836 */ /* 0x040fe20000000000 */
[----:B------:R2:W5:Y:S01]  /*1090*/  @!P0 LDG.E.64 R22, desc[UR16][R38.64+0x2000] ;  /* 0x0020001026168981 */ /* 0x000562000c1e1b00 */
[----:B------:R-:W-:-:S03]  /*10a0*/  VIADD R27, R0, 0x700 ;  /* 0x00000700001b7836 */ /* 0x000fc60000000000 */
[----:B------:R2:W5:Y:S01]  /*10b0*/  @!P4 LDG.E.64 R24, desc[UR16][R38.64+0x2400] ;  /* 0x002400102618c981 */ /* 0x000562000c1e1b00 */
[----:B------:R-:W-:Y:S02]  /*10c0*/  ISETP.GE.AND P1, PT, R26, UR14, PT ;  /* 0x0000000e1a007c0c */ /* 0x000fe4000bf26270 */
[----:B------:R-:W-:Y:S02]  /*10d0*/  ISETP.GE.AND P0, PT, R27, UR14, PT ;  /* 0x0000000e1b007c0c */ /* 0x000fe4000bf06270 */
[----:B------:R-:W-:Y:S01]  /*10e0*/  ISETP.GE.AND P4, PT, R42, UR14, PT ;  /* 0x0000000e2a007c0c */ /* 0x000fe2000bf86270 */
        /* <DEDUP_REMOVED lines=15> */
[----:B------:R-:W-:-:S03]  /*11e0*/  IMAD.MOV.U32 R37, RZ, RZ, 0x7fffffff ;  /* 0x7fffffffff257424 */ /* 0x000fc600078e00ff */
[----:B------:R2:W5:Y:S04]  /*11f0*/  @!P0 LDG.E.64 R34, desc[UR16][R38.64+0x3800] ;  /* 0x0038001026228981 */ /* 0x000568000c1e1b00 */
[----:B------:R2:W5:Y:S02]  /*1200*/  @!P4 LDG.E.64 R36, desc[UR16][R38.64+0x3c00] ;  /* 0x003c00102624c981 */ /* 0x000564000c1e1b00 */
.L_x_125:
[----:B0-2---:R-:W0:Y:S02]  /*1210*/  LDC.64 R38, c[0x0][0x398] ;  /* 0x0000e600ff267b82 */ /* 0x005e240000000a00 */
[----:B0-----:R-:W-:-:S13]  /*1220*/  ISETP.GT.AND P0, PT, R39, R38, PT ;  /* 0x000000262700720c */ /* 0x001fda0003f04270 */
[----:B------:R-:W-:Y:S05]  /*1230*/  @!P0 BRA `(.L_x_126) ;  /* 0x0000000c00b88947 */ /* 0x000fea0003800000 */
[----:B-----5:R-:W-:Y:S01]  /*1240*/  ISETP.GT.U32.AND P0, PT, R6, -0x1, PT ;  /* 0xffffffff0600780c */ /* 0x020fe20003f04070 */
[----:B------:R-:W-:Y:S01]  /*1250*/  IMAD.MOV.U32 R38, RZ, RZ, -0x1 ;  /* 0xffffffffff267424 */ /* 0x000fe200078e00ff */
[----:B------:R-:W0:Y:S01]  /*1260*/  S2UR UR12, SR_CgaCtaId ;  /* 0x00000000000c79c3 */ /* 0x000e220000008800 */
[----:B------:R-:W-:Y:S01]  /*1270*/  UMOV UR4, 0x400 ;  /* 0x0000040000047882 */ /* 0x000fe20000000000 */
[----:B------:R-:W-:Y:S01]  /*1280*/  ISETP.GT.AND.EX P0, PT, R7, -0x1, PT, P0 ;  /* 0xffffffff0700780c */ /* 0x000fe20003f04300 */
[----:B------:R-:W1:Y:S03]  /*1290*/  LDCU UR13, c[0x0][0x398] ;  /* 0x00007300ff0d77ac */ /* 0x000e660008000800 */
[----:B------:R-:W-:Y:S02]  /*12a0*/  SEL R44, RZ, 0xffffffff, P0 ;  /* 0xffffffffff2c7807 */ /* 0x000fe40000000000 */
[----:B------:R-:W-:-:S02]  /*12b0*/  SEL R45, R38, 0x80000000, !P0 ;  /* 0x80000000262d7807 */ /* 0x000fc40004000000 */
[----:B------:R-:W-:Y:S02]  /*12c0*/  ISETP.GT.U32.AND P0, PT, R8, -0x1, PT ;  /* 0xffffffff0800780c */ /* 0x000fe40003f04070 */
[----:B------:R-:W-:Y:S02]  /*12d0*/  LOP3.LUT R6, R44, R6, RZ, 0x3c, !PT ;  /* 0x000000062c067212 */ /* 0x000fe400078e3cff */
[----:B------:R-:W-:Y:S02]  /*12e0*/  ISETP.GT.AND.EX P0, PT, R9, -0x1, PT, P0 ;  /* 0xffffffff0900780c */ /* 0x000fe40003f04300 */
[----:B------:R-:W-:Y:S02]  /*12f0*/  LOP3.LUT R7, R45, R7, RZ, 0x3c, !PT ;  /* 0x000000072d077212 */ /* 0x000fe400078e3cff */
[----:B------:R-:W-:Y:S02]  /*1300*/  SEL R44, RZ, 0xffffffff, P0 ;  /* 0xffffffffff2c7807 */ /* 0x000fe40000000000 */
[----:B------:R-:W-:-:S02]  /*1310*/  SEL R45, R38, 0x80000000, !P0 ;  /* 0x80000000262d7807 */ /* 0x000fc40004000000 */
[----:B------:R-:W-:Y:S02]  /*1320*/  ISETP.GT.U32.AND P0, PT, R10, -0x1, PT ;  /* 0xffffffff0a00780c */ /* 0x000fe40003f04070 */
[----:B------:R-:W-:Y:S01]  /*1330*/  LOP3.LUT R8, R44, R8, RZ, 0x3c, !PT ;  /* 0x000000082c087212 */ /* 0x000fe200078e3cff */
[----:B0-----:R-:W-:Y:S01]  /*1340*/  ULEA UR12, UR12, UR4, 0x18 ;  /* 0x000000040c0c7291 */ /* 0x001fe2000f8ec0ff */
[----:B------:R-:W-:Y:S02]  /*1350*/  ISETP.GT.AND.EX P0, PT, R11, -0x1, PT, P0 ;  /* 0xffffffff0b00780c */ /* 0x000fe40003f04300 */
[----:B------:R-:W-:Y:S01]  /*1360*/  LOP3.LUT R9, R45, R9, RZ, 0x3c, !PT ;  /* 0x000000092d097212 */ /* 0x000fe200078e3cff */
[----:B------:R-:W-:Y:S01]  /*1370*/  UMOV UR4, URZ ;  /* 0x000000ff00047c82 */ /* 0x000fe20008000000 */
        /* <DEDUP_REMOVED lines=75> */
[----:B------:R-:W-:Y:S02]  /*1830*/  ISETP.NE.U32.AND P4, PT, R6, -0x1, PT ;  /* 0xffffffff0600780c */ /* 0x000fe40003f85070 */
[----:B------:R-:W-:Y:S02]  /*1840*/  ISETP.NE.U32.AND P5, PT, R8, -0x1, PT ;  /* 0xffffffff0800780c */ /* 0x000fe40003fa5070 */
[----:B------:R-:W-:Y:S02]  /*1850*/  ISETP.NE.U32.AND P3, PT, R10, -0x1, PT ;  /* 0xffffffff0a00780c */ /* 0x000fe40003f65070 */
[----:B------:R-:W-:Y:S02]  /*1860*/  ISETP.NE.U32.AND P2, PT, R12, -0x1, PT ;  /* 0xffffffff0c00780c */ /* 0x000fe40003f45070 */
[----:B------:R-:W-:-:S02]  /*1870*/  ISETP.GT.AND.EX P0, PT, R37, -0x1, PT, P0 ;  /* 0xffffffff2500780c */ /* 0x000fc40003f04300 */
[----:B------:R-:W-:Y:S02]  /*1880*/  ISETP.NE.AND.EX P4, PT, R7, 0x7fffffff, PT, P4 ;  /* 0x7fffffff0700780c */ /* 0x000fe40003f85340 */
[----:B------:R-:W-:Y:S02]  /*1890*/  ISETP.NE.AND.EX P5, PT, R9, 0x7fffffff, PT, P5 ;  /* 0x7fffffff0900780c */ /* 0x000fe40003fa5350 */
[----:B------:R-:W-:Y:S02]  /*18a0*/  ISETP.NE.AND.EX P3, PT, R11, 0x7fffffff, PT, P3 ;  /* 0x7fffffff0b00780c */ /* 0x000fe40003f65330 */
[----:B------:R-:W-:Y:S02]  /*18b0*/  ISETP.NE.AND.EX P2, PT, R13, 0x7fffffff, PT, P2 ;  /* 0x7fffffff0d00780c */ /* 0x000fe40003f45320 */
[----:B------:R-:W-:Y:S02]  /*18c0*/  LOP3.LUT R34, R44, R34, RZ, 0x3c, !PT ;  /* 0x000000222c227212 */ /* 0x000fe400078e3cff */
[----:B------:R-:W-:-:S02]  /*18d0*/  LOP3.LUT R35, R45, R35, RZ, 0x3c, !PT ;  /* 0x000000232d237212 */ /* 0x000fc400078e3cff */
[----:B------:R-:W-:Y:S02]  /*18e0*/  SEL R44, RZ, 0xffffffff, P0 ;  /* 0xffffffffff2c7807 */ /* 0x000fe40000000000 */
[----:B------:R-:W-:Y:S02]  /*18f0*/  SEL R45, R38, 0x80000000, !P0 ;  /* 0x80000000262d7807 */ /* 0x000fe40004000000 */
[----:B------:R-:W-:Y:S02]  /*1900*/  SEL R6, R6, RZ, P4 ;  /* 0x000000ff06067207 */ /* 0x000fe40002000000 */
[----:B------:R-:W-:Y:S02]  /*1910*/  SEL R7, R7, 0x80000000, P4 ;  /* 0x8000000007077807 */ /* 0x000fe40002000000 */
[----:B------:R-:W-:Y:S02]  /*1920*/  SEL R8, R8, RZ, P5 ;  /* 0x000000ff08087207 */ /* 0x000fe40002800000 */
[----:B------:R-:W-:-:S02]  /*1930*/  SEL R9, R9, 0x80000000, P5 ;  /* 0x8000000009097807 */ /* 0x000fc40002800000 */
[----:B------:R-:W-:Y:S02]  /*1940*/  SEL R10, R10, RZ, P3 ;  /* 0x000000ff0a0a7207 */ /* 0x000fe40001800000 */
[----:B------:R-:W-:Y:S02]  /*1950*/  SEL R11, R11, 0x80000000, P3 ;  /* 0x800000000b0b7807 */ /* 0x000fe40001800000 */
[----:B------:R-:W-:Y:S02]  /*1960*/  SEL R12, R12, RZ, P2 ;  /* 0x000000ff0c0c7207 */ /* 0x000fe40001000000 */
[----:B------:R-:W-:Y:S02]  /*1970*/  SEL R13, R13, 0x80000000, P2 ;  /* 0x800000000d0d7807 */ /* 0x000fe40001000000 */
[----:B------:R-:W-:Y:S02]  /*1980*/  ISETP.NE.U32.AND P1, PT, R14, -0x1, PT ;  /* 0xffffffff0e00780c */ /* 0x000fe40003f25070 */
[----:B------:R-:W-:-:S02]  /*1990*/  ISETP.NE.U32.AND P0, PT, R16, -0x1, PT ;  /* 0xffffffff1000780c */ /* 0x000fc40003f05070 */
[----:B------:R-:W-:Y:S02]  /*19a0*/  ISETP.NE.U32.AND P4, PT, R18, -0x1, PT ;  /* 0xffffffff1200780c */ /* 0x000fe40003f85070 */
[----:B------:R-:W-:Y:S02]  /*19b0*/  ISETP.NE.U32.AND P5, PT, R20, -0x1, PT ;  /* 0xffffffff1400780c */ /* 0x000fe40003fa5070 */
[----:B------:R-:W-:Y:S02]  /*19c0*/  ISETP.NE.U32.AND P3, PT, R22, -0x1, PT ;  /* 0xffffffff1600780c */ /* 0x000fe40003f65070 */
[----:B------:R-:W-:Y:S02]  /*19d0*/  ISETP.NE.U32.AND P2, PT, R24, -0x1, PT ;  /* 0xffffffff1800780c */ /* 0x000fe40003f45070 */
[----:B------:R-:W-:Y:S02]  /*19e0*/  ISETP.NE.AND.EX P1, PT, R15, 0x7fffffff, PT, P1 ;  /* 0x7fffffff0f00780c */ /* 0x000fe40003f25310 */
[----:B------:R-:W-:-:S02]  /*19f0*/  ISETP.NE.AND.EX P0, PT, R17, 0x7fffffff, PT, P0 ;  /* 0x7fffffff1100780c */ /* 0x000fc40003f05300 */
[----:B------:R-:W-:Y:S02]  /*1a00*/  ISETP.NE.AND.EX P4, PT, R19, 0x7fffffff, PT, P4 ;  /* 0x7fffffff1300780c */ /* 0x000fe40003f85340 */
[----:B------:R-:W-:Y:S02]  /*1a10*/  ISETP.NE.AND.EX P5, PT, R21, 0x7fffffff, PT, P5 ;  /* 0x7fffffff1500780c */ /* 0x000fe40003fa5350 */
[----:B------:R-:W-:Y:S02]  /*1a20*/  ISETP.NE.AND.EX P3, PT, R23, 0x7fffffff, PT, P3 ;  /* 0x7fffffff1700780c */ /* 0x000fe40003f65330 */
[----:B------:R-:W-:Y:S02]  /*1a30*/  ISETP.NE.AND.EX P2, PT, R25, 0x7fffffff, PT, P2 ;  /* 0x7fffffff1900780c */ /* 0x000fe40003f45320 */
[----:B------:R-:W-:Y:S02]  /*1a40*/  LOP3.LUT R36, R44, R36, RZ, 0x3c, !PT ;  /* 0x000000242c247212 */ /* 0x000fe400078e3cff */
[----:B------:R-:W-:-:S02]  /*1a50*/  SEL R14, R14, RZ, P1 ;  /* 0x000000ff0e0e7207 */ /* 0x000fc40000800000 */
[----:B------:R-:W-:Y:S02]  /*1a60*/  SEL R15, R15, 0x80000000, P1 ;  /* 0x800000000f0f7807 */ /* 0x000fe40000800000 */
[----:B------:R-:W-:Y:S02]  /*1a70*/  SEL R16, R16, RZ, P0 ;  /* 0x000000ff10107207 */ /* 0x000fe40000000000 */
[----:B------:R-:W-:Y:S02]  /*1a80*/  SEL R17, R17, 0x80000000, P0 ;  /* 0x8000000011117807 */ /* 0x000fe40000000000 */
[----:B------:R-:W-:Y:S02]  /*1a90*/  SEL R18, R18, RZ, P4 ;  /* 0x000000ff12127207 */ /* 0x000fe40002000000 */
[----:B------:R-:W-:Y:S02]  /*1aa0*/  SEL R19, R19, 0x80000000, P4 ;  /* 0x8000000013137807 */ /* 0x000fe40002000000 */
[----:B------:R-:W-:-:S02]  /*1ab0*/  SEL R20, R20, RZ, P5 ;  /* 0x000000ff14147207 */ /* 0x000fc40002800000 */
[----:B------:R-:W-:Y:S02]  /*1ac0*/  SEL R21, R21, 0x80000000, P5 ;  /* 0x8000000015157807 */ /* 0x000fe40002800000 */
[----:B------:R-:W-:Y:S02]  /*1ad0*/  SEL R22, R22, RZ, P3 ;  /* 0x000000ff16167207 */ /* 0x000fe40001800000 */
[----:B------:R-:W-:Y:S02]  /*1ae0*/  SEL R23, R23, 0x80000000, P3 ;  /* 0x8000000017177807 */ /* 0x000fe40001800000 */
[----:B------:R-:W-:Y:S02]  /*1af0*/  SEL R24, R24, RZ, P2 ;  /* 0x000000ff18187207 */ /* 0x000fe40001000000 */
[----:B------:R-:W-:Y:S02]  /*1b00*/  SEL R25, R25, 0x80000000, P2 ;  /* 0x8000000019197807 */ /* 0x000fe40001000000 */
[----:B------:R-:W-:-:S02]  /*1b10*/  LOP3.LUT R37, R45, R37, RZ, 0x3c, !PT ;  /* 0x000000252d257212 */ /* 0x000fc400078e3cff */
[----:B------:R-:W-:Y:S02]  /*1b20*/  ISETP.NE.U32.AND P1, PT, R26, -0x1, PT ;  /* 0xffffffff1a00780c */ /* 0x000fe40003f25070 */
[----:B------:R-:W-:Y:S02]  /*1b30*/  ISETP.NE.U32.AND P0, PT, R28, -0x1, PT ;  /* 0xffffffff1c00780c */ /* 0x000fe40003f05070 */
[----:B------:R-:W-:Y:S02]  /*1b40*/  ISETP.NE.U32.AND P4, PT, R30, -0x1, PT ;  /* 0xffffffff1e00780c */ /* 0x000fe40003f85070 */
[----:B------:R-:W-:Y:S02]  /*1b50*/  ISETP.NE.U32.AND P5, PT, R32, -0x1, PT ;  /* 0xffffffff2000780c */ /* 0x000fe40003fa5070 */
[----:B------:R-:W-:Y:S02]  /*1b60*/  ISETP.NE.U32.AND P3, PT, R34, -0x1, PT ;  /* 0xffffffff2200780c */ /* 0x000fe40003f65070 */
[----:B------:R-:W-:-:S02]  /*1b70*/  ISETP.NE.U32.AND P2, PT, R36, -0x1, PT ;  /* 0xffffffff2400780c */ /* 0x000fc40003f45070 */
[----:B------:R-:W-:Y:S02]  /*1b80*/  ISETP.NE.AND.EX P1, PT, R27, 0x7fffffff, PT, P1 ;  /* 0x7fffffff1b00780c */ /* 0x000fe40003f25310 */
[----:B------:R-:W-:Y:S02]  /*1b90*/  ISETP.NE.AND.EX P0, PT, R29, 0x7fffffff, PT, P0 ;  /* 0x7fffffff1d00780c */ /* 0x000fe40003f05300 */
[----:B------:R-:W-:Y:S02]  /*1ba0*/  ISETP.NE.AND.EX P4, PT, R31, 0x7fffffff, PT, P4 ;  /* 0x7fffffff1f00780c */ /* 0x000fe40003f85340 */
[----:B------:R-:W-:Y:S02]  /*1bb0*/  ISETP.NE.AND.EX P5, PT, R33, 0x7fffffff, PT, P5 ;  /* 0x7fffffff2100780c */ /* 0x000fe40003fa5350 */
[----:B------:R-:W-:Y:S02]  /*1bc0*/  ISETP.NE.AND.EX P3, PT, R35, 0x7fffffff, PT, P3 ;  /* 0x7fffffff2300780c */ /* 0x000fe40003f65330 */
[----:B------:R-:W-:-:S02]  /*1bd0*/  ISETP.NE.AND.EX P2, PT, R37, 0x7fffffff, PT, P2 ;  /* 0x7fffffff2500780c */ /* 0x000fc40003f45320 */
[----:B------:R-:W-:Y:S02]  /*1be0*/  SEL R26, R26, RZ, P1 ;  /* 0x000000ff1a1a7207 */ /* 0x000fe40000800000 */
[----:B------:R-:W-:Y:S02]  /*1bf0*/  SEL R27, R27, 0x80000000, P1 ;  /* 0x800000001b1b7807 */ /* 0x000fe40000800000 */
        /* <DEDUP_REMOVED lines=8> */
[----:B------:R-:W-:Y:S02]  /*1c80*/  SEL R36, R36, RZ, P2 ;  /* 0x000000ff24247207 */ /* 0x000fe40001000000 */
[----:B-1----:R-:W-:-:S07]  /*1c90*/  SEL R37, R37, 0x80000000, P2 ;  /* 0x8000000025257807 */ /* 0x002fce0001000000 */
.L_x_127:
[----:B0-----:R-:W-:Y:S01]  /*1ca0*/  IMAD R44, RZ, RZ, -UR13 ;  /* 0x8000000dff2c7e24 */ /* 0x001fe2000f8e02ff */
[----:B------:R-:W-:Y:S02]  /*1cb0*/  ULEA UR14, UR4, UR12, 0xa ;  /* 0x0000000c040e7291 */ /* 0x000fe4000f8e50ff */
[----:B------:R-:W-:Y:S02]  /*1cc0*/  UIADD3 UR4, UPT, UPT, UR4, 0x1, URZ ;  /* 0x0000000104047890 */ /* 0x000fe4000fffe0ff */
[----:B------:R-:W-:-:S04]  /*1cd0*/  VIADDMNMX R45, R44, R39, 0x8, PT ;  /* 0x000000082c2d7446 */ /* 0x000fc80003800127 */
[----:B------:R-:W-:Y:S02]  /*1ce0*/  SHF.L.U32 R44, R38, R45, RZ ;  /* 0x0000002d262c7219 */ /* 0x000fe400000006ff */
[----:B------:R-:W-:-:S04]  /*1cf0*/  SHF.R.U64 R45, R6, UR13, R7 ;  /* 0x0000000d062d7c19 */ /* 0x000fc80008001207 */
[----:B------:R-:W-:-:S04]  /*1d00*/  LOP3.LUT R45, R45, R44, RZ, 0x30, !PT ;  /* 0x0000002c2d2d7212 */ /* 0x000fc800078e30ff */
[----:B------:R-:W-:-:S05]  /*1d10*/  LEA R45, R45, UR14, 0x2 ;  /* 0x0000000e2d2d7c11 */ /* 0x000fca000f8e10ff */
[----:B------:R0:W-:Y:S02]  /*1d20*/  ATOMS.POPC.INC.32 RZ, [R45+URZ] ;  /* 0x000000002dff7f8c */ /* 0x0001e4000d8000ff */
[----:B0-----:R-:W-:-:S04]  /*1d30*/  SHF.R.U64 R45, R8, UR13, R9 ;  /* 0x0000000d082d7c19 */ /* 0x001fc80008001209 */
        /* <DEDUP_REMOVED lines=55> */
[----:B0-----:R-:W-:Y:S01]  /*20b0*/  SHF.R.U64 R45, R36, UR13, R37 ;  /* 0x0000000d242d7c19 */ /* 0x001fe20008001225 */
[----:B------:R-:W-:-:S03]  /*20c0*/  UIADD3 UR13, UPT, UPT, UR13, 0x8, URZ ;  /* 0x000000080d0d7890 */ /* 0x000fc6000fffe0ff */
[----:B------:R-:W-:-:S03]  /*20d0*/  LOP3.LUT R44, R45, R44, RZ, 0x30, !PT ;  /* 0x0000002c2d2c7212 */ /* 0x000fc600078e30ff */
[----:B------:R-:W-:Y:S02]  /*20e0*/  ISETP.LE.AND P0, PT, R39, UR13, PT ;  /* 0x0000000d27007c0c */ /* 0x000fe4000bf03270 */
[----:B------:R-:W-:-:S05]  /*20f0*/  LEA R44, R44, UR14, 0x2 ;  /* 0x0000000e2c2c7c11 */ /* 0x000fca000f8e10ff */
[----:B------:R0:W-:Y:S06]  /*2100*/  ATOMS.POPC.INC.32 RZ, [R44+URZ] ;  /* 0x000000002cff7f8c */ /* 0x0001ec000d8000ff */
[----:B------:R-:W-:Y:S05]  /*2110*/  @!P0 BRA `(.L_x_127) ;  /* 0xfffffff800e08947 */ /* 0x000fea000383ffff */
.L_x_126:
[----:B------:R-:W-:Y:S05]  /*2120*/  BRA.U !UP0, `(.L_x_128) ;  /* 0xffffffe9086c7547 */ /* 0x000fea000b83ffff */
.L_x_123:
[----:B------:R-:W-:Y:S01]  /*2130*/  BAR.SYNC.DEFER_BLOCKING 0x0 ;  /* 0x0000000000007b1d */ /* 0x000fe20000010000 */
[----:B------:R-:W-:-:S05]  /*2140*/  ISETP.NE.AND P0, PT, R43, RZ, PT ;  /* 0x000000ff2b00720c */ /* 0x000fca0003f05270 */
[----:B------:R-:W-:Y:S08]  /*2150*/  BSSY.RECONVERGENT B0, `(.L_x_129) ;  /* 0x0000175000007945 */ /* 0x000ff00003800200 */
[----:B------:R-:W-:Y:S05]  /*2160*/  @P0 BRA `(.L_x_130) ;  /* 0x0000001400cc0947 */ /* 0x000fea0003800000 */
[----:B--2345:R-:W2:Y:S01]  /*2170*/  LDC.64 R6, c[0x0][0x398] ;  /* 0x0000e600ff067b82 */ /* 0x03cea20000000a00 */
[----:B------:R-:W-:Y:S01]  /*2180*/  IMAD.MOV.U32 R9, RZ, RZ, RZ ;  /* 0x000000ffff097224 */ /* 0x000fe200078e00ff */
[----:B--2---:R-:W-:-:S04]  /*2190*/  IADD3 R6, PT, PT, R7, 0x7, -R6 ;  /* 0x0000000707067810 */ /* 0x004fc80007ffe806 */
[----:B------:R-:W-:-:S04]  /*21a0*/  SHF.R.S32.HI R7, RZ, 0x1f, R6 ;  /* 0x0000001fff077819 */ /* 0x000fc80000011406 */
[----:B------:R-:W-:-:S04]  /*21b0*/  LEA.HI R7, R7, R6, RZ, 0x3 ;  /* 0x0000000607077211 */ /* 0x000fc800078f18ff */
[----:B------:R-:W-:-:S04]  /*21c0*/  SHF.R.S32.HI R7, RZ, 0x3, R7 ;  /* 0x00000003ff077819 */ /* 0x000fc80000011407 */
[C---:B------:R-:W-:Y:S01]  /*21d0*/  LOP3.LUT R6, R7.reuse, 0xffffff8, RZ, 0xc0, !PT ;  /* 0x0ffffff807067812 */ /* 0x040fe200078ec0ff */
[----:B------:R-:W-:-:S05]  /*21e0*/  VIADD R13, R7, 0xffffffff ;  /* 0xffffffff070d7836 */ /* 0x000fca0000000000 */
[----:B------:R-:W-:-:S13]  /*21f0*/  ISETP.GE.U32.AND P0, PT, R13, 0x7, PT ;  /* 0x000000070d00780c */ /* 0x000fda0003f06070 */
[----:B------:R-:W-:Y:S05]  /*2200*/  @!P0 BRA `(.L_x_131) ;  /* 0x00000004006c8947 */ /* 0x000fea0003800000 */
[----:B01----:R-:W0:Y:S01]  /*2210*/  LDC.64 R8, c[0x0][0x380] ;  /* 0x0000e000ff087b82 */ /* 0x003e220000000a00 */
[----:B------:R-:W-:-:S07]  /*2220*/  IMAD.MOV.U32 R11, RZ, RZ, RZ ;  /* 0x000000ffff0b7224 */ /* 0x000fce00078e00ff */
.L_x_148:
[----:B----4-:R-:W-:Y:S01]  /*2230*/  IMAD R15, R11, 0x400, R2 ;  /* 0x000004000b0f7824 */ /* 0x010fe200078e0202 */
[----:B------:R-:W-:Y:S04]  /*2240*/  BSSY.RECONVERGENT B1, `(.L_x_132) ;  /* 0x000000f000017945 */ /* 0x000fe80003800200 */
[----:B0123--:R-:W1:Y:S04]  /*2250*/  LDS R20, [R15] ;  /* 0x000000000f147984 */ /* 0x00fe680000000800 */
[----:B------:R2:W3:Y:S04]  /*2260*/  LDS R17, [R15+0x400] ;  /* 0x000400000f117984 */ /* 0x0004e80000000800 */
[----:B------:R2:W4:Y:S04]  /*2270*/  LDS R22, [R15+0x800] ;  /* 0x000800000f167984 */ /* 0x0005280000000800 */
[----:B------:R2:W0:Y:S04]  /*2280*/  LDS R23, [R15+0xc00] ;  /* 0x000c00000f177984 */ /* 0x0004280000000800 */
[----:B------:R2:W0:Y:S04]  /*2290*/  LDS R16, [R15+0x1000] ;  /* 0x001000000f107984 */ /* 0x0004280000000800 */
[----:B------:R2:W0:Y:S04]  /*22a0*/  LDS R14, [R15+0x1400] ;  /* 0x001400000f0e7984 */ /* 0x0004280000000800 */
[----:B------:R2:W0:Y:S04]  /*22b0*/  LDS R12, [R15+0x1800] ;  /* 0x001800000f0c7984 */ /* 0x0004280000000800 */
[----:B------:R2:W0:Y:S01]  /*22c0*/  LDS R10, [R15+0x1c00] ;  /* 0x001c00000f0a7984 */ /* 0x0004220000000800 */
[----:B-1----:R-:W-:-:S13]  /*22d0*/  ISETP.NE.AND P0, PT, R20, RZ, PT ;  /* 0x000000ff1400720c */ /* 0x002fda0003f05270 */
[----:B--234-:R-:W-:Y:S05]  /*22e0*/  @!P0 BRA `(.L_x_133) ;  /* 0x0000000000108947 */ /* 0x01cfea0003800000 */
[----:B------:R-:W-:Y:S02]  /*22f0*/  IMAD R19, R11, 0x100, R0 ;  /* 0x000001000b137824 */ /* 0x000fe400078e0200 */
[----:B------:R-:W-:Y:S02]  /*2300*/  IMAD.MOV.U32 R21, RZ, RZ, RZ ;  /* 0x000000ffff157224 */ /* 0x000fe400078e00ff */
[----:B0-----:R-:W-:-:S05]  /*2310*/  IMAD.WIDE.U32 R18, R19, 0x8, R8 ;  /* 0x0000000813127825 */ /* 0x001fca00078e0008 */
[----:B------:R1:W-:Y:S02]  /*2320*/  REDG.E.ADD.64.STRONG.GPU desc[UR16][R18.64], R20 ;  /* 0x000000141200798e */ /* 0x0003e4000c12e510 */
.L_x_133:
[----:B------:R-:W-:Y:S05]  /*2330*/  BSYNC.RECONVERGENT B1 ;  /* 0x0000000000017941 */ /* 0x000fea0003800200 */
.L_x_132:
[----:B------:R-:W-:Y:S01]  /*2340*/  ISETP.NE.AND P6, PT, R17, RZ, PT ;  /* 0x000000ff1100720c */ /* 0x000fe20003fc5270 */
[----:B------:R-:W-:Y:S01]  /*2350*/  BSSY.RECONVERGENT B1, `(.L_x_134) ;  /* 0x000000e000017945 */ /* 0x000fe20003800200 */
[----:B------:R-:W-:Y:S02]  /*2360*/  ISETP.NE.AND P0, PT, R22, RZ, PT ;  /* 0x000000ff1600720c */ /* 0x000fe40003f05270 */
[----:B0-----:R-:W-:Y:S02]  /*2370*/  ISETP.NE.AND P1, PT, R23, RZ, PT ;  /* 0x000000ff1700720c */ /* 0x001fe40003f25270 */
[----:B------:R-:W-:Y:S02]  /*2380*/  ISETP.NE.AND P2, PT, R16, RZ, PT ;  /* 0x000000ff1000720c */ /* 0x000fe40003f45270 */
[----:B------:R-:W-:Y:S02]  /*2390*/  ISETP.NE.AND P3, PT, R14, RZ, PT ;  /* 0x000000ff0e00720c */ /* 0x000fe40003f65270 */
[----:B------:R-:W-:-:S02]  /*23a0*/  ISETP.NE.AND P4, PT, R12, RZ, PT ;  /* 0x000000ff0c00720c */ /* 0x000fc40003f85270 */
[----:B------:R-:W-:Y:S01]  /*23b0*/  ISETP.NE.AND P5, PT, R10, RZ, PT ;  /* 0x000000ff0a00720c */ /* 0x000fe20003fa5270 */
[----:B------:R-:W-:-:S12]  /*23c0*/  @!P6 BRA `(.L_x_135) ;  /* 0x000000000018e947 */ /* 0x000fd80003800000 */
[----:B-1----:R-:W-:Y:S02]  /*23d0*/  IMAD R19, R11, 0x100, R0 ;  /* 0x000001000b137824 */ /* 0x002fe400078e0200 */
[----:B------:R-:W-:Y:S02]  /*23e0*/  IMAD.MOV.U32 R20, RZ, RZ, R17 ;  /* 0x000000ffff147224 */ /* 0x000fe400078e0011 */
[----:B------:R-:W-:Y:S02]  /*23f0*/  VIADD R19, R19, 0x100 ;  /* 0x0000010013137836 */ /* 0x000fe40000000000 */
[----:B------:R-:W-:Y:S02]  /*2400*/  IMAD.MOV.U32 R21, RZ, RZ, RZ ;  /* 0x000000ffff157224 */ /* 0x000fe400078e00ff */
[----:B------:R-:W-:-:S05]  /*2410*/  IMAD.WIDE.U32 R18, R19, 0x8, R8 ;  /* 0x0000000813127825 */ /* 0x000fca00078e0008 */
[----:B------:R0:W-:Y:S02]  /*2420*/  REDG.E.ADD.64.STRONG.GPU desc[UR16][R18.64], R20 ;  /* 0x000000141200798e */ /* 0x0001e4000c12e510 */
.L_x_135:
[----:B------:R-:W-:Y:S05]  /*2430*/  BSYNC.RECONVERGENT B1 ;  /* 0x0000000000017941 */ /* 0x000fea0003800200 */
.L_x_134:
[----:B------:R-:W-:Y:S04]  /*2440*/  BSSY.RECONVERGENT B1, `(.L_x_136) ;  /* 0x0000008000017945 */ /* 0x000fe80003800200 */
[----:B------:R-:W-:Y:S05]  /*2450*/  @!P0 BRA `(.L_x_137) ;  /* 0x0000000000188947 */ /* 0x000fea0003800000 */
[----:B01----:R-:W-:Y:S02]  /*2460*/  IMAD R19, R11, 0x100, R0 ;  /* 0x000001000b137824 */ /* 0x003fe400078e0200 */
[----:B------:R-:W-:Y:S02]  /*2470*/  IMAD.MOV.U32 R20, RZ, RZ, R22 ;  /* 0x000000ffff147224 */ /* 0x000fe400078e0016 */
[----:B------:R-:W-:Y:S02]  /*2480*/  VIADD R19, R19, 0x200 ;  /* 0x0000020013137836 */ /* 0x000fe40000000000 */
[----:B------:R-:W-:Y:S02]  /*2490*/  IMAD.MOV.U32 R21, RZ, RZ, RZ ;  /* 0x000000ffff157224 */ /* 0x000fe400078e00ff */
[----:B------:R-:W-:-:S05]  /*24a0*/  IMAD.WIDE.U32 R18, R19, 0x8, R8 ;  /* 0x0000000813127825 */ /* 0x000fca00078e0008 */
[----:B------:R2:W-:Y:S02]  /*24b0*/  REDG.E.ADD.64.STRONG.GPU desc[UR16][R18.64], R20 ;  /* 0x000000141200798e */ /* 0x0005e4000c12e510 */
.L_x_137:
[----:B------:R-:W-:Y:S05]  /*24c0*/  BSYNC.RECONVERGENT B1 ;  /* 0x0000000000017941 */ /* 0x000fea0003800200 */
.L_x_136:
[----:B------:R-:W-:Y:S04]  /*24d0*/  BSSY.RECONVERGENT B1, `(.L_x_138) ;  /* 0x0000008000017945 */ /* 0x000fe80003800200 */
[----:B------:R-:W-:Y:S05]  /*24e0*/  @!P1 BRA `(.L_x_139) ;  /* 0x0000000000189947 */ /* 0x000fea0003800000 */
[----:B012---:R-:W-:Y:S02]  /*24f0*/  IMAD R19, R11, 0x100, R0 ;  /* 0x000001000b137824 */ /* 0x007fe400078e0200 */
[----:B------:R-:W-:Y:S02]  /*2500*/  IMAD.MOV.U32 R20, RZ, RZ, R23 ;  /* 0x000000ffff147224 */ /* 0x000fe400078e0017 */
[----:B------:R-:W-:Y:S02]  /*2510*/  VIADD R19, R19, 0x300 ;  /* 0x0000030013137836 */ /* 0x000fe40000000000 */
[----:B------:R-:W-:Y:S02]  /*2520*/  IMAD.MOV.U32 R21, RZ, RZ, RZ ;  /* 0x000000ffff157224 */ /* 0x000fe400078e00ff */
[----:B------:R-:W-:-:S05]  /*2530*/  IMAD.WIDE.U32 R18, R19, 0x8, R8 ;  /* 0x0000000813127825 */ /* 0x000fca00078e0008 */
[----:B------:R3:W-:Y:S02]  /*2540*/  REDG.E.ADD.64.STRONG.GPU desc[UR16][R18.64], R20 ;  /* 0x000000141200798e */ /* 0x0007e4000c12e510 */
.L_x_139:
[----:B------:R-:W-:Y:S05]  /*2550*/  BSYNC.RECONVERGENT B1 ;  /* 0x0000000000017941 */ /* 0x000fea0003800200 */
.L_x_138:
[----:B------:R-:W-:Y:S04]  /*2560*/  BSSY.RECONVERGENT B1, `(.L_x_140) ;  /* 0x0000007000017945 */ /* 0x000fe80003800200 */
[----:B------:R-:W-:Y:S05]  /*2570*/  @!P2 BRA `(.L_x_141) ;  /* 0x000000000014a947 */ /* 0x000fea0003800000 */
[----:B0123--:R-:W-:Y:S02]  /*2580*/  IMAD R19, R11, 0x100, R0 ;  /* 0x000001000b137824 */ /* 0x00ffe400078e0200 */
[----:B------:R-:W-:Y:S02]  /*2590*/  IMAD.MOV.U32 R17, RZ, RZ, RZ ;  /* 0x000000ffff117224 */ /* 0x000fe400078e00ff */
[----:B------:R-:W-:-:S04]  /*25a0*/  VIADD R19, R19, 0x400 ;  /* 0x0000040013137836 */ /* 0x000fc80000000000 */
[----:B------:R-:W-:-:S05]  /*25b0*/  IMAD.WIDE.U32 R18, R19, 0x8, R8 ;  /* 0x0000000813127825 */ /* 0x000fca00078e0008 */
[----:B------:R4:W-:Y:S02]  /*25c0*/  REDG.E.ADD.64.STRONG.GPU desc[UR16][R18.64], R16 ;  /* 0x000000101200798e */ /* 0x0009e4000c12e510 */
.L_x_141:
[----:B------:R-:W-:Y:S05]  /*25d0*/  BSYNC.RECONVERGENT B1 ;  /* 0x0000000000017941 */ /* 0x000fea0003800200 */
.L_x_140:
[----:B------:R-:W-:Y:S04]  /*25e0*/  BSSY.RECONVERGENT B1, `(.L_x_142) ;  /* 0x0000007000017945 */ /* 0x000fe80003800200 */
[----:B------:R-:W-:Y:S05]  /*25f0*/  @!P3 BRA `(.L_x_143) ;  /* 0x000000000014b947 */ /* 0x000fea0003800000 */
[----:B----4-:R-:W-:Y:S02]  /*2600*/  IMAD R17, R11, 0x100, R0 ;  /* 0x000001000b117824 */ /* 0x010fe400078e0200 */
[----:B------:R-:W-:Y:S02]  /*2610*/  IMAD.MOV.U32 R15, RZ, RZ, RZ ;  /* 0x000000ffff0f7224 */ /* 0x000fe400078e00ff */
[----:B------:R-:W-:-:S04]  /*2620*/  VIADD R17, R17, 0x500 ;  /* 0x0000050011117836 */ /* 0x000fc80000000000 */
[----:B------:R-:W-:-:S05]  /*2630*/  IMAD.WIDE.U32 R16, R17, 0x8, R8 ;  /* 0x0000000811107825 */ /* 0x000fca00078e0008 */
[----:B------:R4:W-:Y:S02]  /*2640*/  REDG.E.ADD.64.STRONG.GPU desc[UR16][R16.64], R14 ;  /* 0x0000000e1000798e */ /* 0x0009e4000c12e510 */
.L_x_143:
[----:B------:R-:W-:Y:S05]  /*2650*/  BSYNC.RECONVERGENT B1 ;  /* 0x0000000000017941 */ /* 0x000fea0003800200 */
.L_x_142:
[----:B------:R-:W-:Y:S04]  /*2660*/  BSSY.RECONVERGENT B1, `(.L_x_144) ;  /* 0x0000008000017945 */ /* 0x000fe80003800200 */
[----:B------:R-:W-:Y:S05]  /*2670*/  @!P4 BRA `(.L_x_145) ;  /* 0x000000000018c947 */ /* 0x000fea0003800000 */
[----:B----4-:R-:W-:Y:S02]  /*2680*/  IMAD R15, R11, 0x100, R0 ;  /* 0x000001000b0f7824 */ /* 0x010fe400078e0200 */
[----:B------:R-:W-:Y:S02]  /*2690*/  IMAD.MOV.U32 R16, RZ, RZ, R12 ;  /* 0x000000ffff107224 */ /* 0x000fe400078e000c */
[----:B------:R-:W-:Y:S02]  /*26a0*/  VIADD R15, R15, 0x600 ;  /* 0x000006000f0f7836 */ /* 0x000fe40000000000 */
[----:B------:R-:W-:Y:S02]  /*26b0*/  IMAD.MOV.U32 R17, RZ, RZ, RZ ;  /* 0x000000ffff117224 */ /* 0x000fe400078e00ff */
[----:B------:R-:W-:-:S05]  /*26c0*/  IMAD.WIDE.U32 R14, R15, 0x8, R8 ;  /* 0x000000080f0e7825 */ /* 0x000fca00078e0008 */
[----:B------:R4:W-:Y:S02]  /*26d0*/  REDG.E.ADD.64.STRONG.GPU desc[UR16][R14.64], R16 ;  /* 0x000000100e00798e */ /* 0x0009e4000c12e510 */
.L_x_145:
[----:B------:R-:W-:Y:S05]  /*26e0*/  BSYNC.RECONVERGENT B1 ;  /* 0x0000000000017941 */ /* 0x000fea0003800200 */
.L_x_144:
        /* <DEDUP_REMOVED lines=8> */
.L_x_147:
[----:B------:R-:W-:Y:S05]  /*2770*/  BSYNC.RECONVERGENT B1 ;  /* 0x0000000000017941 */ /* 0x000fea0003800200 */
.L_x_146:
[----:B------:R-:W-:-:S05]  /*2780*/  VIADD R11, R11, 0x8 ;  /* 0x000000080b0b7836 */ /* 0x000fca0000000000 */
[----:B------:R-:W-:-:S13]  /*2790*/  ISETP.NE.AND P0, PT, R11, R6, PT ;  /* 0x000000060b00720c */ /* 0x000fda0003f05270 */
[----:B------:R-:W-:Y:S05]  /*27a0*/  @P0 BRA `(.L_x_148) ;  /* 0xfffffff800a00947 */ /* 0x000fea000383ffff */
[----:B------:R-:W-:-:S07]  /*27b0*/  IMAD.MOV.U32 R9, RZ, RZ, R6 ;  /* 0x000000ffff097224 */ /* 0x000fce00078e0006 */
.L_x_131:
[C---:B----4-:R-:W-:Y:S02]  /*27c0*/  LOP3.LUT R17, R7.reuse, 0x7, RZ, 0xc0, !PT ;  /* 0x0000000707117812 */ /* 0x050fe400078ec0ff */
[----:B------:R-:W-:Y:S02]  /*27d0*/  LOP3.LUT R16, R7, 0x3, RZ, 0xc0, !PT ;  /* 0x0000000307107812 */ /* 0x000fe400078ec0ff */
[C---:B------:R-:W-:Y:S01]  /*27e0*/  ISETP.NE.AND P0, PT, R17.reuse, RZ, PT ;  /* 0x000000ff1100720c */ /* 0x040fe20003f05270 */
[----:B0123--:R-:W-:Y:S01]  /*27f0*/  VIADD R18, R17, 0xffffffff ;  /* 0xffffffff11127836 */ /* 0x00ffe20000000000 */
[----:B------:R-:W-:Y:S01]  /*2800*/  LOP3.LUT R7, R7, 0x1, RZ, 0xc0, !PT ;  /* 0x0000000107077812 */ /* 0x000fe200078ec0ff */
[----:B------:R-:W-:-:S10]  /*2810*/  VIADD R19, R16, 0xffffffff ;  /* 0xffffffff10137836 */ /* 0x000fd40000000000 */
[----:B------:R-:W-:Y:S05]  /*2820*/  @!P0 BRA `(.L_x_149) ;  /* 0x0000000400748947 */ /* 0x000fea0003800000 */
[----:B------:R-:W-:-:S13]  /*2830*/  ISETP.GE.U32.AND P0, PT, R18, 0x3, PT ;  /* 0x000000031200780c */ /* 0x000fda0003f06070 */
[----:B------:R-:W-:Y:S05]  /*2840*/  @!P0 BRA `(.L_x_150) ;  /* 0x0000000000c08947 */ /* 0x000fea0003800000 */
[----:B------:R-:W-:Y:S01]  /*2850*/  IMAD R10, R9, 0x400, R2 ;  /* 0x00000400090a7824 */ /* 0x000fe200078e0202 */
[----:B------:R-:W-:Y:S04]  /*2860*/  BSSY.RECONVERGENT B1, `(.L_x_151) ;  /* 0x000000f000017945 */ /* 0x000fe80003800200 */
[----:B------:R-:W0:Y:S04]  /*2870*/  LDS R14, [R10] ;  /* 0x000000000a0e7984 */ /* 0x000e280000000800 */
[----:B------:R-:W1:Y:S04]  /*2880*/  LDS R12, [R10+0x400] ;  /* 0x000400000a0c7984 */ /* 0x000e680000000800 */
[----:B------:R-:W2:Y:S04]  /*2890*/  LDS R20, [R10+0x800] ;  /* 0x000800000a147984 */ /* 0x000ea80000000800 */
[----:B------:R-:W3:Y:S01]  /*28a0*/  LDS R8, [R10+0xc00] ;  /* 0x000c00000a087984 */ /* 0x000ee20000000800 */
[----:B0-----:R-:W-:-:S02]  /*28b0*/  ISETP.NE.AND P0, PT, R14, RZ, PT ;  /* 0x000000ff0e00720c */ /* 0x001fc40003f05270 */
[----:B-1----:R-:W-:Y:S02]  /*28c0*/  ISETP.NE.AND P1, PT, R12, RZ, PT ;  /* 0x000000ff0c00720c */ /* 0x002fe40003f25270 */
[----:B--2---:R-:W-:Y:S02]  /*28d0*/  ISETP.NE.AND P2, PT, R20, RZ, PT ;  /* 0x000000ff1400720c */ /* 0x004fe40003f45270 */
[----:B---3--:R-:W-:-:S07]  /*28e0*/  ISETP.NE.AND P3, PT, R8, RZ, PT ;  /* 0x000000ff0800720c */ /* 0x008fce0003f65270 */
[----:B------:R-:W-:Y:S06]  /*28f0*/  @!P0 BRA `(.L_x_152) ;  /* 0x0000000000148947 */ /* 0x000fec0003800000 */
[----:B------:R-:W0:Y:S01]  /*2900*/  LDC.64 R10, c[0x0][0x380] ;  /* 0x0000e000ff0a7b82 */ /* 0x000e220000000a00 */
[----:B------:R-:W-:-:S04]  /*2910*/  IMAD R15, R9, 0x100, R0 ;  /* 0x00000100090f7824 */ /* 0x000fc800078e0200 */
[----:B0-----:R-:W-:-:S04]  /*2920*/  IMAD.WIDE.U32 R10, R15, 0x8, R10 ;  /* 0x000000080f0a7825 */ /* 0x001fc800078e000a */
[----:B------:R-:W-:-:S05]  /*2930*/  IMAD.MOV.U32 R15, RZ, RZ, RZ ;  /* 0x000000ffff0f7224 */ /* 0x000fca00078e00ff */
[----:B------:R0:W-:Y:S02]  /*2940*/  REDG.E.ADD.64.STRONG.GPU desc[UR16][R10.64], R14 ;  /* 0x0000000e0a00798e */ /* 0x0001e4000c12e510 */
.L_x_152:
[----:B------:R-:W-:Y:S05]  /*2950*/  BSYNC.RECONVERGENT B1 ;  /* 0x0000000000017941 */ /* 0x000fea0003800200 */
.L_x_151:
[----:B------:R-:W-:Y:S04]  /*2960*/  BSSY.RECONVERGENT B1, `(.L_x_153) ;  /* 0x0000009000017945 */ /* 0x000fe80003800200 */
[----:B------:R-:W-:Y:S05]  /*2970*/  @!P1 BRA `(.L_x_154) ;  /* 0x00000000001c9947 */ /* 0x000fea0003800000 */
[----:B0-----:R-:W0:Y:S01]  /*2980*/  LDC.64 R10, c[0x0][0x380] ;  /* 0x0000e000ff0a7b82 */ /* 0x001e220000000a00 */
[----:B------:R-:W-:Y:S02]  /*2990*/  IMAD R15, R9, 0x100, R0 ;  /* 0x00000100090f7824 */ /* 0x000fe400078e0200 */
[----:B------:R-:W-:Y:S02]  /*29a0*/  IMAD.MOV.U32 R14, RZ, RZ, R12 ;  /* 0x000000ffff0e7224 */ /* 0x000fe400078e000c */
[----:B------:R-:W-:-:S04]  /*29b0*/  VIADD R15, R15, 0x100 ;  /* 0x000001000f0f7836 */ /* 0x000fc80000000000 */
[----:B0-----:R-:W-:-:S04]  /*29c0*/  IMAD.WIDE.U32 R10, R15, 0x8, R10 ;  /* 0x000000080f0a7825 */ /* 0x001fc800078e000a */
[----:B------:R-:W-:-:S05]  /*29d0*/  IMAD.MOV.U32 R15, RZ, RZ, RZ ;  /* 0x000000ffff0f7224 */ /* 0x000fca00078e00ff */
[----:B------:R1:W-:Y:S02]  /*29e0*/  REDG.E.ADD.64.STRONG.GPU desc[UR16][R10.64], R14 ;  /* 0x0000000e0a00798e */ /* 0x0003e4000c12e510 */
.L_x_154:
[----:B------:R-:W-:Y:S05]  /*29f0*/  BSYNC.RECONVERGENT B1 ;  /* 0x0000000000017941 */ /* 0x000fea0003800200 */
.L_x_153:
[----:B------:R-:W-:Y:S04]  /*2a00*/  BSSY.RECONVERGENT B1, `(.L_x_155) ;  /* 0x0000009000017945 */ /* 0x000fe80003800200 */
[----:B------:R-:W-:Y:S05]  /*2a10*/  @!P2 BRA `(.L_x_156) ;  /* 0x00000000001ca947 */ /* 0x000fea0003800000 */
[----:B01----:R-:W0:Y:S01]  /*2a20*/  LDC.64 R10, c[0x0][0x380] ;  /* 0x0000e000ff0a7b82 */ /* 0x003e220000000a00 */
[----:B------:R-:W-:Y:S02]  /*2a30*/  IMAD R15, R9, 0x100, R0 ;  /* 0x00000100090f7824 */ /* 0x000fe400078e0200 */
[----:B------:R-:W-:Y:S02]  /*2a40*/  IMAD.MOV.U32 R14, RZ, RZ, R20 ;  /* 0x000000ffff0e7224 */ /* 0x000fe400078e0014 */
[----:B------:R-:W-:-:S04]  /*2a50*/  VIADD R15, R15, 0x200 ;  /* 0x000002000f0f7836 */ /* 0x000fc80000000000 */
[----:B0-----:R-:W-:-:S04]  /*2a60*/  IMAD.WIDE.U32 R10, R15, 0x8, R10 ;  /* 0x000000080f0a7825 */ /* 0x001fc800078e000a */
[----:B------:R-:W-:-:S05]  /*2a70*/  IMAD.MOV.U32 R15, RZ, RZ, RZ ;  /* 0x000000ffff0f7224 */ /* 0x000fca00078e00ff */
[----:B------:R2:W-:Y:S02]  /*2a80*/  REDG.E.ADD.64.STRONG.GPU desc[UR16][R10.64], R14 ;  /* 0x0000000e0a00798e */ /* 0x0005e4000c12e510 */
.L_x_156:
[----:B------:R-:W-:Y:S05]  /*2a90*/  BSYNC.RECONVERGENT B1 ;  /* 0x0000000000017941 */ /* 0x000fea0003800200 */
.L_x_155:
[----:B------:R-:W-:Y:S04]  /*2aa0*/  BSSY.RECONVERGENT B1, `(.L_x_157) ;  /* 0x0000009000017945 */ /* 0x000fe80003800200 */
[----:B------:R-:W-:Y:S05]  /*2ab0*/  @!P3 BRA `(.L_x_158) ;  /* 0x00000000001cb947 */ /* 0x000fea0003800000 */
[----:B012---:R-:W0:Y:S01]  /*2ac0*/  LDC.64 R10, c[0x0][0x380] ;  /* 0x0000e000ff0a7b82 */ /* 0x007e220000000a00 */
[----:B------:R-:W-:Y:S02]  /*2ad0*/  IMAD R15, R9, 0x100, R0 ;  /* 0x00000100090f7824 */ /* 0x000fe400078e0200 */
[----:B------:R-:W-:Y:S02]  /*2ae0*/  IMAD.MOV.U32 R14, RZ, RZ, R8 ;  /* 0x000000ffff0e7224 */ /* 0x000fe400078e0008 */
[----:B------:R-:W-:-:S04]  /*2af0*/  VIADD R15, R15, 0x300 ;  /* 0x000003000f0f7836 */ /* 0x000fc80000000000 */
[----:B0-----:R-:W-:-:S04]  /*2b00*/  IMAD.WIDE.U32 R10, R15, 0x8, R10 ;  /* 0x000000080f0a7825 */ /* 0x001fc800078e000a */
[----:B------:R-:W-:-:S05]  /*2b10*/  IMAD.MOV.U32 R15, RZ, RZ, RZ ;  /* 0x000000ffff0f7224 */ /* 0x000fca00078e00ff */
[----:B------:R3:W-:Y:S02]  /*2b20*/  REDG.E.ADD.64.STRONG.GPU desc[UR16][R10.64], R14 ;  /* 0x0000000e0a00798e */ /* 0x0007e4000c12e510 */
.L_x_158:
[----:B------:R-:W-:Y:S05]  /*2b30*/  BSYNC.RECONVERGENT B1 ;  /* 0x0000000000017941 */ /* 0x000fea0003800200 */
.L_x_157:
[----:B------:R-:W-:-:S07]  /*2b40*/  VIADD R9, R9, 0x4 ;  /* 0x0000000409097836 */ /* 0x000fce0000000000 */
.L_x_150:
[----:B------:R-:W-:Y:S01]  /*2b50*/  ISETP.NE.AND P0, PT, R16, RZ, PT ;  /* 0x000000ff1000720c */ /* 0x000fe20003f05270 */
[----:B------:R-:W-:-:S12]  /*2b60*/  BSSY.RECONVERGENT B1, `(.L_x_149) ;  /* 0x0000029000017945 */ /* 0x000fd80003800200 */
[----:B------:R-:W-:Y:S05]  /*2b70*/  @!P0 BRA `(.L_x_159) ;  /* 0x00000000009c8947 */ /* 0x000fea0003800000 */
[----:B------:R-:W-:-:S13]  /*2b80*/  ISETP.NE.AND P0, PT, R19, RZ, PT ;  /* 0x000000ff1300720c */ /* 0x000fda0003f05270 */
[----:B------:R-:W-:Y:S05]  /*2b90*/  @!P0 BRA `(.L_x_160) ;  /* 0x0000000000648947 */ /* 0x000fea0003800000 */
[----:B0123--:R-:W-:Y:S01]  /*2ba0*/  IMAD R10, R9, 0x400, R2 ;  /* 0x00000400090a7824 */ /* 0x00ffe200078e0202 */
[----:B------:R-:W-:Y:S04]  /*2bb0*/  BSSY.RECONVERGENT B2, `(.L_x_161) ;  /* 0x000000c000027945 */ /* 0x000fe80003800200 */
[----:B------:R-:W0:Y:S04]  /*2bc0*/  LDS R8, [R10] ;  /* 0x000000000a087984 */ /* 0x000e280000000800 */
[----:B------:R-:W1:Y:S01]  /*2bd0*/  LDS R12, [R10+0x400] ;  /* 0x000400000a0c7984 */ /* 0x000e620000000800 */
[----:B0-----:R-:W-:-:S02]  /*2be0*/  ISETP.NE.AND P0, PT, R8, RZ, PT ;  /* 0x000000ff0800720c */ /* 0x001fc40003f05270 */
[----:B-1----:R-:W-:-:S11]  /*2bf0*/  ISETP.NE.AND P1, PT, R12, RZ, PT ;  /* 0x000000ff0c00720c */ /* 0x002fd60003f25270 */
[----:B------:R-:W-:Y:S05]  /*2c00*/  @!P0 BRA `(.L_x_162) ;  /* 0x0000000000188947 */ /* 0x000fea0003800000 */
[----:B------:R-:W0:Y:S01]  /*2c10*/  LDC.64 R10, c[0x0][0x380] ;  /* 0x0000e000ff0a7b82 */ /* 0x000e220000000a00 */
[----:B------:R-:W-:-:S04]  /*2c20*/  IMAD R15, R9, 0x100, R0 ;  /* 0x00000100090f7824 */ /* 0x000fc800078e0200 */
[----:B0-----:R-:W-:-:S04]  /*2c30*/  IMAD.WIDE.U32 R14, R15, 0x8, R10 ;  /* 0x000000080f0e7825 */ /* 0x001fc800078e000a */
[----:B------:R-:W-:Y:S02]  /*2c40*/  IMAD.MOV.U32 R10, RZ, RZ, R8 ;  /* 0x000000ffff0a7224 */ /* 0x000fe400078e0008 */
[----:B------:R-:W-:-:S05]  /*2c50*/  IMAD.MOV.U32 R11, RZ, RZ, RZ ;  /* 0x000000ffff0b7224 */ /* 0x000fca00078e00ff */
[----:B------:R0:W-:Y:S02]  /*2c60*/  REDG.E.ADD.64.STRONG.GPU desc[UR16][R14.64], R10 ;  /* 0x0000000a0e00798e */ /* 0x0001e4000c12e510 */
.L_x_162:
[----:B------:R-:W-:Y:S05]  /*2c70*/  BSYNC.RECONVERGENT B2 ;  /* 0x0000000000027941 */ /* 0x000fea0003800200 */
.L_x_161:
[----:B------:R-:W-:Y:S04]  /*2c80*/  BSSY.RECONVERGENT B2, `(.L_x_163) ;  /* 0x0000009000027945 */ /* 0x000fe80003800200 */
[----:B------:R-:W-:Y:S05]  /*2c90*/  @!P1 BRA `(.L_x_164) ;  /* 0x00000000001c9947 */ /* 0x000fea0003800000 */
[----:B0-----:R-:W0:Y:S01]  /*2ca0*/  LDC.64 R10, c[0x0][0x380] ;  /* 0x0000e000ff0a7b82 */ /* 0x001e220000000a00 */
[----:B------:R-:W-:-:S04]  /*2cb0*/  IMAD R8, R9, 0x100, R0 ;  /* 0x0000010009087824 */ /* 0x000fc800078e0200 */
[----:B------:R-:W-:-:S04]  /*2cc0*/  VIADD R15, R8, 0x100 ;  /* 0x00000100080f7836 */ /* 0x000fc80000000000 */
[----:B0-----:R-:W-:-:S04]  /*2cd0*/  IMAD.WIDE.U32 R14, R15, 0x8, R10 ;  /* 0x000000080f0e7825 */ /* 0x001fc800078e000a */
[----:B------:R-:W-:Y:S02]  /*2ce0*/  IMAD.MOV.U32 R10, RZ, RZ, R12 ;  /* 0x000000ffff0a7224 */ /* 0x000fe400078e000c */
[----:B------:R-:W-:-:S05]  /*2cf0*/  IMAD.MOV.U32 R11, RZ, RZ, RZ ;  /* 0x000000ffff0b7224 */ /* 0x000fca00078e00ff */
[----:B------:R1:W-:Y:S02]  /*2d00*/  REDG.E.ADD.64.STRONG.GPU desc[UR16][R14.64], R10 ;  /* 0x0000000a0e00798e */ /* 0x0003e4000c12e510 */
.L_x_164:
[----:B------:R-:W-:Y:S05]  /*2d10*/  BSYNC.RECONVERGENT B2 ;  /* 0x0000000000027941 */ /* 0x000fea0003800200 */
.L_x_163:
[----:B------:R-:W-:-:S07]  /*2d20*/  VIADD R9, R9, 0x2 ;  /* 0x0000000209097836 */ /* 0x000fce0000000000 */
.L_x_160:
[----:B------:R-:W-:-:S13]  /*2d30*/  ISETP.NE.AND P0, PT, R7, RZ, PT ;  /* 0x000000ff0700720c */ /* 0x000fda0003f05270 */
[----:B------:R-:W-:Y:S05]  /*2d40*/  @!P0 BRA `(.L_x_159) ;  /* 0x0000000000288947 */ /* 0x000fea0003800000 */
[----:B------:R-:W-:-:S05]  /*2d50*/  IMAD R8, R9, 0x400, R2 ;  /* 0x0000040009087824 */ /* 0x000fca00078e0202 */
[----:B------:R-:W4:Y:S02]  /*2d60*/  LDS R12, [R8] ;  /* 0x00000000080c7984 */ /* 0x000f240000000800 */
[----:B----4-:R-:W-:-:S13]  /*2d70*/  ISETP.NE.AND P0, PT, R12, RZ, PT ;  /* 0x000000ff0c00720c */ /* 0x010fda0003f05270 */
[----:B------:R-:W-:Y:S05]  /*2d80*/  @!P0 BRA `(.L_x_159) ;  /* 0x0000000000188947 */ /* 0x000fea0003800000 */
[----:B0123--:R-:W0:Y:S01]  /*2d90*/  LDC.64 R10, c[0x0][0x380] ;  /* 0x0000e000ff0a7b82 */ /* 0x00fe220000000a00 */
[----:B------:R-:W-:-:S04]  /*2da0*/  IMAD R9, R9, 0x100, R0 ;  /* 0x0000010009097824 */ /* 0x000fc800078e0200 */
[----:B0-----:R-:W-:-:S04]  /*2db0*/  IMAD.WIDE.U32 R8, R9, 0x8, R10 ;  /* 0x0000000809087825 */ /* 0x001fc800078e000a */
[----:B------:R-:W-:Y:S02]  /*2dc0*/  IMAD.MOV.U32 R10, RZ, RZ, R12 ;  /* 0x000000ffff0a7224 */ /* 0x000fe400078e000c */
[----:B------:R-:W-:-:S05]  /*2dd0*/  IMAD.MOV.U32 R11, RZ, RZ, RZ ;  /* 0x000000ffff0b7224 */ /* 0x000fca00078e00ff */
[----:B------:R4:W-:Y:S02]  /*2de0*/  REDG.E.ADD.64.STRONG.GPU desc[UR16][R8.64], R10 ;  /* 0x0000000a0800798e */ /* 0x0009e4000c12e510 */
.L_x_159:
[----:B------:R-:W-:Y:S05]  /*2df0*/  BSYNC.RECONVERGENT B1 ;  /* 0x0000000000017941 */ /* 0x000fea0003800200 */
.L_x_149:
[----:B------:R-:W-:-:S13]  /*2e00*/  ISETP.GT.U32.AND P0, PT, R0, 0x7f, PT ;  /* 0x0000007f0000780c */ /* 0x000fda0003f04070 */
[----:B------:R-:W-:Y:S05]  /*2e10*/  @P0 BRA `(.L_x_130) ;  /* 0x0000000800a00947 */ /* 0x000fea0003800000 */
[----:B------:R-:W-:Y:S01]  /*2e20*/  ISETP.GE.U32.AND P0, PT, R13, 0x7, PT ;  /* 0x000000070d00780c */ /* 0x000fe20003f06070 */
[----:B----4-:R-:W-:-:S12]  /*2e30*/  IMAD.MOV.U32 R9, RZ, RZ, RZ ;  /* 0x000000ffff097224 */ /* 0x010fd800078e00ff */
[----:B------:R-:W-:Y:S05]  /*2e40*/  @!P0 BRA `(.L_x_165) ;  /* 0x0000000400248947 */ /* 0x000fea0003800000 */
[----:B------:R-:W4:Y:S01]  /*2e50*/  LDC.64 R8, c[0x0][0x380] ;  /* 0x0000e000ff087b82 */ /* 0x000f220000000a00 */
[----:B0123--:R-:W-:-:S07]  /*2e60*/  IMAD.MOV.U32 R15, RZ, RZ, RZ ;  /* 0x000000ffff0f7224 */ /* 0x00ffce00078e00ff */
.L_x_182:
[C---:B01234-:R-:W-:Y:S01]  /*2e70*/  IMAD R12, R15.reuse, 0x400, R2 ;  /* 0x000004000f0c7824 */ /* 0x05ffe200078e0202 */
[----:B------:R-:W-:Y:S01]  /*2e80*/  BSSY.RECONVERGENT B1, `(.L_x_166) ;  /* 0x0000012000017945 */ /* 0x000fe20003800200 */
[C---:B------:R-:W-:Y:S02]  /*2e90*/  IMAD R11, R15.reuse, 0x100, R0 ;  /* 0x000001000f0b7824 */ /* 0x040fe400078e0200 */
[----:B------:R-:W-:Y:S01]  /*2ea0*/  VIADD R15, R15, 0x8 ;  /* 0x000000080f0f7836 */ /* 0x000fe20000000000 */
[----:B------:R-:W0:Y:S01]  /*2eb0*/  LDS R14, [R12+0x200] ;  /* 0x000200000c0e7984 */ /* 0x000e220000000800 */
[----:B----4-:R-:W-:-:S03]  /*2ec0*/  IMAD.WIDE.U32 R10, R11, 0x8, R8 ;  /* 0x000000080b0a7825 */ /* 0x010fc600078e0008 */
[----:B------:R-:W1:Y:S04]  /*2ed0*/  LDS R20, [R12+0x600] ;  /* 0x000600000c147984 */ /* 0x000e680000000800 */
[----:B------:R2:W3:Y:S04]  /*2ee0*/  LDS R21, [R12+0xa00] ;  /* 0x000a00000c157984 */ /* 0x0004e80000000800 */
[----:B------:R2:W4:Y:S04]  /*2ef0*/  LDS R22, [R12+0xe00] ;  /* 0x000e00000c167984 */ /* 0x0005280000000800 */
[----:B------:R2:W2:Y:S04]  /*2f00*/  LDS R23, [R12+0x1200] ;  /* 0x001200000c177984 */ /* 0x0004a80000000800 */
[----:B------:R0:W2:Y:S04]  /*2f10*/  LDS R24, [R12+0x1600] ;  /* 0x001600000c187984 */ /* 0x0000a80000000800 */
[----:B------:R0:W2:Y:S04]  /*2f20*/  LDS R25, [R12+0x1a00] ;  /* 0x001a00000c197984 */ /* 0x0000a80000000800 */
[----:B------:R0:W2:Y:S02]  /*2f30*/  LDS R26, [R12+0x1e00] ;  /* 0x001e00000c1a7984 */ /* 0x0000a40000000800 */
[----:B0-----:R-:W-:-:S02]  /*2f40*/  ISETP.NE.AND P0, PT, R14, RZ, PT ;  /* 0x000000ff0e00720c */ /* 0x001fc40003f05270 */
[----:B-1----:R-:W-:-:S11]  /*2f50*/  ISETP.NE.AND P1, PT, R20, RZ, PT ;  /* 0x000000ff1400720c */ /* 0x002fd60003f25270 */
[----:B---34-:R-:W-:Y:S05]  /*2f60*/  @!P0 BRA `(.L_x_167) ;  /* 0x00000000000c8947 */ /* 0x018fea0003800000 */
[----:B--2---:R-:W-:Y:S02]  /*2f70*/  IMAD.MOV.U32 R12, RZ, RZ, R14 ;  /* 0x000000ffff0c7224 */ /* 0x004fe400078e000e */
[----:B------:R-:W-:-:S05]  /*2f80*/  IMAD.MOV.U32 R13, RZ, RZ, RZ ;  /* 0x000000ffff0d7224 */ /* 0x000fca00078e00ff */
[----:B------:R0:W-:Y:S02]  /*2f90*/  REDG.E.ADD.64.STRONG.GPU desc[UR16][R10.64+0x400], R12 ;  /* 0x0004000c0a00798e */ /* 0x0001e4000c12e510 */
.L_x_167:
[----:B------:R-:W-:Y:S05]  /*2fa0*/  BSYNC.RECONVERGENT B1 ;  /* 0x0000000000017941 */ /* 0x000fea0003800200 */
.L_x_166:
[----:B------:R-:W-:Y:S04]  /*2fb0*/  BSSY.RECONVERGENT B1, `(.L_x_168) ;  /* 0x0000005000017945 */ /* 0x000fe80003800200 */
[----:B------:R-:W-:Y:S05]  /*2fc0*/  @!P1 BRA `(.L_x_169) ;  /* 0x00000000000c9947 */ /* 0x000fea0003800000 */
[----:B0-2---:R-:W-:Y:S02]  /*2fd0*/  IMAD.MOV.U32 R12, RZ, RZ, R20 ;  /* 0x000000ffff0c7224 */ /* 0x005fe400078e0014 */
[----:B------:R-:W-:-:S05]  /*2fe0*/  IMAD.MOV.U32 R13, RZ, RZ, RZ ;  /* 0x000000ffff0d7224 */ /* 0x000fca00078e00ff */
[----:B------:R1:W-:Y:S02]  /*2ff0*/  REDG.E.ADD.64.STRONG.GPU desc[UR16][R10.64+0xc00], R12 ;  /* 0x000c000c0a00798e */ /* 0x0003e4000c12e510 */
.L_x_169:
[----:B------:R-:W-:Y:S05]  /*3000*/  BSYNC.RECONVERGENT B1 ;  /* 0x0000000000017941 */ /* 0x000fea0003800200 */
.L_x_168:
[----:B------:R-:W-:Y:S01]  /*3010*/  ISETP.NE.AND P6, PT, R21, RZ, PT ;  /* 0x000000ff1500720c */ /* 0x000fe20003fc5270 */
[----:B------:R-:W-:Y:S01]  /*3020*/  BSSY.RECONVERGENT B1, `(.L_x_170) ;  /* 0x000000b000017945 */ /* 0x000fe20003800200 */
[----:B------:R-:W-:Y:S02]  /*3030*/  ISETP.NE.AND P0, PT, R15, R6, PT ;  /* 0x000000060f00720c */ /* 0x000fe40003f05270 */
[----:B------:R-:W-:Y:S02]  /*3040*/  ISETP.NE.AND P1, PT, R22, RZ, PT ;  /* 0x000000ff1600720c */ /* 0x000fe40003f25270 */
[----:B--2---:R-:W-:Y:S02]  /*3050*/  ISETP.NE.AND P2, PT, R23, RZ, PT ;  /* 0x000000ff1700720c */ /* 0x004fe40003f45270 */
[----:B------:R-:W-:Y:S02]  /*3060*/  ISETP.NE.AND P3, PT, R24, RZ, PT ;  /* 0x000000ff1800720c */ /* 0x000fe40003f65270 */
[----:B------:R-:W-:-:S02]  /*3070*/  ISETP.NE.AND P4, PT, R25, RZ, PT ;  /* 0x000000ff1900720c */ /* 0x000fc40003f85270 */
[----:B------:R-:W-:Y:S01]  /*3080*/  ISETP.NE.AND P5, PT, R26, RZ, PT ;  /* 0x000000ff1a00720c */ /* 0x000fe20003fa5270 */
[----:B------:R-:W-:-:S12]  /*3090*/  @!P6 BRA `(.L_x_171) ;  /* 0x00000000000ce947 */ /* 0x000fd80003800000 */
[----:B01----:R-:W-:Y:S02]  /*30a0*/  IMAD.MOV.U32 R12, RZ, RZ, R21 ;  /* 0x000000ffff0c7224 */ /* 0x003fe400078e0015 */
[----:B------:R-:W-:-:S05]  /*30b0*/  IMAD.MOV.U32 R13, RZ, RZ, RZ ;  /* 0x000000ffff0d7224 */ /* 0x000fca00078e00ff */
[----:B------:R2:W-:Y:S02]  /*30c0*/  REDG.E.ADD.64.STRONG.GPU desc[UR16][R10.64+0x1400], R12 ;  /* 0x0014000c0a00798e */ /* 0x0005e4000c12e510 */
.L_x_171:
[----:B------:R-:W-:Y:S05]  /*30d0*/  BSYNC.RECONVERGENT B1 ;  /* 0x0000000000017941 */ /* 0x000fea0003800200 */
.L_x_170:
[----:B------:R-:W-:Y:S04]  /*30e0*/  BSSY.RECONVERGENT B1, `(.L_x_172) ;  /* 0x0000005000017945 */ /* 0x000fe80003800200 */
[----:B------:R-:W-:Y:S05]  /*30f0*/  @!P1 BRA `(.L_x_173) ;  /* 0x00000000000c9947 */ /* 0x000fea0003800000 */
[----:B012---:R-:W-:Y:S02]  /*3100*/  IMAD.MOV.U32 R12, RZ, RZ, R22 ;  /* 0x000000ffff0c7224 */ /* 0x007fe400078e0016 */
[----:B------:R-:W-:-:S05]  /*3110*/  IMAD.MOV.U32 R13, RZ, RZ, RZ ;  /* 0x000000ffff0d7224 */ /* 0x000fca00078e00ff */
[----:B------:R3:W-:Y:S02]  /*3120*/  REDG.E.ADD.64.STRONG.GPU desc[UR16][R10.64+0x1c00], R12 ;  /* 0x001c000c0a00798e */ /* 0x0007e4000c12e510 */
.L_x_173:
[----:B------:R-:W-:Y:S05]  /*3130*/  BSYNC.RECONVERGENT B1 ;  /* 0x0000000000017941 */ /* 0x000fea0003800200 */
.L_x_172:
[----:B------:R-:W-:Y:S04]  /*3140*/  BSSY.RECONVERGENT B1, `(.L_x_174) ;  /* 0x0000005000017945 */ /* 0x000fe80003800200 */
[----:B------:R-:W-:Y:S05]  /*3150*/  @!P2 BRA `(.L_x_175) ;  /* 0x00000000000ca947 */ /* 0x000fea0003800000 */
[----:B0123--:R-:W-:Y:S02]  /*3160*/  IMAD.MOV.U32 R12, RZ, RZ, R23 ;  /* 0x000000ffff0c7224 */ /* 0x00ffe400078e0017 */
[----:B------:R-:W-:-:S05]  /*3170*/  IMAD.MOV.U32 R13, RZ, RZ, RZ ;  /* 0x000000ffff0d7224 */ /* 0x000fca00078e00ff */
[----:B------:R4:W-:Y:S02]  /*3180*/  REDG.E.ADD.64.STRONG.GPU desc[UR16][R10.64+0x2400], R12 ;  /* 0x0024000c0a00798e */ /* 0x0009e4000c12e510 */
.L_x_175:
[----:B------:R-:W-:Y:S05]  /*3190*/  BSYNC.RECONVERGENT B1 ;  /* 0x0000000000017941 */ /* 0x000fea0003800200 */
.L_x_174:
[----:B------:R-:W-:Y:S04]  /*31a0*/  BSSY.RECONVERGENT B1, `(.L_x_176) ;  /* 0x0000005000017945 */ /* 0x000fe80003800200 */
[----:B------:R-:W-:Y:S05]  /*31b0*/  @!P3 BRA `(.L_x_177) ;  /* 0x00000000000cb947 */ /* 0x000fea0003800000 */
[----:B01234-:R-:W-:Y:S02]  /*31c0*/  IMAD.MOV.U32 R12, RZ, RZ, R24 ;  /* 0x000000ffff0c7224 */ /* 0x01ffe400078e0018 */
[----:B------:R-:W-:-:S05]  /*31d0*/  IMAD.MOV.U32 R13, RZ, RZ, RZ ;  /* 0x000000ffff0d7224 */ /* 0x000fca00078e00ff */
[----:B------:R0:W-:Y:S02]  /*31e0*/  REDG.E.ADD.64.STRONG.GPU desc[UR16][R10.64+0x2c00], R12 ;  /* 0x002c000c0a00798e */ /* 0x0001e4000c12e510 */
.L_x_177:
[----:B------:R-:W-:Y:S05]  /*31f0*/  BSYNC.RECONVERGENT B1 ;  /* 0x0000000000017941 */ /* 0x000fea0003800200 */
.L_x_176:
[----:B------:R-:W-:Y:S04]  /*3200*/  BSSY.RECONVERGENT B1, `(.L_x_178) ;  /* 0x0000005000017945 */ /* 0x000fe80003800200 */
[----:B------:R-:W-:Y:S05]  /*3210*/  @!P4 BRA `(.L_x_179) ;  /* 0x00000000000cc947 */ /* 0x000fea0003800000 */
[----:B01234-:R-:W-:Y:S02]  /*3220*/  IMAD.MOV.U32 R12, RZ, RZ, R25 ;  /* 0x000000ffff0c7224 */ /* 0x01ffe400078e0019 */
[----:B------:R-:W-:-:S05]  /*3230*/  IMAD.MOV.U32 R13, RZ, RZ, RZ ;  /* 0x000000ffff0d7224 */ /* 0x000fca00078e00ff */
[----:B------:R0:W-:Y:S02]  /*3240*/  REDG.E.ADD.64.STRONG.GPU desc[UR16][R10.64+0x3400], R12 ;  /* 0x0034000c0a00798e */ /* 0x0001e4000c12e510 */
.L_x_179:
[----:B------:R-:W-:Y:S05]  /*3250*/  BSYNC.RECONVERGENT B1 ;  /* 0x0000000000017941 */ /* 0x000fea0003800200 */
.L_x_178:
[----:B------:R-:W-:Y:S04]  /*3260*/  BSSY.RECONVERGENT B1, `(.L_x_180) ;  /* 0x0000005000017945 */ /* 0x000fe80003800200 */
[----:B------:R-:W-:Y:S05]  /*3270*/  @!P5 BRA `(.L_x_181) ;  /* 0x00000000000cd947 */ /* 0x000fea0003800000 */
[----:B01234-:R-:W-:Y:S02]  /*3280*/  IMAD.MOV.U32 R12, RZ, RZ, R26 ;  /* 0x000000ffff0c7224 */ /* 0x01ffe400078e001a */
[----:B------:R-:W-:-:S05]  /*3290*/  IMAD.MOV.U32 R13, RZ, RZ, RZ ;  /* 0x000000ffff0d7224 */ /* 0x000fca00078e00ff */
[----:B------:R0:W-:Y:S02]  /*32a0*/  REDG.E.ADD.64.STRONG.GPU desc[UR16][R10.64+0x3c00], R12 ;  /* 0x003c000c0a00798e */ /* 0x0001e4000c12e510 */
.L_x_181:
[----:B------:R-:W-:Y:S05]  /*32b0*/  BSYNC.RECONVERGENT B1 ;  /* 0x0000000000017941 */ /* 0x000fea0003800200 */
.L_x_180:
[----:B------:R-:W-:Y:S05]  /*32c0*/  @P0 BRA `(.L_x_182) ;  /* 0xfffffff800e80947 */ /* 0x000fea000383ffff */
[----:B------:R-:W-:-:S07]  /*32d0*/  IMAD.MOV.U32 R9, RZ, RZ, R6 ;  /* 0x000000ffff097224 */ /* 0x000fce00078e0006 */
.L_x_165:
[----:B------:R-:W-:-:S13]  /*32e0*/  ISETP.NE.AND P0, PT, R17, RZ, PT ;  /* 0x000000ff1100720c */ /* 0x000fda0003f05270 */
[----:B------:R-:W-:Y:S05]  /*32f0*/  @!P0 BRA `(.L_x_130) ;  /* 0x0000000400688947 */ /* 0x000fea0003800000 */
[----:B------:R-:W-:-:S13]  /*3300*/  ISETP.GE.U32.AND P0, PT, R18, 0x3, PT ;  /* 0x000000031200780c */ /* 0x000fda0003f06070 */
[----:B------:R-:W-:Y:S05]  /*3310*/  @!P0 BRA `(.L_x_183) ;  /* 0x0000000000c08947 */ /* 0x000fea0003800000 */
[----:B------:R-:W-:Y:S01]  /*3320*/  IMAD R8, R9, 0x400, R2 ;  /* 0x0000040009087824 */ /* 0x000fe200078e0202 */
[----:B------:R-:W-:Y:S04]  /*3330*/  BSSY.RECONVERGENT B1, `(.L_x_184) ;  /* 0x000000f000017945 */ /* 0x000fe80003800200 */
[----:B01234-:R-:W0:Y:S04]  /*3340*/  LDS R12, [R8+0x200] ;  /* 0x00020000080c7984 */ /* 0x01fe280000000800 */
        /* <DEDUP_REMOVED lines=13> */
.L_x_185:
[----:B------:R-:W-:Y:S05]  /*3420*/  BSYNC.RECONVERGENT B1 ;  /* 0x0000000000017941 */ /* 0x000fea0003800200 */
.L_x_184:
        /* <DEDUP_REMOVED lines=9> */
.L_x_187:
[----:B------:R-:W-:Y:S05]  /*34c0*/  BSYNC.RECONVERGENT B1 ;  /* 0x0000000000017941 */ /* 0x000fea0003800200 */
.L_x_186:
        /* <DEDUP_REMOVED lines=9> */
.L_x_189:
[----:B------:R-:W-:Y:S05]  /*3560*/  BSYNC.RECONVERGENT B1 ;  /* 0x0000000000017941 */ /* 0x000fea0003800200 */
.L_x_188:
        /* <DEDUP_REMOVED lines=9> */
.L_x_191:
[----:B------:R-:W-:Y:S05]  /*3600*/  BSYNC.RECONVERGENT B1 ;  /* 0x0000000000017941 */ /* 0x000fea0003800200 */
.L_x_190:
[----:B------:R-:W-:-:S07]  /*3610*/  VIADD R9, R9, 0x4 ;  /* 0x0000000409097836 */ /* 0x000fce0000000000 */
.L_x_183:
[----:B------:R-:W-:-:S13]  /*3620*/  ISETP.NE.AND P0, PT, R16, RZ, PT ;  /* 0x000000ff1000720c */ /* 0x000fda0003f05270 */
[----:B------:R-:W-:Y:S05]  /*3630*/  @!P0 BRA `(.L_x_130) ;  /* 0x0000000000988947 */ /* 0x000fea0003800000 */
[----:B------:R-:W-:-:S13]  /*3640*/  ISETP.NE.AND P0, PT, R19, RZ, PT ;  /* 0x000000ff1300720c */ /* 0x000fda0003f05270 */
[----:B------:R-:W-:Y:S05]  /*3650*/  @!P0 BRA `(.L_x_192) ;  /* 0x0000000000648947 */ /* 0x000fea0003800000 */
[----:B01234-:R-:W-:Y:S01]  /*3660*/  IMAD R10, R9, 0x400, R2 ;  /* 0x00000400090a7824 */ /* 0x01ffe200078e0202 */
[----:B------:R-:W-:Y:S04]  /*3670*/  BSSY.RECONVERGENT B1, `(.L_x_193) ;  /* 0x000000c000017945 */ /* 0x000fe80003800200 */
[----:B------:R-:W0:Y:S04]  /*3680*/  LDS R6, [R10+0x200] ;  /* 0x000200000a067984 */ /* 0x000e280000000800 */
        /* <DEDUP_REMOVED lines=10> */
.L_x_194:
[----:B------:R-:W-:Y:S05]  /*3730*/  BSYNC.RECONVERGENT B1 ;  /* 0x0000000000017941 */ /* 0x000fea0003800200 */
.L_x_193:
        /* <DEDUP_REMOVED lines=9> */
.L_x_196:
[----:B------:R-:W-:Y:S05]  /*37d0*/  BSYNC.RECONVERGENT B1 ;  /* 0x0000000000017941 */ /* 0x000fea0003800200 */
.L_x_195:
[----:B------:R-:W-:-:S07]  /*37e0*/  VIADD R9, R9, 0x2 ;  /* 0x0000000209097836 */ /* 0x000fce0000000000 */
.L_x_192:
[----:B------:R-:W-:-:S13]  /*37f0*/  ISETP.NE.AND P0, PT, R7, RZ, PT ;  /* 0x000000ff0700720c */ /* 0x000fda0003f05270 */
[----:B------:R-:W-:Y:S05]  /*3800*/  @!P0 BRA `(.L_x_130) ;  /* 0x0000000000248947 */ /* 0x000fea0003800000 */
[----:B------:R-:W-:-:S05]  /*3810*/  IMAD R6, R9, 0x400, R2 ;  /* 0x0000040009067824 */ /* 0x000fca00078e0202 */
[----:B------:R-:W5:Y:S02]  /*3820*/  LDS R8, [R6+0x200] ;  /* 0x0002000006087984 */ /* 0x000f640000000800 */
[----:B-----5:R-:W-:-:S13]  /*3830*/  ISETP.NE.AND P0, PT, R8, RZ, PT ;  /* 0x000000ff0800720c */ /* 0x020fda0003f05270 */
[----:B------:R-:W-:Y:S05]  /*3840*/  @!P0 BRA `(.L_x_130) ;  /* 0x0000000000148947 */ /* 0x000fea0003800000 */
[----:B------:R-:W5:Y:S01]  /*3850*/  LDC.64 R6, c[0x0][0x380] ;  /* 0x0000e000ff067b82 */ /* 0x000f620000000a00 */
[----:B------:R-:W-:-:S04]  /*3860*/  IMAD R9, R9, 0x100, R0 ;  /* 0x0000010009097824 */ /* 0x000fc800078e0200 */
[----:B-----5:R-:W-:-:S04]  /*3870*/  IMAD.WIDE.U32 R6, R9, 0x8, R6 ;  /* 0x0000000809067825 */ /* 0x020fc800078e0006 */
[----:B------:R-:W-:-:S05]  /*3880*/  IMAD.MOV.U32 R9, RZ, RZ, RZ ;  /* 0x000000ffff097224 */ /* 0x000fca00078e00ff */
[----:B------:R0:W-:Y:S02]  /*3890*/  REDG.E.ADD.64.STRONG.GPU desc[UR16][R6.64+0x400], R8 ;  /* 0x000400080600798e */ /* 0x0001e4000c12e510 */
.L_x_130:
[----:B------:R-:W-:Y:S05]  /*38a0*/  BSYNC.RECONVERGENT B0 ;  /* 0x0000000000007941 */ /* 0x000fea0003800200 */
.L_x_129:
[----:B------:R-:W1:Y:S01]  /*38b0*/  LDCU.64 UR4, c[0x0][0x390] ;  /* 0x00007200ff0477ac */ /* 0x000e620008000a00 */
[----:B------:R-:W-:-:S04]  /*38c0*/  UIADD3 UR6, UP1, UPT, UR6, 0x1, URZ ;  /* 0x0000000106067890 */ /* 0x000fc8000ff3e0ff */
[----:B------:R-:W-:Y:S02]  /*38d0*/  UIADD3.X UR7, UPT, UPT, URZ, UR7, URZ, UP1, !UPT ;  /* 0x00000007ff077290 */ /* 0x000fe40008ffe4ff */
[----:B-1----:R-:W-:-:S04]  /*38e0*/  UIADD3 UR9, UP0, UPT, UR4, -0x1, URZ ;  /* 0xffffffff04097890 */ /* 0x002fc8000ff1e0ff */
[----:B------:R-:W-:-:S04]  /*38f0*/  UIADD3.X UR10, UPT, UPT, UR5, -0x1, URZ, UP0, !UPT ;  /* 0xffffffff050a7890 */ /* 0x000fc800087fe4ff */
[----:B------:R-:W-:-:S04]  /*3900*/  USHF.R.U64 UR9, UR9, 0x1e, UR10 ;  /* 0x0000001e09097899 */ /* 0x000fc8000800120a */
[----:B------:R-:W-:-:S04]  /*3910*/  UIADD3 UR9, UP0, UPT, UR9, 0x1, URZ ;  /* 0x0000000109097890 */ /* 0x000fc8000ff1e0ff */
[----:B------:R-:W-:Y:S02]  /*3920*/  ULEA.HI.X UR10, UR10, URZ, URZ, 0x2, UP0 ;  /* 0x000000ff0a0a7291 */ /* 0x000fe400080f14ff */
[----:B------:R-:W-:-:S04]  /*3930*/  UISETP.LT.U32.AND UP0, UPT, UR9, UR4, UPT ;  /* 0x000000040900728c */ /* 0x000fc8000bf01070 */
[----:B------:R-:W-:-:S04]  /*3940*/  UISETP.LT.U32.AND.EX UP0, UPT, UR10, UR5, UPT, UP0 ;  /* 0x000000050a00728c */ /* 0x000fc8000bf01100 */
[----:B------:R-:W-:Y:S02]  /*3950*/  USEL UR4, UR9, UR4, UP0 ;  /* 0x0000000409047287 */ /* 0x000fe40008000000 */
[----:B------:R-:W-:Y:S02]  /*3960*/  USEL UR5, UR10, UR5, UP0 ;  /* 0x000000050a057287 */ /* 0x000fe40008000000 */
[----:B------:R-:W-:-:S04]  /*3970*/  UISETP.NE.U32.AND UP0, UPT, UR6, UR4, UPT ;  /* 0x000000040600728c */ /* 0x000fc8000bf05070 */
[----:B------:R-:W-:Y:S01]  /*3980*/  UISETP.NE.AND.EX UP0, UPT, UR7, UR5, UPT, UP0 ;  /* 0x000000050700728c */ /* 0x000fe2000bf05300 */
[----:B------:R-:W-:Y:S08]  /*3990*/  BAR.SYNC.DEFER_BLOCKING 0x0 ;  /* 0x0000000000007b1d */ /* 0x000ff00000010000 */
[----:B------:R-:W-:Y:S05]  /*39a0*/  BRA.U UP0, `(.L_x_197) ;  /* 0xffffffc900007547 */ /* 0x000fea000b83ffff */
[----:B------:R-:W-:Y:S05]  /*39b0*/  EXIT ;  /* 0x000000000000794d */ /* 0x000fea0003800000 */
.L_x_198:
        /* <DEDUP_REMOVED lines=12> */
.L_x_513:


//--------------------- .text._ZN3cub18CUB_300001_SM_10006detail10radix_sort31DeviceRadixSortSingleTileKernelINS1_5radix10policy_hubIddyE10Policy1000ELNS0_9SortOrderE0EddyNS1_21identity_decomposer_tEEEvPKT1_PSA_PKT2_PSE_T3_iiT4_ --------------------------
	.section	.text._ZN3cub18CUB_300001_SM_10006detail10radix_sort31DeviceRadixSortSingleTileKernelINS1_5radix10policy_hubIddyE10Policy1000ELNS0_9SortOrderE0EddyNS1_21identity_decomposer_tEEEvPKT1_PSA_PKT2_PSE_T3_iiT4_,"ax",@progbits
	.align	128
        .global         _ZN3cub18CUB_300001_SM_10006detail10radix_sort31DeviceRadixSortSingleTileKernelINS1_5radix10policy_hubIddyE10Policy1000ELNS0_9SortOrderE0EddyNS1_21identity_decomposer_tEEEvPKT1_PSA_PKT2_PSE_T3_iiT4_
        .type           _ZN3cub18CUB_300001_SM_10006detail10radix_sort31DeviceRadixSortSingleTileKernelINS1_5radix10policy_hubIddyE10Policy1000ELNS0_9SortOrderE0EddyNS1_21identity_decomposer_tEEEvPKT1_PSA_PKT2_PSE_T3_iiT4_,@function
        .size           _ZN3cub18CUB_300001_SM_10006detail10radix_sort31DeviceRadixSortSingleTileKernelINS1_5radix10policy_hubIddyE10Policy1000ELNS0_9SortOrderE0EddyNS1_21identity_decomposer_tEEEvPKT1_PSA_PKT2_PSE_T3_iiT4_,(.L_x_514 - _ZN3cub18CUB_300001_SM_10006detail10radix_sort31DeviceRadixSortSingleTileKernelINS1_5radix10policy_hubIddyE10Policy1000ELNS0_9SortOrderE0EddyNS1_21identity_decomposer_tEEEvPKT1_PSA_PKT2_PSE_T3_iiT4_)
        .other          _ZN3cub18CUB_300001_SM_10006detail10radix_sort31DeviceRadixSortSingleTileKernelINS1_5radix10policy_hubIddyE10Policy1000ELNS0_9SortOrderE0EddyNS1_21identity_decomposer_tEEEvPKT1_PSA_PKT2_PSE_T3_iiT4_,@"STO_CUDA_ENTRY STV_DEFAULT"
_ZN3cub18CUB_300001_SM_10006detail10radix_sort31DeviceRadixSortSingleTileKernelINS1_5radix10policy_hubIddyE10Policy1000ELNS0_9SortOrderE0EddyNS1_21identity_decomposer_tEEEvPKT1_PSA_PKT2_PSE_T3_iiT4_:
.text._ZN3cub18CUB_300001_SM_10006detail10radix_sort31DeviceRadixSortSingleTileKernelINS1_5radix10policy_hubIddyE10Policy1000ELNS0_9SortOrderE0EddyNS1_21identity_decomposer_tEEEvPKT1_PSA_PKT2_PSE_T3_iiT4_:
[----:B------:R-:W-:Y:S01]  /*0000*/  LDC R1, c[0x0][0x37c] ;  /* 0x0000df00ff017b82 */ /* 0x000fe20000000800 */
[----:B------:R-:W0:Y:S01]  /*0010*/  S2R R0, SR_TID.X ;  /* 0x0000000000007919 */ /* 0x000e220000002100 */
[----:B------:R-:W1:Y:S06]  /*0020*/  LDCU UR4, c[0x0][0x3a0] ;  /* 0x00007400ff0477ac */ /* 0x000e6c0008000800 */
[----:B------:R-:W2:Y:S01]  /*0030*/  LDC.64 R4, c[0x0][0x380] ;  /* 0x0000e000ff047b82 */ /* 0x000ea20000000a00 */
[----:B------:R-:W-:Y:S01]  /*0040*/  IMAD.MOV.U32 R7, RZ, RZ, 0x7fffffff ;  /* 0x7fffffffff077424 */ /* 0x000fe200078e00ff */
[----:B------:R-:W3:Y:S01]  /*0050*/  LDCU.64 UR10, c[0x0][0x358] ;  /* 0x00006b00ff0a77ac */ /* 0x000ee20008000a00 */
[----:B------:R-:W-:-:S02]  /*0060*/  IMAD.MOV.U32 R8, RZ, RZ, -0x1 ;  /* 0xffffffffff087424 */ /* 0x000fc400078e00ff */
[----:B------:R-:W-:Y:S02]  /*0070*/  IMAD.MOV.U32 R9, RZ, RZ, 0x7fffffff ;  /* 0x7fffffffff097424 */ /* 0x000fe400078e00ff */
[----:B------:R-:W-:Y:S02]  /*0080*/  IMAD.MOV.U32 R34, RZ, RZ, -0x1 ;  /* 0xffffffffff227424 */ /* 0x000fe400078e00ff */
[----:B------:R-:W-:Y:S02]  /*0090*/  IMAD.MOV.U32 R35, RZ, RZ, 0x7fffffff ;  /* 0x7fffffffff237424 */ /* 0x000fe400078e00ff */
[----:B------:R-:W-:Y:S02]  /*00a0*/  IMAD.MOV.U32 R36, RZ, RZ, -0x1 ;  /* 0xffffffffff247424 */ /* 0x000fe400078e00ff */
[----:B------:R-:W-:Y:S02]  /*00b0*/  IMAD.MOV.U32 R37, RZ, RZ, 0x7fffffff ;  /* 0x7fffffffff257424 */ /* 0x000fe400078e00ff */
[----:B------:R-:W-:-:S02]  /*00c0*/  IMAD.MOV.U32 R38, RZ, RZ, -0x1 ;  /* 0xffffffffff267424 */ /* 0x000fc400078e00ff */
[----:B------:R-:W-:Y:S02]  /*00d0*/  IMAD.MOV.U32 R39, RZ, RZ, 0x7fffffff ;  /* 0x7fffffffff277424 */ /* 0x000fe400078e00ff */
[----:B------:R-:W-:Y:S02]  /*00e0*/  IMAD.MOV.U32 R40, RZ, RZ, -0x1 ;  /* 0xffffffffff287424 */ /* 0x000fe400078e00ff */
[----:B------:R-:W-:Y:S02]  /*00f0*/  IMAD.MOV.U32 R41, RZ, RZ, 0x7fffffff ;  /* 0x7fffffffff297424 */ /* 0x000fe400078e00ff */
[----:B------:R-:W-:Y:S02]  /*0100*/  IMAD.MOV.U32 R42, RZ, RZ, -0x1 ;  /* 0xffffffffff2a7424 */ /* 0x000fe400078e00ff */
[----:B------:R-:W-:Y:S02]  /*0110*/  IMAD.MOV.U32 R43, RZ, RZ, 0x7fffffff ;  /* 0x7fffffffff2b7424 */ /* 0x000fe400078e00ff */
[----:B------:R-:W-:-:S02]  /*0120*/  IMAD.MOV.U32 R44, RZ, RZ, -0x1 ;  /* 0xffffffffff2c7424 */ /* 0x000fc400078e00ff */
[----:B------:R-:W-:Y:S01]  /*0130*/  IMAD.MOV.U32 R45, RZ, RZ, 0x7fffffff ;  /* 0x7fffffffff2d7424 */ /* 0x000fe200078e00ff */
[----:B------:R-:W4:Y:S01]  /*0140*/  S2UR UR6, SR_CgaCtaId ;  /* 0x00000000000679c3 */ /* 0x000f220000008800 */
[----:B0-----:R-:W-:Y:S01]  /*0150*/  IMAD R31, R0, 0x9, RZ ;  /* 0x00000009001f7824 */ /* 0x001fe200078e02ff */
[----:B------:R-:W0:Y:S01]  /*0160*/  S2R R101, SR_LANEID ;  /* 0x0000000000657919 */ /* 0x000e220000000000 */
[----:B------:R-:W0:Y:S02]  /*0170*/  LDCU UR9, c[0x0][0x3ac] ;  /* 0x00007580ff0977ac */ /* 0x000e240008000800 */
[C---:B------:R-:W-:Y:S01]  /*0180*/  VIADD R6, R31.reuse, 0x1 ;  /* 0x000000011f067836 */ /* 0x040fe20000000000 */
[C---:B-1----:R-:W-:Y:S01]  /*0190*/  ISETP.GE.AND P2, PT, R31.reuse, UR4, PT ;  /* 0x000000041f007c0c */ /* 0x042fe2000bf46270 */
[C---:B------:R-:W-:Y:S02]  /*01a0*/  VIADD R10, R31.reuse, 0x2 ;  /* 0x000000021f0a7836 */ /* 0x040fe40000000000 */
[----:B--2---:R-:W-:Y:S01]  /*01b0*/  IMAD.WIDE.U32 R4, R31, 0x8, R4 ;  /* 0x000000081f047825 */ /* 0x004fe200078e0004 */
[----:B------:R-:W-:-:S02]  /*01c0*/  ISETP.GE.AND P1, PT, R6, UR4, PT ;  /* 0x0000000406007c0c */ /* 0x000fc4000bf26270 */
[----:B------:R-:W-:Y:S01]  /*01d0*/  ISETP.GE.AND P0, PT, R10, UR4, PT ;  /* 0x000000040a007c0c */ /* 0x000fe2000bf06270 */
[----:B------:R-:W-:Y:S01]  /*01e0*/  IMAD.MOV.U32 R6, RZ, RZ, -0x1 ;  /* 0xffffffffff067424 */ /* 0x000fe200078e00ff */
[----:B------:R-:W-:Y:S01]  /*01f0*/  P2R R30, PR, RZ, 0x4 ;  /* 0x00000004ff1e7803 */ /* 0x000fe20000000000 */
[C---:B------:R-:W-:Y:S01]  /*0200*/  VIADD R11, R31.reuse, 0x3 ;  /* 0x000000031f0b7836 */ /* 0x040fe20000000000 */
[----:B------:R-:W-:Y:S01]  /*0210*/  P2R R32, PR, RZ, 0x2 ;  /* 0x00000002ff207803 */ /* 0x000fe20000000000 */
[----:B------:R-:W-:Y:S02]  /*0220*/  VIADD R10, R31, 0x4 ;  /* 0x000000041f0a7836 */ /* 0x000fe40000000000 */
[----:B---3--:R-:W2:Y:S03]  /*0230*/  @!P2 LDG.E.64 R6, desc[UR10][R4.64] ;  /* 0x0000000a0406a981 */ /* 0x008ea6000c1e1b00 */
[----:B------:R-:W-:Y:S01]  /*0240*/  ISETP.GE.AND P2, PT, R10, UR4, PT ;  /* 0x000000040a007c0c */ /* 0x000fe2000bf46270 */
[----:B------:R-:W3:Y:S01]  /*0250*/  @!P1 LDG.E.64 R8, desc[UR10][R4.64+0x8] ;  /* 0x0000080a04089981 */ /* 0x000ee2000c1e1b00 */
[----:B------:R-:W-:Y:S01]  /*0260*/  ISETP.GE.AND P1, PT, R11, UR4, PT ;  /* 0x000000040b007c0c */ /* 0x000fe2000bf26270 */
[----:B------:R-:W-:-:S02]  /*0270*/  IMAD.MOV.U32 R10, RZ, RZ, -0x1 ;  /* 0xffffffffff0a7424 */ /* 0x000fc400078e00ff */
[----:B------:R-:W-:Y:S02]  /*0280*/  IMAD.MOV.U32 R11, RZ, RZ, 0x7fffffff ;  /* 0x7fffffffff0b7424 */ /* 0x000fe400078e00ff */
[C---:B------:R-:W-:Y:S02]  /*0290*/  VIADD R28, R31.reuse, 0x5 ;  /* 0x000000051f1c7836 */ /* 0x040fe40000000000 */
[----:B------:R-:W-:Y:S01]  /*02a0*/  VIADD R29, R31, 0x6 ;  /* 0x000000061f1d7836 */ /* 0x000fe20000000000 */
[----:B------:R-:W-:Y:S01]  /*02b0*/  P2R R46, PR, RZ, 0x1 ;  /* 0x00000001ff2e7803 */ /* 0x000fe20000000000 */
[----:B------:R-:W3:Y:S01]  /*02c0*/  @!P0 LDG.E.64 R10, desc[UR10][R4.64+0x10] ;  /* 0x0000100a040a8981 */ /* 0x000ee2000c1e1b00 */
[----:B------:R-:W-:Y:S02]  /*02d0*/  ISETP.NE.AND P0, PT, R32, RZ, PT ;  /* 0x000000ff2000720c */ /* 0x000fe40003f05270 */
[----:B------:R-:W-:Y:S01]  /*02e0*/  ISETP.GE.AND P3, PT, R28, UR4, PT ;  /* 0x000000041c007c0c */ /* 0x000fe2000bf66270 */
[----:B------:R-:W3:Y:S01]  /*02f0*/  @!P1 LDG.E.64 R34, desc[UR10][R4.64+0x18] ;  /* 0x0000180a04229981 */ /* 0x000ee2000c1e1b00 */
[----:B------:R-:W-:-:S02]  /*0300*/  ISETP.GE.AND P4, PT, R29, UR4, PT ;  /* 0x000000041d007c0c */ /* 0x000fc4000bf86270 */
[----:B------:R-:W-:Y:S01]  /*0310*/  P2R R33, PR, RZ, 0x1 ;  /* 0x00000001ff217803 */ /* 0x000fe20000000000 */
[C---:B------:R-:W-:Y:S01]  /*0320*/  VIADD R32, R31.reuse, 0x8 ;  /* 0x000000081f207836 */ /* 0x040fe20000000000 */
[----:B------:R-:W-:Y:S01]  /*0330*/  ISETP.NE.AND P0, PT, R30, RZ, PT ;  /* 0x000000ff1e00720c */ /* 0x000fe20003f05270 */
[C---:B------:R-:W-:Y:S01]  /*0340*/  VIADD R30, R31.reuse, 0x7 ;  /* 0x000000071f1e7836 */ /* 0x040fe20000000000 */
[----:B------:R-:W3:Y:S01]  /*0350*/  @!P2 LDG.E.64 R36, desc[UR10][R4.64+0x20] ;  /* 0x0000200a0424a981 */ /* 0x000ee2000c1e1b00 */
[----:B------:R-:W1:Y:S01]  /*0360*/  LDC.64 R28, c[0x0][0x390] ;  /* 0x0000e400ff1c7b82 */ /* 0x000e620000000a00 */
[----:B------:R-:W-:Y:S02]  /*0370*/  ISETP.GE.AND P6, PT, R32, UR4, PT ;  /* 0x0000000420007c0c */ /* 0x000fe4000bfc6270 */
[----:B------:R-:W-:Y:S01]  /*0380*/  ISETP.GE.AND P5, PT, R30, UR4, PT ;  /* 0x000000041e007c0c */ /* 0x000fe2000bfa6270 */
[----:B------:R-:W3:Y:S01]  /*0390*/  @!P3 LDG.E.64 R38, desc[UR10][R4.64+0x28] ;  /* 0x0000280a0426b981 */ /* 0x000ee2000c1e1b00 */
[----:B------:R-:W4:Y:S03]  /*03a0*/  LDCU.64 UR4, c[0x0][0x3a8] ;  /* 0x00007500ff0477ac */ /* 0x000f260008000a00 */
[----:B------:R-:W3:Y:S06]  /*03b0*/  @!P4 LDG.E.64 R40, desc[UR10][R4.64+0x30] ;  /* 0x0000300a0428c981 */ /* 0x000eec000c1e1b00 */
[----:B------:R-:W3:Y:S04]  /*03c0*/  @!P6 LDG.E.64 R44, desc[UR10][R4.64+0x40] ;  /* 0x0000400a042ce981 */ /* 0x000ee8000c1e1b00 */
[----:B------:R0:W3:Y:S01]  /*03d0*/  @!P5 LDG.E.64 R42, desc[UR10][R4.64+0x38] ;  /* 0x0000380a042ad981 */ /* 0x0000e2000c1e1b00 */
[----:B-1----:R-:W-:Y:S01]  /*03e0*/  IMAD.WIDE.U32 R28, R31, 0x8, R28 ;  /* 0x000000081f1c7825 */ /* 0x002fe200078e001c */
[----:B------:R-:W-:Y:S06]  /*03f0*/  BAR.SYNC.DEFER_BLOCKING 0x0 ;  /* 0x0000000000007b1d */ /* 0x000fec0000010000 */
[----:B------:R-:W5:Y:S01]  /*0400*/  @!P0 LDG.E.64 R2, desc[UR10][R28.64] ;  /* 0x0000000a1c028981 */ /* 0x000f62000c1e1b00 */
[----:B------:R-:W-:-:S03]  /*0410*/  ISETP.NE.AND P0, PT, R33, RZ, PT ;  /* 0x000000ff2100720c */ /* 0x000fc60003f05270 */
[----:B------:R-:W5:Y:S01]  /*0420*/  @!P1 LDG.E.64 R16, desc[UR10][R28.64+0x18] ;  /* 0x0000180a1c109981 */ /* 0x000f62000c1e1b00 */
[----:B0-----:R-:W-:-:S03]  /*0430*/  IMAD.MOV.U32 R4, RZ, RZ, -0x1 ;  /* 0xffffffffff047424 */ /* 0x001fc600078e00ff */
[----:B------:R-:W5:Y:S04]  /*0440*/  @!P2 LDG.E.64 R18, desc[UR10][R28.64+0x20] ;  /* 0x0000200a1c12a981 */ /* 0x000f68000c1e1b00 */
[----:B------:R-:W5:Y:S04]  /*0450*/  @!P3 LDG.E.64 R20, desc[UR10][R28.64+0x28] ;  /* 0x0000280a1c14b981 */ /* 0x000f68000c1e1b00 */
[----:B------:R-:W5:Y:S01]  /*0460*/  @!P0 LDG.E.64 R12, desc[UR10][R28.64+0x8] ;  /* 0x0000080a1c0c8981 */ /* 0x000f62000c1e1b00 */
[----:B------:R-:W-:-:S03]  /*0470*/  ISETP.NE.AND P0, PT, R46, RZ, PT ;  /* 0x000000ff2e00720c */ /* 0x000fc60003f05270 */
[----:B------:R-:W5:Y:S04]  /*0480*/  @!P4 LDG.E.64 R22, desc[UR10][R28.64+0x30] ;  /* 0x0000300a1c16c981 */ /* 0x000f68000c1e1b00 */
[----:B------:R-:W5:Y:S04]  /*0490*/  @!P5 LDG.E.64 R24, desc[UR10][R28.64+0x38] ;  /* 0x0000380a1c18d981 */ /* 0x000f68000c1e1b00 */
[----:B------:R-:W5:Y:S04]  /*04a0*/  @!P6 LDG.E.64 R26, desc[UR10][R28.64+0x40] ;  /* 0x0000400a1c1ae981 */ /* 0x000f68000c1e1b00 */
[----:B------:R0:W5:Y:S01]  /*04b0*/  @!P0 LDG.E.64 R14, desc[UR10][R28.64+0x10] ;  /* 0x0000100a1c0e8981 */ /* 0x000162000c1e1b00 */
[----:B----4-:R-:W-:-:S02]  /*04c0*/  UIADD3 UR7, UPT, UPT, UR4, 0x6, URZ ;  /* 0x0000000604077890 */ /* 0x010fc4000fffe0ff */
[----:B------:R-:W-:-:S03]  /*04d0*/  UIADD3 UR5, UPT, UPT, -UR4, UR5, URZ ;  /* 0x0000000504057290 */ /* 0x000fc6000fffe1ff */
[----:B------:R-:W-:Y:S02]  /*04e0*/  UMOV UR4, 0x400 ;  /* 0x0000040000047882 */ /* 0x000fe40000000000 */
[----:B------:R-:W-:Y:S01]  /*04f0*/  ULEA UR4, UR6, UR4, 0x18 ;  /* 0x0000000406047291 */ /* 0x000fe2000f8ec0ff */
[----:B------:R-:W-:-:S05]  /*0500*/  SHF.R.U32.HI R102, RZ, 0x5, R0 ;  /* 0x00000005ff667819 */ /* 0x000fca0000011600 */
[----:B------:R-:W-:Y:S02]  /*0510*/  LEA R49, R0, UR4, 0x2 ;  /* 0x0000000400317c11 */ /* 0x000fe4000f8e10ff */
[----:B------:R-:W-:Y:S01]  /*0520*/  LEA R46, R102, UR4, 0x2 ;  /* 0x00000004662e7c11 */ /* 0x000fe2000f8e10ff */
[----:B------:R-:W-:Y:S01]  /*0530*/  BAR.SYNC.DEFER_BLOCKING 0x0 ;  /* 0x0000000000007b1d */ /* 0x000fe20000010000 */
[----:B--2---:R-:W-:Y:S02]  /*0540*/  ISETP.GT.U32.AND P0, PT, R6, -0x1, PT ;  /* 0xffffffff0600780c */ /* 0x004fe40003f04070 */
[----:B---3--:R-:W-:Y:S02]  /*0550*/  ISETP.GT.U32.AND P1, PT, R8, -0x1, PT ;  /* 0xffffffff0800780c */ /* 0x008fe40003f24070 */
[----:B------:R-:W-:Y:S02]  /*0560*/  ISETP.GT.AND.EX P0, PT, R7, -0x1, PT, P0 ;  /* 0xffffffff0700780c */ /* 0x000fe40003f04300 */
[----:B------:R-:W-:-:S02]  /*0570*/  ISETP.GT.AND.EX P1, PT, R9, -0x1, PT, P1 ;  /* 0xffffffff0900780c */ /* 0x000fc40003f24310 */
[----:B------:R-:W-:Y:S02]  /*0580*/  SEL R33, RZ, 0xffffffff, P0 ;  /* 0xffffffffff217807 */ /* 0x000fe40000000000 */
[----:B------:R-:W-:Y:S02]  /*0590*/  SEL R5, RZ, 0xffffffff, P1 ;  /* 0xffffffffff057807 */ /* 0x000fe40000800000 */
[C---:B------:R-:W-:Y:S02]  /*05a0*/  SEL R31, R4.reuse, 0x80000000, !P1 ;  /* 0x80000000041f7807 */ /* 0x040fe40004800000 */
[----:B------:R-:W-:Y:S02]  /*05b0*/  SEL R47, R4, 0x80000000, !P0 ;  /* 0x80000000042f7807 */ /* 0x000fe40004000000 */
[----:B------:R-:W-:Y:S02]  /*05c0*/  ISETP.GT.U32.AND P1, PT, R34, -0x1, PT ;  /* 0xffffffff2200780c */ /* 0x000fe40003f24070 */
[----:B------:R-:W-:-:S02]  /*05d0*/  ISETP.GT.U32.AND P0, PT, R10, -0x1, PT ;  /* 0xffffffff0a00780c */ /* 0x000fc40003f04070 */
[----:B------:R-:W-:Y:S02]  /*05e0*/  ISETP.GT.AND.EX P1, PT, R35, -0x1, PT, P1 ;  /* 0xffffffff2300780c */ /* 0x000fe40003f24310 */
[----:B------:R-:W-:Y:S02]  /*05f0*/  ISETP.GT.AND.EX P0, PT, R11, -0x1, PT, P0 ;  /* 0xffffffff0b00780c */ /* 0x000fe40003f04300 */
[----:B------:R-:W-:Y:S02]  /*0600*/  ISETP.GT.U32.AND P2, PT, R36, -0x1, PT ;  /* 0xffffffff2400780c */ /* 0x000fe40003f44070 */
[----:B0-----:R-:W-:Y:S02]  /*0610*/  LOP3.LUT R29, R47, R7, RZ, 0x3c, !PT ;  /* 0x000000072f1d7212 */ /* 0x001fe400078e3cff */
[----:B------:R-:W-:Y:S02]  /*0620*/  LOP3.LUT R30, R5, R8, RZ, 0x3c, !PT ;  /* 0x00000008051e7212 */ /* 0x000fe400078e3cff */
[----:B------:R-:W-:-:S02]  /*0630*/  LOP3.LUT R28, R33, R6, RZ, 0x3c, !PT ;  /* 0x00000006211c7212 */ /* 0x000fc400078e3cff */
[----:B------:R-:W-:Y:S02]  /*0640*/  LOP3.LUT R31, R31, R9, RZ, 0x3c, !PT ;  /* 0x000000091f1f7212 */ /* 0x000fe400078e3cff */
[----:B------:R-:W-:Y:S02]  /*0650*/  SEL R5, RZ, 0xffffffff, P1 ;  /* 0xffffffffff057807 */ /* 0x000fe40000800000 */
[C---:B------:R-:W-:Y:S02]  /*0660*/  SEL R7, R4.reuse, 0x80000000, !P1 ;  /* 0x8000000004077807 */ /* 0x040fe40004800000 */
[----:B------:R-:W-:Y:S02]  /*0670*/  ISETP.GT.AND.EX P2, PT, R37, -0x1, PT, P2 ;  /* 0xffffffff2500780c */ /* 0x000fe40003f44320 */
[----:B------:R-:W-:Y:S02]  /*0680*/  SEL R9, RZ, 0xffffffff, P0 ;  /* 0xffffffffff097807 */ /* 0x000fe40000000000 */
[----:B------:R-:W-:-:S02]  /*0690*/  SEL R33, R4, 0x80000000, !P0 ;  /* 0x8000000004217807 */ /* 0x000fc40004000000 */
[----:B------:R-:W-:Y:S02]  /*06a0*/  ISETP.GT.U32.AND P0, PT, R38, -0x1, PT ;  /* 0xffffffff2600780c */ /* 0x000fe40003f04070 */
[----:B------:R-:W-:Y:S02]  /*06b0*/  ISETP.GT.U32.AND P1, PT, R40, -0x1, PT ;  /* 0xffffffff2800780c */ /* 0x000fe40003f24070 */
[----:B------:R-:W-:Y:S02]  /*06c0*/  LOP3.LUT R34, R5, R34, RZ, 0x3c, !PT ;  /* 0x0000002205227212 */ /* 0x000fe400078e3cff */
[----:B------:R-:W-:Y:S02]  /*06d0*/  LOP3.LUT R35, R7, R35, RZ, 0x3c, !PT ;  /* 0x0000002307237212 */ /* 0x000fe400078e3cff */
[----:B------:R-:W-:Y:S02]  /*06e0*/  SEL R5, RZ, 0xffffffff, P2 ;  /* 0xffffffffff057807 */ /* 0x000fe40001000000 */
[----:B------:R-:W-:-:S02]  /*06f0*/  SEL R7, R4, 0x80000000, !P2 ;  /* 0x8000000004077807 */ /* 0x000fc40005000000 */
[----:B------:R-:W-:Y:S02]  /*0700*/  ISETP.GT.AND.EX P0, PT, R39, -0x1, PT, P0 ;  /* 0xffffffff2700780c */ /* 0x000fe40003f04300 */
[----:B------:R-:W-:Y:S02]  /*0710*/  ISETP.GT.AND.EX P1, PT, R41, -0x1, PT, P1 ;  /* 0xffffffff2900780c */ /* 0x000fe40003f24310 */
[----:B------:R-:W-:Y:S02]  /*0720*/  LOP3.LUT R32, R9, R10, RZ, 0x3c, !PT ;  /* 0x0000000a09207212 */ /* 0x000fe400078e3cff */
[----:B------:R-:W-:Y:S02]  /*0730*/  LOP3.LUT R33, R33, R11, RZ, 0x3c, !PT ;  /* 0x0000000b21217212 */ /* 0x000fe400078e3cff */
[----:B------:R-:W-:Y:S02]  /*0740*/  LOP3.LUT R36, R5, R36, RZ, 0x3c, !PT ;  /* 0x0000002405247212 */ /* 0x000fe400078e3cff */
[----:B------:R-:W-:-:S02]  /*0750*/  LOP3.LUT R37, R7, R37, RZ, 0x3c, !PT ;  /* 0x0000002507257212 */ /* 0x000fc400078e3cff */
[----:B------:R-:W-:Y:S02]  /*0760*/  SEL R9, RZ, 0xffffffff, P0 ;  /* 0xffffffffff097807 */ /* 0x000fe40000000000 */
[C---:B------:R-:W-:Y:S02]  /*0770*/  SEL R11, R4.reuse, 0x80000000, !P0 ;  /* 0x80000000040b7807 */ /* 0x040fe40004000000 */
[----:B------:R-:W-:Y:S02]  /*0780*/  SEL R5, RZ, 0xffffffff, P1 ;  /* 0xffffffffff057807 */ /* 0x000fe40000800000 */
[----:B------:R-:W-:Y:S02]  /*0790*/  SEL R7, R4, 0x80000000, !P1 ;  /* 0x8000000004077807 */ /* 0x000fe40004800000 */
[----:B------:R-:W-:Y:S02]  /*07a0*/  ISETP.GT.U32.AND P0, PT, R42, -0x1, PT ;  /* 0xffffffff2a00780c */ /* 0x000fe40003f04070 */
[----:B------:R-:W-:-:S02]  /*07b0*/  ISETP.GT.U32.AND P1, PT, R44, -0x1, PT ;  /* 0xffffffff2c00780c */ /* 0x000fc40003f24070 */
[----:B------:R-:W-:Y:S02]  /*07c0*/  ISETP.GT.AND.EX P0, PT, R43, -0x1, PT, P0 ;  /* 0xffffffff2b00780c */ /* 0x000fe40003f04300 */
[----:B------:R-:W-:Y:S01]  /*07d0*/  ISETP.GT.AND.EX P1, PT, R45, -0x1, PT, P1 ;  /* 0xffffffff2d00780c */ /* 0x000fe20003f24310 */
[----:B------:R-:W-:Y:S01]  /*07e0*/  IMAD R47, R0, 0x80, R49 ;  /* 0x00000080002f7824 */ /* 0x000fe200078e0231 */
[----:B------:R-:W-:Y:S02]  /*07f0*/  LOP3.LUT R38, R9, R38, RZ, 0x3c, !PT ;  /* 0x0000002609267212 */ /* 0x000fe400078e3cff */
[----:B------:R-:W-:Y:S02]  /*0800*/  LOP3.LUT R39, R11, R39, RZ, 0x3c, !PT ;  /* 0x000000270b277212 */ /* 0x000fe400078e3cff */
[----:B------:R-:W-:Y:S02]  /*0810*/  LOP3.LUT R40, R5, R40, RZ, 0x3c, !PT ;  /* 0x0000002805287212 */ /* 0x000fe400078e3cff */
[----:B------:R-:W-:-:S02]  /*0820*/  LOP3.LUT R41, R7, R41, RZ, 0x3c, !PT ;  /* 0x0000002907297212 */ /* 0x000fc400078e3cff */
[----:B------:R-:W-:Y:S02]  /*0830*/  SEL R9, RZ, 0xffffffff, P0 ;  /* 0xffffffffff097807 */ /* 0x000fe40000000000 */
[C---:B------:R-:W-:Y:S02]  /*0840*/  SEL R11, R4.reuse, 0x80000000, !P0 ;  /* 0x80000000040b7807 */ /* 0x040fe40004000000 */
[----:B------:R-:W-:Y:S02]  /*0850*/  SEL R5, RZ, 0xffffffff, P1 ;  /* 0xffffffffff057807 */ /* 0x000fe40000800000 */
[----:B------:R-:W-:Y:S01]  /*0860*/  SEL R7, R4, 0x80000000, !P1 ;  /* 0x8000000004077807 */ /* 0x000fe20004800000 */
[----:B------:R-:W-:Y:S01]  /*0870*/  IMAD R51, R0, -0x3c, R47 ;  /* 0xffffffc400337824 */ /* 0x000fe200078e022f */
[----:B------:R-:W-:Y:S02]  /*0880*/  LOP3.LUT R42, R9, R42, RZ, 0x3c, !PT ;  /* 0x0000002a092a7212 */ /* 0x000fe400078e3cff */
[----:B------:R-:W-:-:S02]  /*0890*/  LOP3.LUT R43, R11, R43, RZ, 0x3c, !PT ;  /* 0x0000002b0b2b7212 */ /* 0x000fc400078e3cff */
[----:B------:R-:W-:Y:S02]  /*08a0*/  LOP3.LUT R44, R5, R44, RZ, 0x3c, !PT ;  /* 0x0000002c052c7212 */ /* 0x000fe400078e3cff */
[----:B------:R-:W-:-:S07]  /*08b0*/  LOP3.LUT R45, R7, R45, RZ, 0x3c, !PT ;  /* 0x0000002d072d7212 */ /* 0x000fce00078e3cff */
.L_x_200:
[----:B------:R-:W-:Y:S01]  /*08c0*/  UISETP.LT.AND UP0, UPT, UR5, 0x6, UPT ;  /* 0x000000060500788c */ /* 0x000fe2000bf01270 */
[C---:B------:R-:W-:Y:S01]  /*08d0*/  ISETP.NE.U32.AND P0, PT, R28.reuse, -0x1, PT ;  /* 0xffffffff1c00780c */ /* 0x040fe20003f05070 */
[----:B------:R-:W-:Y:S01]  /*08e0*/  UMOV UR6, 0x1 ;  /* 0x0000000100067882 */ /* 0x000fe20000000000 */
[----:B------:R-:W-:Y:S01]  /*08f0*/  UIADD3 UR8, UPT, UPT, UR7, -0x6, URZ ;  /* 0xfffffffa07087890 */ /* 0x000fe2000fffe0ff */
[----:B------:R-:W-:Y:S01]  /*0900*/  STS [R49], RZ ;  /* 0x000000ff31007388 */ /* 0x000fe20000000800 */
[----:B------:R-:W-:Y:S01]  /*0910*/  USEL UR4, UR5, 0x6, UP0 ;  /* 0x0000000605047887 */ /* 0x000fe20008000000 */
[C---:B------:R-:W-:Y:S01]  /*0920*/  ISETP.NE.AND.EX P0, PT, R29.reuse, 0x7fffffff, PT, P0 ;  /* 0x7fffffff1d00780c */ /* 0x040fe20003f05300 */
[----:B------:R-:W-:Y:S01]  /*0930*/  UISETP.GE.AND UP0, UPT, UR7, UR9, UPT ;  /* 0x000000090700728c */ /* 0x000fe2000bf06270 */
[----:B------:R-:W-:Y:S01]  /*0940*/  STS [R49+0x400], RZ ;  /* 0x000400ff31007388 */ /* 0x000fe20000000800 */
[----:B------:R-:W-:Y:S01]  /*0950*/  USHF.L.U32 UR4, UR6, UR4, URZ ;  /* 0x0000000406047299 */ /* 0x000fe200080006ff */
[----:B0-----:R-:W-:Y:S01]  /*0960*/  SEL R4, R28, RZ, P0 ;  /* 0x000000ff1c047207 */ /* 0x001fe20000000000 */
[----:B------:R-:W0:Y:S01]  /*0970*/  S2UR UR6, SR_CgaCtaId ;  /* 0x00000000000679c3 */ /* 0x000e220000008800 */
[----:B------:R-:W-:Y:S01]  /*0980*/  SEL R5, R29, 0x80000000, P0 ;  /* 0x800000001d057807 */ /* 0x000fe20000000000 */
[----:B------:R-:W-:Y:S01]  /*0990*/  UIADD3 UR4, UPT, UPT, UR4, -0x1, URZ ;  /* 0xffffffff04047890 */ /* 0x000fe2000fffe0ff */
[----:B------:R-:W-:Y:S01]  /*09a0*/  STS [R49+0x800], RZ ;  /* 0x000800ff31007388 */ /* 0x000fe20000000800 */
[----:B------:R-:W-:-:S02]  /*09b0*/  ISETP.NE.U32.AND P0, PT, R30, -0x1, PT ;  /* 0xffffffff1e00780c */ /* 0x000fc40003f05070 */
[----:B------:R-:W-:Y:S01]  /*09c0*/  SHF.R.U64 R4, R4, UR8, R5 ;  /* 0x0000000804047c19 */ /* 0x000fe20008001205 */
[----:B------:R-:W-:Y:S01]  /*09d0*/  STS [R49+0xc00], RZ ;  /* 0x000c00ff31007388 */ /* 0x000fe20000000800 */
[----:B------:R-:W-:Y:S02]  /*09e0*/  ISETP.NE.AND.EX P0, PT, R31, 0x7fffffff, PT, P0 ;  /* 0x7fffffff1f00780c */ /* 0x000fe40003f05300 */
[----:B------:R-:W-:Y:S01]  /*09f0*/  LOP3.LUT R4, R4, UR4, RZ, 0xc0, !PT ;  /* 0x0000000404047c12 */ /* 0x000fe2000f8ec0ff */
[----:B------:R-:W-:Y:S01]  /*0a00*/  STS [R49+0x1000], RZ ;  /* 0x001000ff31007388 */ /* 0x000fe20000000800 */
[----:B------:R-:W-:Y:S02]  /*0a10*/  ISETP.NE.AND P1, PT, R101, 0x1f, PT ;  /* 0x0000001f6500780c */ /* 0x000fe40003f25270 */
[----:B------:R-:W-:Y:S01]  /*0a20*/  ISETP.NE.AND P2, PT, R102, 0x6, PT ;  /* 0x000000066600780c */ /* 0x000fe20003f45270 */
[----:B------:R-:W-:Y:S01]  /*0a30*/  IMAD.SHL.U32 R5, R4, 0x400, RZ ;  /* 0x0000040004057824 */ /* 0x000fe200078e00ff */
[----:B------:R-:W-:Y:S01]  /*0a40*/  SHF.R.U32.HI R4, RZ, 0x4, R4 ;  /* 0x00000004ff047819 */ /* 0x000fe20000011604 */
[----:B------:R-:W-:Y:S01]  /*0a50*/  STS [R49+0x1400], RZ ;  /* 0x001400ff31007388 */ /* 0x000fe20000000800 */
[----:B------:R-:W-:-:S02]  /*0a60*/  ISETP.NE.AND P3, PT, R102, 0x7, PT ;  /* 0x000000076600780c */ /* 0x000fc40003f65270 */
[----:B------:R-:W-:Y:S01]  /*0a70*/  LOP3.LUT R50, R5, 0x7c00, RZ, 0xc0, !PT ;  /* 0x00007c0005327812 */ /* 0x000fe200078ec0ff */
[----:B------:R-:W-:Y:S01]  /*0a80*/  STS [R49+0x1800], RZ ;  /* 0x001800ff31007388 */ /* 0x000fe20000000800 */
[----:B------:R-:W-:Y:S02]  /*0a90*/  LOP3.LUT R4, R4, 0xffffffe, RZ, 0xc0, !PT ;  /* 0x0ffffffe04047812 */ /* 0x000fe400078ec0ff */
[----:B------:R-:W-:Y:S01]  /*0aa0*/  SEL R5, R31, 0x80000000, P0 ;  /* 0x800000001f057807 */ /* 0x000fe20000000000 */
[----:B------:R-:W-:Y:S01]  /*0ab0*/  STS [R49+0x1c00], RZ ;  /* 0x001c00ff31007388 */ /* 0x000fe20000000800 */
[----:B------:R-:W-:Y:S02]  /*0ac0*/  IADD3 R50, PT, PT, R4, R49, R50 ;  /* 0x0000003104327210 */ /* 0x000fe40007ffe032 */
[----:B------:R-:W-:Y:S01]  /*0ad0*/  SEL R4, R30, RZ, P0 ;  /* 0x000000ff1e047207 */ /* 0x000fe20000000000 */
[----:B------:R-:W-:Y:S01]  /*0ae0*/  STS [R49+0x2000], RZ ;  /* 0x002000ff31007388 */ /* 0x000fe20000000800 */
[----:B------:R-:W-:-:S02]  /*0af0*/  ISETP.NE.U32.AND P0, PT, R32, -0x1, PT ;  /* 0xffffffff2000780c */ /* 0x000fc40003f05070 */
[----:B------:R-:W-:Y:S01]  /*0b00*/  SHF.R.U64 R4, R4, UR8, R5 ;  /* 0x0000000804047c19 */ /* 0x000fe20008001205 */
[----:B------:R-:W-:Y:S01]  /*0b10*/  STS [R49+0x2400], RZ ;  /* 0x002400ff31007388 */ /* 0x000fe20000000800 */
[C---:B------:R-:W-:Y:S02]  /*0b20*/  ISETP.NE.AND.EX P0, PT, R33.reuse, 0x7fffffff, PT, P0 ;  /* 0x7fffffff2100780c */ /* 0x040fe40003f05300 */
[----:B------:R-:W-:Y:S01]  /*0b30*/  LOP3.LUT R4, R4, UR4, RZ, 0xc0, !PT ;  /* 0x0000000404047c12 */ /* 0x000fe2000f8ec0ff */
[----:B------:R-:W-:Y:S01]  /*0b40*/  STS [R49+0x2800], RZ ;  /* 0x002800ff31007388 */ /* 0x000fe20000000800 */
[----:B------:R-:W-:-:S03]  /*0b50*/  SEL R7, R33, 0x80000000, P0 ;  /* 0x8000000021077807 */ /* 0x000fc60000000000 */
[----:B------:R-:W-:Y:S01]  /*0b60*/  STS [R49+0x2c00], RZ ;  /* 0x002c00ff31007388 */ /* 0x000fe20000000800 */
[----:B------:R-:W-:Y:S01]  /*0b70*/  IMAD.SHL.U32 R5, R4, 0x400, RZ ;  /* 0x0000040004057824 */ /* 0x000fe200078e00ff */
[----:B------:R-:W-:Y:S02]  /*0b80*/  SHF.R.U32.HI R4, RZ, 0x4, R4 ;  /* 0x00000004ff047819 */ /* 0x000fe40000011604 */
[----:B------:R-:W-:Y:S02]  /*0b90*/  STS [R49+0x3000], RZ ;  /* 0x003000ff31007388 */ /* 0x000fe40000000800 */
[----:B------:R-:W-:Y:S02]  /*0ba0*/  LOP3.LUT R52, R5, 0x7c00, RZ, 0xc0, !PT ;  /* 0x00007c0005347812 */ /* 0x000fe400078ec0ff */
[----:B------:R-:W-:Y:S01]  /*0bb0*/  STS [R49+0x3400], RZ ;  /* 0x003400ff31007388 */ /* 0x000fe20000000800 */
[----:B------:R-:W-:-:S03]  /*0bc0*/  LOP3.LUT R4, R4, 0xffffffe, RZ, 0xc0, !PT ;  /* 0x0ffffffe04047812 */ /* 0x000fc600078ec0ff */
[----:B------:R-:W-:Y:S01]  /*0bd0*/  STS [R49+0x3800], RZ ;  /* 0x003800ff31007388 */ /* 0x000fe20000000800 */
[----:B------:R-:W-:Y:S02]  /*0be0*/  IADD3 R52, PT, PT, R4, R49, R52 ;  /* 0x0000003104347210 */ /* 0x000fe40007ffe034 */
[----:B------:R-:W-:Y:S01]  /*0bf0*/  SEL R4, R32, RZ, P0 ;  /* 0x000000ff20047207 */ /* 0x000fe20000000000 */
[----:B------:R-:W-:Y:S01]  /*0c00*/  STS [R49+0x3c00], RZ ;  /* 0x003c00ff31007388 */ /* 0x000fe20000000800 */
[----:B------:R-:W-:Y:S02]  /*0c10*/  ISETP.NE.U32.AND P0, PT, R34, -0x1, PT ;  /* 0xffffffff2200780c */ /* 0x000fe40003f05070 */
        /* <DEDUP_REMOVED lines=20> */
[----:B------:R-:W-:Y:S02]  /*0d60*/  ISETP.NE.AND.EX P0, PT, R37, 0x7fffffff, PT, P0 ;  /* 0x7fffffff2500780c */ /* 0x000fe40003f05300 */
[----:B------:R-:W-:Y:S01]  /*0d70*/  LOP3.LUT R4, R4, UR4, RZ, 0xc0, !PT ;  /* 0x0000000404047c12 */ /* 0x000fe2000f8ec0ff */
[----:B------:R-:W-:Y:S04]  /*0d80*/  STS [R49+0x6000], RZ ;  /* 0x006000ff31007388 */ /* 0x000fe80000000800 */
[----:B------:R-:W-:Y:S01]  /*0d90*/  STS [R49+0x6400], RZ ;  /* 0x006400ff31007388 */ /* 0x000fe20000000800 */
[----:B------:R-:W-:Y:S01]  /*0da0*/  IMAD.SHL.U32 R6, R4, 0x400, RZ ;  /* 0x0000040004067824 */ /* 0x000fe200078e00ff */
[----:B------:R-:W-:-:S02]  /*0db0*/  SHF.R.U32.HI R4, RZ, 0x4, R4 ;  /* 0x00000004ff047819 */ /* 0x000fc40000011604 */
[----:B------:R-:W-:Y:S02]  /*0dc0*/  STS [R49+0x6800], RZ ;  /* 0x006800ff31007388 */ /* 0x000fe40000000800 */
[----:B------:R-:W-:Y:S02]  /*0dd0*/  LOP3.LUT R6, R6, 0x7c00, RZ, 0xc0, !PT ;  /* 0x00007c0006067812 */ /* 0x000fe400078ec0ff */
[----:B------:R-:W-:Y:S01]  /*0de0*/  STS [R49+0x6c00], RZ ;  /* 0x006c00ff31007388 */ /* 0x000fe20000000800 */
[----:B------:R-:W-:-:S03]  /*0df0*/  LOP3.LUT R57, R4, 0xffffffe, RZ, 0xc0, !PT ;  /* 0x0ffffffe04397812 */ /* 0x000fc600078ec0ff */
[----:B------:R-:W-:Y:S01]  /*0e00*/  STS [R49+0x7000], RZ ;  /* 0x007000ff31007388 */ /* 0x000fe20000000800 */
[----:B------:R-:W-:Y:S02]  /*0e10*/  IADD3 R57, PT, PT, R57, R49, R6 ;  /* 0x0000003139397210 */ /* 0x000fe40007ffe006 */
[----:B------:R-:W-:Y:S01]  /*0e20*/  SEL R6, R37, 0x80000000, P0 ;  /* 0x8000000025067807 */ /* 0x000fe20000000000 */
[----:B------:R-:W-:Y:S04]  /*0e30*/  STS [R49+0x7400], RZ ;  /* 0x007400ff31007388 */ /* 0x000fe80000000800 */
[----:B------:R-:W-:Y:S04]  /*0e40*/  STS [R49+0x7800], RZ ;  /* 0x007800ff31007388 */ /* 0x000fe80000000800 */
[----:B------:R-:W-:Y:S04]  /*0e50*/  STS [R49+0x7c00], RZ ;  /* 0x007c00ff31007388 */ /* 0x000fe80000000800 */
[----:B------:R-:W-:Y:S04]  /*0e60*/  STS [R49+0x8000], RZ ;  /* 0x008000ff31007388 */ /* 0x000fe80000000800 */
[----:B------:R-:W1:Y:S02]  /*0e70*/  LDS.U16 R48, [R50] ;  /* 0x0000000032307984 */ /* 0x000e640000000400 */
[----:B-1----:R-:W-:-:S05]  /*0e80*/  VIADD R5, R48, 0x1 ;  /* 0x0000000130057836 */ /* 0x002fca0000000000 */
[----:B------:R-:W-:Y:S04]  /*0e90*/  STS.U16 [R50], R5 ;  /* 0x0000000532007388 */ /* 0x000fe80000000400 */
[----:B------:R-:W1:Y:S02]  /*0ea0*/  LDS.U16 R54, [R52] ;  /* 0x0000000034367984 */ /* 0x000e640000000400 */
[----:B-1----:R-:W-:-:S05]  /*0eb0*/  VIADD R5, R54, 0x1 ;  /* 0x0000000136057836 */ /* 0x002fca0000000000 */
[----:B------:R1:W-:Y:S04]  /*0ec0*/  STS.U16 [R52], R5 ;  /* 0x0000000534007388 */ /* 0x0003e80000000400 */
[----:B------:R-:W2:Y:S01]  /*0ed0*/  LDS.U16 R56, [R55] ;  /* 0x0000000037387984 */ /* 0x000ea20000000400 */
[----:B-1----:R-:W-:Y:S02]  /*0ee0*/  SEL R5, R36, RZ, P0 ;  /* 0x000000ff24057207 */ /* 0x002fe40000000000 */
[----:B------:R-:W-:Y:S02]  /*0ef0*/  ISETP.NE.U32.AND P0, PT, R38, -0x1, PT ;  /* 0xffffffff2600780c */ /* 0x000fe40003f05070 */
[----:B------:R-:W-:Y:S02]  /*0f00*/  SHF.R.U64 R5, R5, UR8, R6 ;  /* 0x0000000805057c19 */ /* 0x000fe40008001206 */
[----:B------:R-:W-:-:S02]  /*0f10*/  ISETP.NE.AND.EX P0, PT, R39, 0x7fffffff, PT, P0 ;  /* 0x7fffffff2700780c */ /* 0x000fc40003f05300 */
[----:B------:R-:W-:-:S05]  /*0f20*/  LOP3.LUT R5, R5, UR4, RZ, 0xc0, !PT ;  /* 0x0000000405057c12 */ /* 0x000fca000f8ec0ff */
[----:B------:R-:W-:Y:S01]  /*0f30*/  IMAD.SHL.U32 R6, R5, 0x400, RZ ;  /* 0x0000040005067824 */ /* 0x000fe200078e00ff */
[----:B------:R-:W-:-:S04]  /*0f40*/  SHF.R.U32.HI R5, RZ, 0x4, R5 ;  /* 0x00000004ff057819 */ /* 0x000fc80000011605 */
[----:B------:R-:W-:Y:S02]  /*0f50*/  LOP3.LUT R6, R6, 0x7c00, RZ, 0xc0, !PT ;  /* 0x00007c0006067812 */ /* 0x000fe400078ec0ff */
[----:B------:R-:W-:-:S04]  /*0f60*/  LOP3.LUT R5, R5, 0xffffffe, RZ, 0xc0, !PT ;  /* 0x0ffffffe05057812 */ /* 0x000fc800078ec0ff */
[----:B------:R-:W-:Y:S02]  /*0f70*/  IADD3 R59, PT, PT, R5, R49, R6 ;  /* 0x00000031053b7210 */ /* 0x000fe40007ffe006 */
[----:B------:R-:W-:Y:S02]  /*0f80*/  SEL R5, R38, RZ, P0 ;  /* 0x000000ff26057207 */ /* 0x000fe40000000000 */
[----:B------:R-:W-:Y:S02]  /*0f90*/  SEL R6, R39, 0x80000000, P0 ;  /* 0x8000000027067807 */ /* 0x000fe40000000000 */
[----:B------:R-:W-:Y:S02]  /*0fa0*/  ISETP.NE.U32.AND P0, PT, R40, -0x1, PT ;  /* 0xffffffff2800780c */ /* 0x000fe40003f05070 */
[----:B------:R-:W-:Y:S01]  /*0fb0*/  SHF.R.U64 R5, R5, UR8, R6 ;  /* 0x0000000805057c19 */ /* 0x000fe20008001206 */
[----:B--2---:R-:W-:Y:S01]  /*0fc0*/  VIADD R4, R56, 0x1 ;  /* 0x0000000138047836 */ /* 0x004fe20000000000 */
[----:B------:R-:W-:-:S02]  /*0fd0*/  ISETP.NE.AND.EX P0, PT, R41, 0x7fffffff, PT, P0 ;  /* 0x7fffffff2900780c */ /* 0x000fc40003f05300 */
[----:B------:R-:W-:Y:S02]  /*0fe0*/  LOP3.LUT R5, R5, UR4, RZ, 0xc0, !PT ;  /* 0x0000000405057c12 */ /* 0x000fe4000f8ec0ff */
[----:B------:R-:W-:Y:S03]  /*0ff0*/  STS.U16 [R55], R4 ;  /* 0x0000000437007388 */ /* 0x000fe60000000400 */
[----:B------:R-:W-:Y:S01]  /*1000*/  IMAD.SHL.U32 R6, R5, 0x400, RZ ;  /* 0x0000040005067824 */ /* 0x000fe200078e00ff */
[----:B------:R-:W1:Y:S01]  /*1010*/  LDS.U16 R58, [R57] ;  /* 0x00000000393a7984 */ /* 0x000e620000000400 */
[----:B------:R-:W-:-:S03]  /*1020*/  SHF.R.U32.HI R5, RZ, 0x4, R5 ;  /* 0x00000004ff057819 */ /* 0x000fc60000011605 */
[----:B------:R-:W-:Y:S02]  /*1030*/  LOP3.LUT R6, R6, 0x7c00, RZ, 0xc0, !PT ;  /* 0x00007c0006067812 */ /* 0x000fe400078ec0ff */
[----:B------:R-:W-:-:S04]  /*1040*/  LOP3.LUT R5, R5, 0xffffffe, RZ, 0xc0, !PT ;  /* 0x0ffffffe05057812 */ /* 0x000fc800078ec0ff */
[----:B------:R-:W-:Y:S02]  /*1050*/  IADD3 R61, PT, PT, R5, R49, R6 ;  /* 0x00000031053d7210 */ /* 0x000fe40007ffe006 */
[----:B------:R-:W-:Y:S02]  /*1060*/  SEL R5, R40, RZ, P0 ;  /* 0x000000ff28057207 */ /* 0x000fe40000000000 */
[----:B------:R-:W-:Y:S02]  /*1070*/  SEL R6, R41, 0x80000000, P0 ;  /* 0x8000000029067807 */ /* 0x000fe40000000000 */
        /* <DEDUP_REMOVED lines=8> */
[----:B------:R-:W-:Y:S01]  /*1100*/  IADD3 R63, PT, PT, R5, R49, R6 ;  /* 0x00000031053f7210 */ /* 0x000fe20007ffe006 */
[----:B-1----:R-:W-:Y:S01]  /*1110*/  VIADD R4, R58, 0x1 ;  /* 0x000000013a047836 */ /* 0x002fe20000000000 */
[----:B------:R-:W-:Y:S02]  /*1120*/  SEL R5, R42, RZ, P0 ;  /* 0x000000ff2a057207 */ /* 0x000fe40000000000 */
[----:B------:R-:W-:Y:S02]  /*1130*/  SEL R6, R43, 0x80000000, P0 ;  /* 0x800000002b067807 */ /* 0x000fe40000000000 */
[----:B------:R-:W-:Y:S01]  /*1140*/  STS.U16 [R57], R4 ;  /* 0x0000000439007388 */ /* 0x000fe20000000400 */
[----:B------:R-:W-:Y:S02]  /*1150*/  ISETP.NE.U32.AND P0, PT, R44, -0x1, PT ;  /* 0xffffffff2c00780c */ /* 0x000fe40003f05070 */
[----:B------:R-:W-:Y:S01]  /*1160*/  SHF.R.U64 R5, R5, UR8, R6 ;  /* 0x0000000805057c19 */ /* 0x000fe20008001206 */
[----:B------:R-:W1:Y:S01]  /*1170*/  LDS.U16 R60, [R59] ;  /* 0x000000003b3c7984 */ /* 0x000e620000000400 */
        /* <DEDUP_REMOVED lines=8> */
[----:B------:R-:W-:-:S04]  /*1200*/  SEL R6, R45, 0x80000000, P0 ;  /* 0x800000002d067807 */ /* 0x000fc80000000000 */
[----:B------:R-:W-:-:S04]  /*1210*/  SHF.R.U64 R5, R5, UR8, R6 ;  /* 0x0000000805057c19 */ /* 0x000fc80008001206 */
[----:B------:R-:W-:Y:S01]  /*1220*/  LOP3.LUT R5, R5, UR4, RZ, 0xc0, !PT ;  /* 0x0000000405057c12 */ /* 0x000fe2000f8ec0ff */
[----:B------:R-:W-:Y:S02]  /*1230*/  UMOV UR4, 0x400 ;  /* 0x0000040000047882 */ /* 0x000fe40000000000 */
[----:B0-----:R-:W-:Y:S02]  /*1240*/  ULEA UR4, UR6, UR4, 0x18 ;  /* 0x0000000406047291 */ /* 0x001fe4000f8ec0ff */
[----:B------:R-:W-:Y:S01]  /*1250*/  IMAD.SHL.U32 R6, R5, 0x400, RZ ;  /* 0x0000040005067824 */ /* 0x000fe200078e00ff */
[----:B------:R-:W-:Y:S01]  /*1260*/  SHF.R.U32.HI R5, RZ, 0x4, R5 ;  /* 0x00000004ff057819 */ /* 0x000fe20000011605 */
[----:B-1----:R-:W-:-:S03]  /*1270*/  VIADD R4, R60, 0x1 ;  /* 0x000000013c047836 */ /* 0x002fc60000000000 */
[----:B------:R-:W-:Y:S02]  /*1280*/  LOP3.LUT R6, R6, 0x7c00, RZ, 0xc0, !PT ;  /* 0x00007c0006067812 */ /* 0x000fe400078ec0ff */
[----:B------:R-:W-:Y:S01]  /*1290*/  LOP3.LUT R5, R5, 0xffffffe, RZ, 0xc0, !PT ;  /* 0x0ffffffe05057812 */ /* 0x000fe200078ec0ff */
[----:B------:R-:W-:Y:S03]  /*12a0*/  STS.U16 [R59], R4 ;  /* 0x000000043b007388 */ /* 0x000fe60000000400 */
[----:B------:R-:W-:Y:S01]  /*12b0*/  IADD3 R67, PT, PT, R5, R49, R6 ;  /* 0x0000003105437210 */ /* 0x000fe20007ffe006 */
[----:B------:R-:W0:Y:S02]  /*12c0*/  LDS.U16 R62, [R61] ;  /* 0x000000003d3e7984 */ /* 0x000e240000000400 */
[----:B0-----:R-:W-:-:S05]  /*12d0*/  VIADD R4, R62, 0x1 ;  /* 0x000000013e047836 */ /* 0x001fca0000000000 */
[----:B------:R-:W-:Y:S04]  /*12e0*/  STS.U16 [R61], R4 ;  /* 0x000000043d007388 */ /* 0x000fe80000000400 */
        /* <DEDUP_REMOVED lines=8> */
[----:B------:R-:W-:Y:S01]  /*1370*/  STS.U16 [R67], R6 ;  /* 0x0000000643007388 */ /* 0x000fe20000000400 */
[----:B------:R-:W-:Y:S06]  /*1380*/  BAR.SYNC.DEFER_BLOCKING 0x0 ;  /* 0x0000000000007b1d */ /* 0x000fec0000010000 */
[----:B------:R-:W-:Y:S04]  /*1390*/  LDS R69, [R47] ;  /* 0x000000002f457984 */ /* 0x000fe80000000800 */
[----:B------:R-:W0:Y:S04]  /*13a0*/  LDS R70, [R47+0x4] ;  /* 0x000004002f467984 */ /* 0x000e280000000800 */
[----:B------:R-:W1:Y:S04]  /*13b0*/  LDS R71, [R47+0x8] ;  /* 0x000008002f477984 */ /* 0x000e680000000800 */
[----:B------:R-:W2:Y:S04]  /*13c0*/  LDS R72, [R47+0xc] ;  /* 0x00000c002f487984 */ /* 0x000ea80000000800 */
[----:B------:R-:W3:Y:S04]  /*13d0*/  LDS R73, [R47+0x10] ;  /* 0x000010002f497984 */ /* 0x000ee80000000800 */
[----:B------:R-:W4:Y:S04]  /*13e0*/  LDS R74, [R47+0x14] ;  /* 0x000014002f4a7984 */ /* 0x000f280000000800 */
[----:B------:R-:W4:Y:S04]  /*13f0*/  LDS R75, [R47+0x18] ;  /* 0x000018002f4b7984 */ /* 0x000f280000000800 */
[----:B------:R-:W4:Y:S04]  /*1400*/  LDS R76, [R47+0x1c] ;  /* 0x00001c002f4c7984 */ /* 0x000f280000000800 */
[----:B------:R-:W4:Y:S04]  /*1410*/  LDS R77, [R47+0x20] ;  /* 0x000020002f4d7984 */ /* 0x000f280000000800 */
[----:B------:R-:W4:Y:S04]  /*1420*/  LDS R78, [R47+0x24] ;  /* 0x000024002f4e7984 */ /* 0x000f280000000800 */
[----:B------:R-:W4:Y:S04]  /*1430*/  LDS R79, [R47+0x28] ;  /* 0x000028002f4f7984 */ /* 0x000f280000000800 */
[----:B------:R-:W4:Y:S01]  /*1440*/  LDS R80, [R47+0x2c] ;  /* 0x00002c002f507984 */ /* 0x000f220000000800 */
[----:B0-----:R-:W-:-:S03]  /*1450*/  IMAD.IADD R70, R69, 0x1, R70 ;  /* 0x0000000145467824 */ /* 0x001fc600078e0246 */
[----:B------:R-:W0:Y:S01]  /*1460*/  LDS R81, [R47+0x30] ;  /* 0x000030002f517984 */ /* 0x000e220000000800 */
[----:B-1----:R-:W-:-:S03]  /*1470*/  IMAD.IADD R71, R71, 0x1, R70 ;  /* 0x0000000147477824 */ /* 0x002fc600078e0246 */
[----:B------:R-:W1:Y:S01]  /*1480*/  LDS R82, [R47+0x34] ;  /* 0x000034002f527984 */ /* 0x000e620000000800 */
[----:B--2---:R-:W-:-:S03]  /*1490*/  IMAD.IADD R72, R72, 0x1, R71 ;  /* 0x0000000148487824 */ /* 0x004fc600078e0247 */
[----:B------:R-:W2:Y:S01]  /*14a0*/  LDS R83, [R47+0x38] ;  /* 0x000038002f537984 */ /* 0x000ea20000000800 */
[----:B---3--:R-:W-:-:S03]  /*14b0*/  IMAD.IADD R73, R73, 0x1, R72 ;  /* 0x0000000149497824 */ /* 0x008fc600078e0248 */
[----:B------:R-:W3:Y:S01]  /*14c0*/  LDS R84, [R47+0x3c] ;  /* 0x00003c002f547984 */ /* 0x000ee20000000800 */
[----:B----4-:R-:W-:-:S03]  /*14d0*/  IMAD.IADD R74, R74, 0x1, R73 ;  /* 0x000000014a4a7824 */ /* 0x010fc600078e0249 */
[----:B------:R-:W4:Y:S01]  /*14e0*/  LDS R85, [R47+0x40] ;  /* 0x000040002f557984 */ /* 0x000f220000000800 */
[----:B------:R-:W-:-:S03]  /*14f0*/  IMAD.IADD R75, R75, 0x1, R74 ;  /* 0x000000014b4b7824 */ /* 0x000fc600078e024a */
        /* <DEDUP_REMOVED lines=31> */
[----:B------:R-:W-:-:S04]  /*16f0*/  IMAD.IADD R91, R91, 0x1, R90 ;  /* 0x000000015b5b7824 */ /* 0x000fc800078e025a */
[----:B0-----:R-:W-:-:S04]  /*1700*/  IMAD.IADD R92, R92, 0x1, R91 ;  /* 0x000000015c5c7824 */ /* 0x001fc800078e025b */
[----:B-1----:R-:W-:-:S04]  /*1710*/  IMAD.IADD R93, R93, 0x1, R92 ;  /* 0x000000015d5d7824 */ /* 0x002fc800078e025c */
[----:B--2---:R-:W-:-:S04]  /*1720*/  IMAD.IADD R94, R94, 0x1, R93 ;  /* 0x000000015e5e7824 */ /* 0x004fc800078e025d */
[----:B---3--:R-:W-:-:S04]  /*1730*/  IMAD.IADD R95, R95, 0x1, R94 ;  /* 0x000000015f5f7824 */ /* 0x008fc800078e025e */
[----:B----4-:R-:W-:-:S04]  /*1740*/  IMAD.IADD R96, R96, 0x1, R95 ;  /* 0x0000000160607824 */ /* 0x010fc800078e025f */
[----:B------:R-:W-:-:S04]  /*1750*/  IMAD.IADD R97, R97, 0x1, R96 ;  /* 0x0000000161617824 */ /* 0x000fc800078e0260 */
[----:B------:R-:W-:-:S04]  /*1760*/  IMAD.IADD R98, R98, 0x1, R97 ;  /* 0x0000000162627824 */ /* 0x000fc800078e0261 */
[----:B------:R-:W-:-:S04]  /*1770*/  IMAD.IADD R99, R99, 0x1, R98 ;  /* 0x0000000163637824 */ /* 0x000fc800078e0262 */
[----:B------:R-:W-:-:S04]  /*1780*/  IMAD.IADD R100, R100, 0x1, R99 ;  /* 0x0000000164647824 */ /* 0x000fc800078e0263 */
[----:B------:R-:W-:-:S05]  /*1790*/  IMAD.IADD R103, R5, 0x1, R100 ;  /* 0x0000000105677824 */ /* 0x000fca00078e0264 */
        /* <DEDUP_REMOVED lines=8> */
[----:B------:R-:W0:Y:S02]  /*1820*/  SHFL.UP P0, R104, R105, 0x10, RZ ;  /* 0x0600000069687989 */ /* 0x000e2400000000ff */
[----:B0-----:R-:W-:Y:S01]  /*1830*/  @P0 IMAD.IADD R104, R105, 0x1, R104 ;  /* 0x0000000169680824 */ /* 0x001fe200078e0268 */
[----:B------:R-:W-:-:S03]  /*1840*/  ISETP.NE.AND P0, PT, R102, 0x1, PT ;  /* 0x000000016600780c */ /* 0x000fc60003f05270 */
[----:B------:R-:W-:Y:S01]  /*1850*/  IMAD.IADD R103, R104, 0x1, -R103 ;  /* 0x0000000168677824 */ /* 0x000fe200078e0a67 */
[----:B------:R-:W-:Y:S01]  /*1860*/  @!P1 STS [R46+0x8400], R104 ;  /* 0x008400682e009388 */ /* 0x000fe20000000800 */
[----:B------:R-:W-:Y:S01]  /*1870*/  BAR.SYNC.DEFER_BLOCKING 0x0 ;  /* 0x0000000000007b1d */ /* 0x000fe20000010000 */
[----:B------:R-:W-:-:S05]  /*1880*/  ISETP.NE.AND P1, PT, R102, 0x4, PT ;  /* 0x000000046600780c */ /* 0x000fca0003f25270 */
[----:B------:R-:W0:Y:S04]  /*1890*/  LDS.128 R4, [UR4+0x8400] ;  /* 0x00840004ff047984 */ /* 0x000e280008000c00 */
[----:B------:R-:W1:Y:S01]  /*18a0*/  LDS.128 R8, [UR4+0x8410] ;  /* 0x00841004ff087984 */ /* 0x000e620008000c00 */
[C---:B0-----:R-:W-:Y:S01]  /*18b0*/  SEL R53, R4.reuse, R53, !P0 ;  /* 0x0000003504357207 */ /* 0x041fe20004000000 */
[----:B------:R-:W-:Y:S01]  /*18c0*/  IMAD.IADD R5, R4, 0x1, R5 ;  /* 0x0000000104057824 */ /* 0x000fe200078e0205 */
[----:B------:R-:W-:-:S03]  /*18d0*/  ISETP.NE.AND P0, PT, R102, 0x2, PT ;  /* 0x000000026600780c */ /* 0x000fc60003f05270 */
[----:B------:R-:W-:Y:S01]  /*18e0*/  IMAD.IADD R6, R6, 0x1, R5 ;  /* 0x0000000106067824 */ /* 0x000fe200078e0205 */
[----:B------:R-:W-:Y:S02]  /*18f0*/  SEL R53, R5, R53, !P0 ;  /* 0x0000003505357207 */ /* 0x000fe40004000000 */
[----:B------:R-:W-:Y:S01]  /*1900*/  ISETP.NE.AND P0, PT, R102, 0x3, PT ;  /* 0x000000036600780c */ /* 0x000fe20003f05270 */
[----:B------:R-:W-:-:S03]  /*1910*/  IMAD.IADD R7, R7, 0x1, R6 ;  /* 0x0000000107077824 */ /* 0x000fc600078e0206 */
[----:B------:R-:W-:Y:S01]  /*1920*/  SEL R53, R6, R53, !P0 ;  /* 0x0000003506357207 */ /* 0x000fe20004000000 */
[C---:B-1----:R-:W-:Y:S01]  /*1930*/  IMAD.IADD R8, R7.reuse, 0x1, R8 ;  /* 0x0000000107087824 */ /* 0x042fe200078e0208 */
[----:B------:R-:W-:Y:S02]  /*1940*/  ISETP.NE.AND P0, PT, R102, 0x5, PT ;  /* 0x000000056600780c */ /* 0x000fe40003f05270 */
[----:B------:R-:W-:Y:S01]  /*1950*/  SEL R53, R7, R53, !P1 ;  /* 0x0000003507357207 */ /* 0x000fe20004800000 */
[----:B------:R-:W-:Y:S01]  /*1960*/  IMAD.IADD R9, R9, 0x1, R8 ;  /* 0x0000000109097824 */ /* 0x000fe200078e0208 */
[----:B------:R-:W-:Y:S02]  /*1970*/  ISETP.NE.AND P1, PT, R101, RZ, PT ;  /* 0x000000ff6500720c */ /* 0x000fe40003f25270 */
[----:B------:R-:W-:Y:S01]  /*1980*/  SEL R53, R8, R53, !P0 ;  /* 0x0000003508357207 */ /* 0x000fe20004000000 */
[----:B------:R-:W-:Y:S01]  /*1990*/  IMAD.IADD R10, R10, 0x1, R9 ;  /* 0x000000010a0a7824 */ /* 0x000fe200078e0209 */
[----:B------:R-:W-:-:S02]  /*19a0*/  ISETP.GT.U32.AND P0, PT, R0, 0x1f, PT ;  /* 0x0000001f0000780c */ /* 0x000fc40003f04070 */
[----:B------:R-:W-:Y:S01]  /*19b0*/  SEL R53, R9, R53, !P2 ;  /* 0x0000003509357207 */ /* 0x000fe20005000000 */
[----:B------:R-:W-:Y:S01]  /*19c0*/  IMAD.IADD R11, R11, 0x1, R10 ;  /* 0x000000010b0b7824 */ /* 0x000fe200078e020a */
[----:B------:R-:W-:Y:S02]  /*19d0*/  ISETP.GT.U32.OR P2, PT, R0, 0x1f, P1 ;  /* 0x0000001f0000780c */ /* 0x000fe40000f44470 */
[----:B------:R-:W-:Y:S02]  /*19e0*/  SEL R4, R103, RZ, P1 ;  /* 0x000000ff67047207 */ /* 0x000fe40000800000 */
[----:B------:R-:W-:-:S05]  /*19f0*/  SEL R53, R10, R53, !P3 ;  /* 0x000000350a357207 */ /* 0x000fca0005800000 */
[----:B------:R-:W-:Y:S01]  /*1a00*/  @P0 IMAD.IADD R103, R53, 0x1, R4 ;  /* 0x0000000135670824 */ /* 0x000fe200078e0204 */
[----:B------:R-:W-:-:S03]  /*1a10*/  ISETP.NE.AND P0, PT, R0, RZ, PT ;  /* 0x000000ff0000720c */ /* 0x000fc60003f05270 */
[----:B------:R-:W-:-:S05]  /*1a20*/  @!P2 IMAD.U32 R103, R11, 0x10000, RZ ;  /* 0x000100000b67a824 */ /* 0x000fca00078e00ff */
[----:B------:R-:W-:Y:S01]  /*1a30*/  @!P2 STS [UR4+0x8428], R103 ;  /* 0x00842867ff00a988 */ /* 0x000fe20008000804 */
[----:B------:R-:W-:Y:S06]  /*1a40*/  BAR.SYNC.DEFER_BLOCKING 0x0 ;  /* 0x0000000000007b1d */ /* 0x000fec0000010000 */
[----:B------:R-:W0:Y:S02]  /*1a50*/  LDS R4, [UR4+0x8428] ;  /* 0x00842804ff047984 */ /* 0x000e240008000800 */
[----:B0-----:R-:W-:-:S05]  /*1a60*/  SEL R4, R4, RZ, P0 ;  /* 0x000000ff04047207 */ /* 0x001fca0000000000 */
[----:B------:R-:W-:-:S04]  /*1a70*/  IMAD.IADD R4, R4, 0x1, R103 ;  /* 0x0000000104047824 */ /* 0x000fc800078e0267 */
[--C-:B------:R-:W-:Y:S01]  /*1a80*/  IMAD.IADD R6, R69, 0x1, R4.reuse ;  /* 0x0000000145067824 */ /* 0x100fe200078e0204 */
[----:B------:R-:W-:Y:S01]  /*1a90*/  STS [R47], R4 ;  /* 0x000000042f007388 */ /* 0x000fe20000000800 */
[--C-:B------:R-:W-:Y:S02]  /*1aa0*/  IMAD.IADD R70, R70, 0x1, R4.reuse ;  /* 0x0000000146467824 */ /* 0x100fe400078e0204 */
[--C-:B------:R-:W-:Y:S01]  /*1ab0*/  IMAD.IADD R8, R71, 0x1, R4.reuse ;  /* 0x0000000147087824 */ /* 0x100fe200078e0204 */
[----:B------:R-:W-:Y:S01]  /*1ac0*/  STS [R47+0x4], R6 ;  /* 0x000004062f007388 */ /* 0x000fe20000000800 */
[--C-:B------:R-:W-:Y:S02]  /*1ad0*/  IMAD.IADD R72, R72, 0x1, R4.reuse ;  /* 0x0000000148487824 */ /* 0x100fe400078e0204 */
[--C-:B------:R-:W-:Y:S01]  /*1ae0*/  IMAD.IADD R10, R73, 0x1, R4.reuse ;  /* 0x00000001490a7824 */ /* 0x100fe200078e0204 */
[----:B------:R-:W-:Y:S01]  /*1af0*/  STS [R47+0x8], R70 ;  /* 0x000008462f007388 */ /* 0x000fe20000000800 */
[----:B------:R-:W-:-:S02]  /*1b00*/  IMAD.IADD R74, R74, 0x1, R4 ;  /* 0x000000014a4a7824 */ /* 0x000fc400078e0204 */
[--C-:B------:R-:W-:Y:S01]  /*1b10*/  IMAD.IADD R104, R75, 0x1, R4.reuse ;  /* 0x000000014b687824 */ /* 0x100fe200078e0204 */
[----:B------:R-:W-:Y:S01]  /*1b20*/  STS [R47+0xc], R8 ;  /* 0x00000c082f007388 */ /* 0x000fe20000000800 */
        /* <DEDUP_REMOVED lines=36> */
[----:B------:R-:W-:-:S03]  /*1d70*/  IMAD.IADD R100, R100, 0x1, R4 ;  /* 0x0000000164647824 */ /* 0x000fc600078e0204 */
[----:B------:R-:W-:Y:S04]  /*1d80*/  STS [R47+0x40], R84 ;  /* 0x000040542f007388 */ /* 0x000fe80000000800 */
        /* <DEDUP_REMOVED lines=15> */
[----:B------:R-:W-:Y:S01]  /*1e80*/  STS [R47+0x80], R100 ;  /* 0x000080642f007388 */ /* 0x000fe20000000800 */
[----:B------:R-:W-:Y:S06]  /*1e90*/  BAR.SYNC.DEFER_BLOCKING 0x0 ;  /* 0x0000000000007b1d */ /* 0x000fec0000010000 */
[----:B------:R-:W0:Y:S04]  /*1ea0*/  LDS.U16 R5, [R50] ;  /* 0x0000000032057984 */ /* 0x000e280000000400 */
[----:B------:R-:W1:Y:S04]  /*1eb0*/  LDS.U16 R7, [R52] ;  /* 0x0000000034077984 */ /* 0x000e680000000400 */
[----:B------:R-:W2:Y:S04]  /*1ec0*/  LDS.U16 R55, [R55] ;  /* 0x0000000037377984 */ /* 0x000ea80000000400 */
[----:B------:R-:W3:Y:S04]  /*1ed0*/  LDS.U16 R57, [R57] ;  /* 0x0000000039397984 */ /* 0x000ee80000000400 */
[----:B------:R-:W4:Y:S04]  /*1ee0*/  LDS.U16 R59, [R59] ;  /* 0x000000003b3b7984 */ /* 0x000f280000000400 */
[----:B------:R-:W4:Y:S04]  /*1ef0*/  LDS.U16 R61, [R61] ;  /* 0x000000003d3d7984 */ /* 0x000f280000000400 */
[----:B------:R-:W4:Y:S04]  /*1f00*/  LDS.U16 R63, [R63] ;  /* 0x000000003f3f7984 */ /* 0x000f280000000400 */
[----:B------:R-:W4:Y:S04]  /*1f10*/  LDS.U16 R65, [R65] ;  /* 0x0000000041417984 */ /* 0x000f280000000400 */
[----:B------:R-:W4:Y:S01]  /*1f20*/  LDS.U16 R67, [R67] ;  /* 0x0000000043437984 */ /* 0x000f220000000400 */
[----:B0-----:R-:W-:-:S02]  /*1f30*/  IMAD.IADD R5, R48, 0x1, R5 ;  /* 0x0000000130057824 */ /* 0x001fc400078e0205 */
[----:B-1----:R-:W-:Y:S02]  /*1f40*/  IMAD.IADD R7, R54, 0x1, R7 ;  /* 0x0000000136077824 */ /* 0x002fe400078e0207 */
[----:B--2---:R-:W-:Y:S02]  /*1f50*/  IMAD.IADD R56, R56, 0x1, R55 ;  /* 0x0000000138387824 */ /* 0x004fe400078e0237 */
[----:B---3--:R-:W-:Y:S02]  /*1f60*/  IMAD.IADD R58, R58, 0x1, R57 ;  /* 0x000000013a3a7824 */ /* 0x008fe400078e0239 */
[----:B----4-:R-:W-:Y:S02]  /*1f70*/  IMAD.IADD R60, R60, 0x1, R59 ;  /* 0x000000013c3c7824 */ /* 0x010fe400078e023b */
[----:B------:R-:W-:Y:S02]  /*1f80*/  IMAD.IADD R61, R62, 0x1, R61 ;  /* 0x000000013e3d7824 */ /* 0x000fe400078e023d */
[----:B------:R-:W-:-:S02]  /*1f90*/  IMAD.IADD R63, R64, 0x1, R63 ;  /* 0x00000001403f7824 */ /* 0x000fc400078e023f */
[----:B------:R-:W-:Y:S02]  /*1fa0*/  IMAD.IADD R65, R66, 0x1, R65 ;  /* 0x0000000142417824 */ /* 0x000fe400078e0241 */
[----:B------:R-:W-:Y:S01]  /*1fb0*/  IMAD.IADD R67, R68, 0x1, R67 ;  /* 0x0000000144437824 */ /* 0x000fe200078e0243 */
[----:B------:R-:W-:Y:S06]  /*1fc0*/  BAR.SYNC.DEFER_BLOCKING 0x0 ;  /* 0x0000000000007b1d */ /* 0x000fec0000010000 */
[----:B------:R-:W-:Y:S05]  /*1fd0*/  BRA.U UP0, `(.L_x_199) ;  /* 0x0000000100e07547 */ /* 0x000fea000b800000 */
[----:B------:R-:W-:Y:S01]  /*1fe0*/  LEA R9, R5, UR4, 0x3 ;  /* 0x0000000405097c11 */ /* 0x000fe2000f8e18ff */
[----:B------:R-:W-:Y:S01]  /*1ff0*/  IMAD.MOV.U32 R4, RZ, RZ, R42 ;  /* 0x000000ffff047224 */ /* 0x000fe200078e002a */
[----:B------:R-:W-:Y:S01]  /*2000*/  LEA R11, R7, UR4, 0x3 ;  /* 0x00000004070b7c11 */ /* 0x000fe2000f8e18ff */
[----:B------:R-:W-:Y:S01]  /*2010*/  IMAD.MOV.U32 R5, RZ, RZ, R43 ;  /* 0x000000ffff057224 */ /* 0x000fe200078e002b */
[----:B------:R-:W-:Y:S01]  /*2020*/  LEA R55, R56, UR4, 0x3 ;  /* 0x0000000438377c11 */ /* 0x000fe2000f8e18ff */
[----:B------:R0:W-:Y:S01]  /*2030*/  STS.64 [R9], R28 ;  /* 0x0000001c09007388 */ /* 0x0001e20000000a00 */
        /* <DEDUP_REMOVED lines=9> */
[----:B------:R-:W-:Y:S01]  /*20d0*/  UIADD3 UR7, UPT, UPT, UR7, 0x6, URZ ;  /* 0x0000000607077890 */ /* 0x000fe2000fffe0ff */
[----:B------:R-:W-:Y:S01]  /*20e0*/  LEA R67, R67, UR4, 0x3 ;  /* 0x0000000443437c11 */ /* 0x000fe2000f8e18ff */
[----:B------:R0:W-:Y:S01]  /*20f0*/  STS.64 [R57], R34 ;  /* 0x0000002239007388 */ /* 0x0001e20000000a00 */
[----:B------:R-:W-:-:S03]  /*2100*/  UIADD3 UR5, UPT, UPT, UR5, -0x6, URZ ;  /* 0xfffffffa05057890 */ /* 0x000fc6000fffe0ff */
[----:B------:R0:W-:Y:S04]  /*2110*/  STS.64 [R59], R36 ;  /* 0x000000243b007388 */ /* 0x0001e80000000a00 */
[----:B------:R0:W-:Y:S04]  /*2120*/  STS.64 [R61], R38 ;  /* 0x000000263d007388 */ /* 0x0001e80000000a00 */
[----:B------:R0:W-:Y:S04]  /*2130*/  STS.64 [R63], R40 ;  /* 0x000000283f007388 */ /* 0x0001e80000000a00 */
[----:B------:R0:W-:Y:S04]  /*2140*/  STS.64 [R65], R4 ;  /* 0x0000000441007388 */ /* 0x0001e80000000a00 */
[----:B------:R0:W-:Y:S01]  /*2150*/  STS.64 [R67], R6 ;  /* 0x0000000643007388 */ /* 0x0001e20000000a00 */
[----:B------:R-:W-:Y:S06]  /*2160*/  BAR.SYNC.DEFER_BLOCKING 0x0 ;  /* 0x0000000000007b1d */ /* 0x000fec0000010000 */
[----:B------:R0:W1:Y:S04]  /*2170*/  LDS.64 R28, [R51] ;  /* 0x00000000331c7984 */ /* 0x0000680000000a00 */
[----:B------:R0:W2:Y:S04]  /*2180*/  LDS.64 R30, [R51+0x8] ;  /* 0x00000800331e7984 */ /* 0x0000a80000000a00 */
[----:B------:R0:W3:Y:S04]  /*2190*/  LDS.64 R32, [R51+0x10] ;  /* 0x0000100033207984 */ /* 0x0000e80000000a00 */
[----:B------:R0:W4:Y:S04]  /*21a0*/  LDS.64 R34, [R51+0x18] ;  /* 0x0000180033227984 */ /* 0x0001280000000a00 */
[----:B------:R0:W0:Y:S04]  /*21b0*/  LDS.64 R36, [R51+0x20] ;  /* 0x0000200033247984 */ /* 0x0000280000000a00 */
[----:B------:R0:W0:Y:S04]  /*21c0*/  LDS.64 R38, [R51+0x28] ;  /* 0x0000280033267984 */ /* 0x0000280000000a00 */
[----:B------:R0:W0:Y:S04]  /*21d0*/  LDS.64 R40, [R51+0x30] ;  /* 0x0000300033287984 */ /* 0x0000280000000a00 */
[----:B------:R0:W0:Y:S04]  /*21e0*/  LDS.64 R42, [R51+0x38] ;  /* 0x00003800332a7984 */ /* 0x0000280000000a00 */
[----:B------:R0:W0:Y:S01]  /*21f0*/  LDS.64 R44, [R51+0x40] ;  /* 0x00004000332c7984 */ /* 0x0000220000000a00 */
[----:B------:R-:W-:Y:S06]  /*2200*/  BAR.SYNC.DEFER_BLOCKING 0x0 ;  /* 0x0000000000007b1d */ /* 0x000fec0000010000 */
[----:B-----5:R0:W-:Y:S04]  /*2210*/  STS.64 [R9], R2 ;  /* 0x0000000209007388 */ /* 0x0201e80000000a00 */
[----:B------:R0:W-:Y:S04]  /*2220*/  STS.64 [R11], R12 ;  /* 0x0000000c0b007388 */ /* 0x0001e80000000a00 */
[----:B------:R0:W-:Y:S04]  /*2230*/  STS.64 [R55], R14 ;  /* 0x0000000e37007388 */ /* 0x0001e80000000a00 */
[----:B------:R0:W-:Y:S04]  /*2240*/  STS.64 [R57], R16 ;  /* 0x0000001039007388 */ /* 0x0001e80000000a00 */
[----:B------:R0:W-:Y:S04]  /*2250*/  STS.64 [R59], R18 ;  /* 0x000000123b007388 */ /* 0x0001e80000000a00 */
[----:B------:R0:W-:Y:S04]  /*2260*/  STS.64 [R61], R20 ;  /* 0x000000143d007388 */ /* 0x0001e80000000a00 */
[----:B------:R0:W-:Y:S04]  /*2270*/  STS.64 [R63], R22 ;  /* 0x000000163f007388 */ /* 0x0001e80000000a00 */
[----:B------:R0:W-:Y:S04]  /*2280*/  STS.64 [R65], R24 ;  /* 0x0000001841007388 */ /* 0x0001e80000000a00 */
[----:B------:R0:W-:Y:S01]  /*2290*/  STS.64 [R67], R26 ;  /* 0x0000001a43007388 */ /* 0x0001e20000000a00 */
[----:B------:R-:W-:Y:S06]  /*22a0*/  BAR.SYNC.DEFER_BLOCKING 0x0 ;  /* 0x0000000000007b1d */ /* 0x000fec0000010000 */
[----:B------:R0:W0:Y:S04]  /*22b0*/  LDS.64 R2, [R51] ;  /* 0x0000000033027984 */ /* 0x0000280000000a00 */
[----:B------:R0:W0:Y:S04]  /*22c0*/  LDS.64 R12, [R51+0x8] ;  /* 0x00000800330c7984 */ /* 0x0000280000000a00 */
[----:B------:R0:W0:Y:S04]  /*22d0*/  LDS.64 R14, [R51+0x10] ;  /* 0x00001000330e7984 */ /* 0x0000280000000a00 */
[----:B------:R0:W0:Y:S04]  /*22e0*/  LDS.64 R16, [R51+0x18] ;  /* 0x0000180033107984 */ /* 0x0000280000000a00 */
[----:B------:R0:W0:Y:S04]  /*22f0*/  LDS.64 R18, [R51+0x20] ;  /* 0x0000200033127984 */ /* 0x0000280000000a00 */
[----:B------:R0:W0:Y:S04]  /*2300*/  LDS.64 R20, [R51+0x28] ;  /* 0x0000280033147984 */ /* 0x0000280000000a00 */
[----:B------:R0:W0:Y:S04]  /*2310*/  LDS.64 R22, [R51+0x30] ;  /* 0x0000300033167984 */ /* 0x0000280000000a00 */
[----:B------:R0:W0:Y:S04]  /*2320*/  LDS.64 R24, [R51+0x38] ;  /* 0x0000380033187984 */ /* 0x0000280000000a00 */
[----:B------:R0:W0:Y:S01]  /*2330*/  LDS.64 R26, [R51+0x40] ;  /* 0x00004000331a7984 */ /* 0x0000220000000a00 */
[----:B------:R-:W-:Y:S06]  /*2340*/  BAR.SYNC.DEFER_BLOCKING 0x0 ;  /* 0x0000000000007b1d */ /* 0x000fec0000010000 */
[----:B-1234-:R-:W-:Y:S05]  /*2350*/  BRA `(.L_x_200) ;  /* 0xffffffe400587947 */ /* 0x01efea000383ffff */
.L_x_199:
[----:B------:R-:W-:Y:S01]  /*2360*/  LEA R47, R5, UR4, 0x3 ;  /* 0x00000004052f7c11 */ /* 0x000fe2000f8e18ff */
[----:B------:R-:W-:Y:S01]  /*2370*/  IMAD R51, R0, -0x40, R51 ;  /* 0xffffffc000337824 */ /* 0x000fe200078e0233 */
[----:B------:R-:W-:Y:S01]  /*2380*/  LEA R49, R7, UR4, 0x3 ;  /* 0x0000000407317c11 */ /* 0x000fe2000f8e18ff */
[----:B------:R-:W-:Y:S01]  /*2390*/  BSSY.RECONVERGENT B0, `(.L_x_201) ;  /* 0x0000049000007945 */ /* 0x000fe20003800200 */
[----:B------:R-:W-:Y:S01]  /*23a0*/  LEA R53, R56, UR4, 0x3 ;  /* 0x0000000438357c11 */ /* 0x000fe2000f8e18ff */
[----:B------:R-:W-:Y:S01]  /*23b0*/  STS.64 [R47], R28 ;  /* 0x0000001c2f007388 */ /* 0x000fe20000000a00 */
[----:B------:R-:W-:Y:S02]  /*23c0*/  LEA R55, R58, UR4, 0x3 ;  /* 0x000000043a377c11 */ /* 0x000fe4000f8e18ff */
[----:B------:R-:W-:Y:S01]  /*23d0*/  LEA R57, R60, UR4, 0x3 ;  /* 0x000000043c397c11 */ /* 0x000fe2000f8e18ff */
[----:B------:R-:W-:Y:S01]  /*23e0*/  STS.64 [R49], R30 ;  /* 0x0000001e31007388 */ /* 0x000fe20000000a00 */
[----:B------:R-:W-:-:S02]  /*23f0*/  LEA R61, R61, UR4, 0x3 ;  /* 0x000000043d3d7c11 */ /* 0x000fc4000f8e18ff */
[----:B------:R-:W-:Y:S01]  /*2400*/  LEA R63, R63, UR4, 0x3 ;  /* 0x000000043f3f7c11 */ /* 0x000fe2000f8e18ff */
[----:B------:R-:W-:Y:S01]  /*2410*/  STS.64 [R53], R32 ;  /* 0x0000002035007388 */ /* 0x000fe20000000a00 */
[----:B------:R-:W-:Y:S02]  /*2420*/  LEA R65, R65, UR4, 0x3 ;  /* 0x0000000441417c11 */ /* 0x000fe4000f8e18ff */
[----:B------:R-:W-:Y:S01]  /*2430*/  LEA R67, R67, UR4, 0x3 ;  /* 0x0000000443437c11 */ /* 0x000fe2000f8e18ff */
[----:B------:R-:W-:Y:S01]  /*2440*/  STS.64 [R55], R34 ;  /* 0x0000002237007388 */ /* 0x000fe20000000a00 */
[----:B------:R-:W0:Y:S03]  /*2450*/  LDCU.64 UR4, c[0x0][0x3a0] ;  /* 0x00007400ff0477ac */ /* 0x000e260008000a00 */
[----:B------:R-:W-:Y:S04]  /*2460*/  STS.64 [R57], R36 ;  /* 0x0000002439007388 */ /* 0x000fe80000000a00 */
[----:B------:R-:W-:Y:S04]  /*2470*/  STS.64 [R61], R38 ;  /* 0x000000263d007388 */ /* 0x000fe80000000a00 */
[----:B------:R-:W-:Y:S04]  /*2480*/  STS.64 [R63], R40 ;  /* 0x000000283f007388 */ /* 0x000fe80000000a00 */
[----:B------:R-:W-:Y:S01]  /*2490*/  STS.64 [R65], R42 ;  /* 0x0000002a41007388 */ /* 0x000fe20000000a00 */
[----:B0-----:R-:W-:-:S03]  /*24a0*/  ISETP.LT.U32.AND P1, PT, R0, UR4, PT ;  /* 0x0000000400007c0c */ /* 0x001fc6000bf21070 */
[----:B------:R-:W-:Y:S01]  /*24b0*/  STS.64 [R67], R44 ;  /* 0x0000002c43007388 */ /* 0x000fe20000000a00 */
[----:B------:R-:W-:Y:S06]  /*24c0*/  BAR.SYNC.DEFER_BLOCKING 0x0 ;  /* 0x0000000000007b1d */ /* 0x000fec0000010000 */
[----:B------:R-:W0:Y:S04]  /*24d0*/  LDS.64 R36, [R51] ;  /* 0x0000000033247984 */ /* 0x000e280000000a00 */
[----:B------:R-:W1:Y:S04]  /*24e0*/  LDS.64 R38, [R51+0x800] ;  /* 0x0008000033267984 */ /* 0x000e680000000a00 */
[----:B------:R-:W2:Y:S04]  /*24f0*/  LDS.64 R34, [R51+0x1000] ;  /* 0x0010000033227984 */ /* 0x000ea80000000a00 */
[----:B------:R-:W3:Y:S04]  /*2500*/  LDS.64 R32, [R51+0x1800] ;  /* 0x0018000033207984 */ /* 0x000ee80000000a00 */
[----:B------:R-:W4:Y:S04]  /*2510*/  LDS.64 R28, [R51+0x2000] ;  /* 0x00200000331c7984 */ /* 0x000f280000000a00 */
[----:B------:R-:W0:Y:S04]  /*2520*/  LDS.64 R10, [R51+0x2800] ;  /* 0x00280000330a7984 */ /* 0x000e280000000a00 */
[----:B------:R-:W0:Y:S04]  /*2530*/  LDS.64 R8, [R51+0x3000] ;  /* 0x0030000033087984 */ /* 0x000e280000000a00 */
[----:B------:R-:W0:Y:S04]  /*2540*/  LDS.64 R6, [R51+0x3800] ;  /* 0x0038000033067984 */ /* 0x000e280000000a00 */
[----:B------:R-:W0:Y:S01]  /*2550*/  LDS.64 R4, [R51+0x4000] ;  /* 0x0040000033047984 */ /* 0x000e220000000a00 */
[----:B------:R-:W-:Y:S06]  /*2560*/  BAR.SYNC.DEFER_BLOCKING 0x0 ;  /* 0x0000000000007b1d */ /* 0x000fec0000010000 */
[----:B-----5:R1:W-:Y:S04]  /*2570*/  STS.64 [R47], R2 ;  /* 0x000000022f007388 */ /* 0x0203e80000000a00 */
[----:B------:R2:W-:Y:S04]  /*2580*/  STS.64 [R49], R12 ;  /* 0x0000000c31007388 */ /* 0x0005e80000000a00 */
[----:B------:R3:W-:Y:S04]  /*2590*/  STS.64 [R53], R14 ;  /* 0x0000000e35007388 */ /* 0x0007e80000000a00 */
[----:B------:R4:W-:Y:S01]  /*25a0*/  STS.64 [R55], R16 ;  /* 0x0000001037007388 */ /* 0x0009e20000000a00 */
[----:B-1----:R-:W1:Y:S03]  /*25b0*/  LDC.64 R2, c[0x0][0x388] ;  /* 0x0000e200ff027b82 */ /* 0x002e660000000a00 */
[----:B------:R0:W-:Y:S04]  /*25c0*/  STS.64 [R57], R18 ;  /* 0x0000001239007388 */ /* 0x0001e80000000a00 */
[----:B------:R0:W-:Y:S01]  /*25d0*/  STS.64 [R61], R20 ;  /* 0x000000143d007388 */ /* 0x0001e20000000a00 */
[----:B--2---:R-:W2:Y:S01]  /*25e0*/  LDC.64 R12, c[0x0][0x398] ;  /* 0x0000e600ff0c7b82 */ /* 0x004ea20000000a00 */
[----:B---3--:R-:W-:-:S02]  /*25f0*/  VIADD R14, R0, 0x100 ;  /* 0x00000100000e7836 */ /* 0x008fc40000000000 */
[----:B------:R3:W-:Y:S01]  /*2600*/  STS.64 [R63], R22 ;  /* 0x000000163f007388 */ /* 0x0007e20000000a00 */
[C---:B----4-:R-:W-:Y:S01]  /*2610*/  VIADD R16, R0.reuse, 0x300 ;  /* 0x0000030000107836 */ /* 0x050fe20000000000 */
[C---:B------:R-:W-:Y:S01]  /*2620*/  LOP3.LUT R17, R0.reuse, 0x400, RZ, 0xfc, !PT ;  /* 0x0000040000117812 */ /* 0x040fe200078efcff */
[----:B------:R-:W-:Y:S01]  /*2630*/  VIADD R15, R0, 0x200 ;  /* 0x00000200000f7836 */ /* 0x000fe20000000000 */
[----:B------:R3:W-:Y:S01]  /*2640*/  STS.64 [R65], R24 ;  /* 0x0000001841007388 */ /* 0x0007e20000000a00 */
[----:B------:R-:W-:Y:S01]  /*2650*/  ISETP.LT.U32.AND P4, PT, R14, UR4, PT ;  /* 0x000000040e007c0c */ /* 0x000fe2000bf81070 */
[----:B------:R-:W-:Y:S01]  /*2660*/  VIADD R14, R0, 0x500 ;  /* 0x00000500000e7836 */ /* 0x000fe20000000000 */
[----:B------:R-:W-:Y:S01]  /*2670*/  ISETP.LT.U32.AND P0, PT, R16, UR4, PT ;  /* 0x0000000410007c0c */ /* 0x000fe2000bf01070 */
[----:B------:R3:W-:Y:S01]  /*2680*/  STS.64 [R67], R26 ;  /* 0x0000001a43007388 */ /* 0x0007e20000000a00 */
[----:B------:R-:W-:Y:S01]  /*2690*/  IMAD.U32 R16, RZ, RZ, UR5 ;  /* 0x00000005ff107e24 */ /* 0x000fe2000f8e00ff */
[----:B------:R-:W-:Y:S01]  /*26a0*/  BAR.SYNC.DEFER_BLOCKING 0x0 ;  /* 0x0000000000007b1d */ /* 0x000fe20000010000 */
[----:B------:R-:W-:Y:S01]  /*26b0*/  ISETP.LT.U32.AND P5, PT, R15, UR4, PT ;  /* 0x000000040f007c0c */ /* 0x000fe2000bfa1070 */
[----:B------:R-:W-:-:S02]  /*26c0*/  VIADD R15, R0, 0x600 ;  /* 0x00000600000f7836 */ /* 0x000fc40000000000 */
[----:B------:R-:W-:Y:S01]  /*26d0*/  ISETP.GT.U32.AND.EX P1, PT, R16, RZ, PT, P1 ;  /* 0x000000ff1000720c */ /* 0x000fe20003f24110 */
[----:B0-----:R-:W-:Y:S01]  /*26e0*/  VIADD R18, R0, 0x700 ;  /* 0x0000070000127836 */ /* 0x001fe20000000000 */
[----:B------:R-:W-:Y:S01]  /*26f0*/  ISETP.LT.U32.AND P6, PT, R17, UR4, PT ;  /* 0x0000000411007c0c */ /* 0x000fe2000bfc1070 */
[----:B------:R-:W-:Y:S01]  /*2700*/  IMAD.U32 R17, RZ, RZ, UR5 ;  /* 0x00000005ff117e24 */ /* 0x000fe2000f8e00ff */
[----:B------:R-:W-:Y:S01]  /*2710*/  ISETP.LT.U32.AND P3, PT, R14, UR4, PT ;  /* 0x000000040e007c0c */ /* 0x000fe2000bf61070 */
[C---:B-1----:R-:W-:Y:S01]  /*2720*/  IMAD.WIDE.U32 R2, R0.reuse, 0x8, R2 ;  /* 0x0000000800027825 */ /* 0x042fe200078e0002 */
[----:B------:R-:W-:Y:S02]  /*2730*/  ISETP.LT.U32.AND P2, PT, R15, UR4, PT ;  /* 0x000000040f007c0c */ /* 0x000fe4000bf41070 */
[----:B------:R-:W-:Y:S01]  /*2740*/  ISETP.GT.U32.AND.EX P4, PT, R17, RZ, PT, P4 ;  /* 0x000000ff1100720c */ /* 0x000fe20003f84140 */
[----:B--2---:R-:W-:Y:S01]  /*2750*/  IMAD.WIDE.U32 R12, R0, 0x8, R12 ;  /* 0x00000008000c7825 */ /* 0x004fe200078e000c */
[----:B------:R3:W0:Y:S03]  /*2760*/  LDS.64 R30, [R51+0x4000] ;  /* 0x00400000331e7984 */ /* 0x0006260000000a00 */
[----:B------:R-:W-:Y:S08]  /*2770*/  @!P1 BRA `(.L_x_202) ;  /* 0x0000000000289947 */ /* 0x000ff00003800000 */
[----:B------:R-:W1:Y:S01]  /*2780*/  LDS.64 R14, [R51] ;  /* 0x00000000330e7984 */ /* 0x000e620000000a00 */
[----:B------:R-:W-:Y:S01]  /*2790*/  ISETP.GT.U32.AND P1, PT, R36, -0x1, PT ;  /* 0xffffffff2400780c */ /* 0x000fe20003f24070 */
[----:B------:R-:W-:-:S03]  /*27a0*/  IMAD.MOV.U32 R19, RZ, RZ, -0x1 ;  /* 0xffffffffff137424 */ /* 0x000fc600078e00ff */
[----:B------:R-:W-:-:S04]  /*27b0*/  ISETP.GT.AND.EX P1, PT, R37, -0x1, PT, P1 ;  /* 0xffffffff2500780c */ /* 0x000fc80003f24310 */
[----:B------:R-:W-:Y:S02]  /*27c0*/  SEL R17, RZ, 0xffffffff, !P1 ;  /* 0xffffffffff117807 */ /* 0x000fe40004800000 */
[----:B------:R-:W-:Y:S02]  /*27d0*/  SEL R19, R19, 0x80000000, P1 ;  /* 0x8000000013137807 */ /* 0x000fe40000800000 */
[----:B------:R-:W-:Y:S02]  /*27e0*/  LOP3.LUT R16, R17, R36, RZ, 0x3c, !PT ;  /* 0x0000002411107212 */ /* 0x000fe400078e3cff */
[----:B------:R-:W-:-:S05]  /*27f0*/  LOP3.LUT R17, R19, R37, RZ, 0x3c, !PT ;  /* 0x0000002513117212 */ /* 0x000fca00078e3cff */
[----:B------:R2:W-:Y:S04]  /*2800*/  STG.E.64 desc[UR10][R2.64], R16 ;  /* 0x0000001002007986 */ /* 0x0005e8000c101b0a */
[----:B-1----:R2:W-:Y:S02]  /*2810*/  STG.E.64 desc[UR10][R12.64], R14 ;  /* 0x0000000e0c007986 */ /* 0x0025e4000c101b0a */
.L_x_202:
[----:B------:R-:W-:Y:S05]  /*2820*/  BSYNC.RECONVERGENT B0 ;  /* 0x0000000000007941 */ /* 0x000fea0003800200 */
.L_x_201:
[----:B--2---:R1:W2:Y:S01]  /*2830*/  LDS.64 R14, [R51+0x800] ;  /* 0x00080000330e7984 */ /* 0x0042a20000000a00 */
[----:B------:R-:W-:Y:S01]  /*2840*/  BSSY.RECONVERGENT B0, `(.L_x_203) ;  /* 0x000000c000007945 */ /* 0x000fe20003800200 */
[----:B------:R-:W-:-:S03]  /*2850*/  ISETP.LT.U32.AND P1, PT, R18, UR4, PT ;  /* 0x0000000412007c0c */ /* 0x000fc6000bf21070 */
[----:B------:R-:W-:Y:S10]  /*2860*/  @!P4 BRA `(.L_x_204) ;  /* 0x000000000024c947 */ /* 0x000ff40003800000 */
        /* <DEDUP_REMOVED lines=8> */
[----:B--2---:R4:W-:Y:S02]  /*28f0*/  STG.E.64 desc[UR10][R12.64+0x800], R14 ;  /* 0x0008000e0c007986 */ /* 0x0049e4000c101b0a */
.L_x_204:
[----:B------:R-:W-:Y:S05]  /*2900*/  BSYNC.RECONVERGENT B0 ;  /* 0x0000000000007941 */ /* 0x000fea0003800200 */
.L_x_203:
[----:B--2-4-:R-:W-:Y:S01]  /*2910*/  IMAD.U32 R14, RZ, RZ, UR5 ;  /* 0x00000005ff0e7e24 */ /* 0x014fe2000f8e00ff */
[----:B------:R-:W-:Y:S01]  /*2920*/  LOP3.LUT R0, R0, 0x800, RZ, 0xfc, !PT ;  /* 0x0000080000007812 */ /* 0x000fe200078efcff */
[----:B------:R-:W-:Y:S01]  /*2930*/  IMAD.U32 R15, RZ, RZ, UR5 ;  /* 0x00000005ff0f7e24 */ /* 0x000fe2000f8e00ff */
[----:B------:R-:W-:Y:S01]  /*2940*/  BSSY.RECONVERGENT B0, `(.L_x_205) ;  /* 0x0000016000007945 */ /* 0x000fe20003800200 */
[----:B------:R-:W-:Y:S01]  /*2950*/  IMAD.U32 R16, RZ, RZ, UR5 ;  /* 0x00000005ff107e24 */ /* 0x000fe2000f8e00ff */
[C---:B------:R-:W-:Y:S02]  /*2960*/  ISETP.GT.U32.AND.EX P5, PT, R14.reuse, RZ, PT, P5 ;  /* 0x000000ff0e00720c */ /* 0x040fe40003fa4150 */
[C---:B------:R-:W-:Y:S02]  /*2970*/  ISETP.GT.U32.AND.EX P0, PT, R15.reuse, RZ, PT, P0 ;  /* 0x000000ff0f00720c */ /* 0x040fe40003f04100 */
[----:B------:R-:W-:Y:S02]  /*2980*/  ISETP.GT.U32.AND.EX P2, PT, R14, RZ, PT, P2 ;  /* 0x000000ff0e00720c */ /* 0x000fe40003f44120 */
[----:B------:R-:W-:-:S02]  /*2990*/  ISETP.GT.U32.AND.EX P1, PT, R15, RZ, PT, P1 ;  /* 0x000000ff0f00720c */ /* 0x000fc40003f24110 */
[----:B------:R2:W4:Y:S01]  /*29a0*/  LDS.64 R14, [R51+0x1000] ;  /* 0x00100000330e7984 */ /* 0x0005220000000a00 */
[----:B------:R-:W-:Y:S01]  /*29b0*/  ISETP.LT.U32.AND P4, PT, R0, UR4, PT ;  /* 0x0000000400007c0c */ /* 0x000fe2000bf81070 */
[----:B------:R-:W-:Y:S01]  /*29c0*/  IMAD.U32 R0, RZ, RZ, UR5 ;  /* 0x00000005ff007e24 */ /* 0x000fe2000f8e00ff */
[C---:B------:R-:W-:Y:S02]  /*29d0*/  ISETP.GT.U32.AND.EX P6, PT, R16.reuse, RZ, PT, P6 ;  /* 0x000000ff1000720c */ /* 0x040fe40003fc4160 */
[----:B------:R-:W-:Y:S02]  /*29e0*/  ISETP.GT.U32.AND.EX P4, PT, R16, RZ, PT, P4 ;  /* 0x000000ff1000720c */ /* 0x000fe40003f84140 */
[----:B------:R-:W-:Y:S01]  /*29f0*/  ISETP.GT.U32.AND.EX P3, PT, R0, RZ, PT, P3 ;  /* 0x000000ff0000720c */ /* 0x000fe20003f64130 */
[----:B--2---:R-:W-:-:S12]  /*2a00*/  @!P5 BRA `(.L_x_206) ;  /* 0x000000000024d947 */ /* 0x004fd80003800000 */
        /* <DEDUP_REMOVED lines=8> */
[----:B----4-:R2:W-:Y:S02]  /*2a90*/  STG.E.64 desc[UR10][R12.64+0x1000], R14 ;  /* 0x0010000e0c007986 */ /* 0x0105e4000c101b0a */
.L_x_206:
[----:B------:R-:W-:Y:S05]  /*2aa0*/  BSYNC.RECONVERGENT B0 ;  /* 0x0000000000007941 */ /* 0x000fea0003800200 */
.L_x_205:
[----:B--2-4-:R2:W4:Y:S01]  /*2ab0*/  LDS.64 R14, [R51+0x1800] ;  /* 0x00180000330e7984 */ /* 0x0145220000000a00 */
[----:B------:R-:W-:Y:S04]  /*2ac0*/  BSSY.RECONVERGENT B0, `(.L_x_207) ;  /* 0x000000b000007945 */ /* 0x000fe80003800200 */
[----:B------:R-:W-:Y:S05]  /*2ad0*/  @!P0 BRA `(.L_x_208) ;  /* 0x0000000000248947 */ /* 0x000fea0003800000 */
        /* <DEDUP_REMOVED lines=9> */
.L_x_208:
[----:B------:R-:W-:Y:S05]  /*2b70*/  BSYNC.RECONVERGENT B0 ;  /* 0x0000000000007941 */ /* 0x000fea0003800200 */
.L_x_207:
[----:B----4-:R4:W0:Y:S01]  /*2b80*/  LDS.64 R14, [R51+0x2000] ;  /* 0x00200000330e7984 */ /* 0x0108220000000a00 */
[----:B------:R-:W-:Y:S04]  /*2b90*/  BSSY.RECONVERGENT B0, `(.L_x_209) ;  /* 0x000000b000007945 */ /* 0x000fe80003800200 */
[----:B------:R-:W-:Y:S05]  /*2ba0*/  @!P6 BRA `(.L_x_210) ;  /* 0x000000000024e947 */ /* 0x000fea0003800000 */
[----:B------:R-:W-:Y:S01]  /*2bb0*/  ISETP.GT.U32.AND P0, PT, R28, -0x1, PT ;  /* 0xffffffff1c00780c */ /* 0x000fe20003f04070 */
[----:B------:R-:W-:-:S03]  /*2bc0*/  IMAD.MOV.U32 R19, RZ, RZ, -0x1 ;  /* 0xffffffffff137424 */ /* 0x000fc600078e00ff */
[----:B------:R-:W-:-:S04]  /*2bd0*/  ISETP.GT.AND.EX P0, PT, R29, -0x1, PT, P0 ;  /* 0xffffffff1d00780c */ /* 0x000fc80003f04300 */
[----:B0-----:R-:W-:Y:S02]  /*2be0*/  SEL R17, RZ, 0xffffffff, !P0 ;  /* 0xffffffffff117807 */ /* 0x001fe40004000000 */
[----:B------:R-:W-:Y:S02]  /*2bf0*/  SEL R19, R19, 0x80000000, P0 ;  /* 0x8000000013137807 */ /* 0x000fe40000000000 */
[----:B------:R-:W-:Y:S02]  /*2c00*/  LOP3.LUT R16, R17, R28, RZ, 0x3c, !PT ;  /* 0x0000001c11107212 */ /* 0x000fe400078e3cff */
[----:B------:R-:W-:-:S05]  /*2c10*/  LOP3.LUT R17, R19, R29, RZ, 0x3c, !PT ;  /* 0x0000001d13117212 */ /* 0x000fca00078e3cff */
[----:B------:R0:W-:Y:S04]  /*2c20*/  STG.E.64 desc[UR10][R2.64+0x2000], R16 ;  /* 0x0020001002007986 */ /* 0x0001e8000c101b0a */
[----:B------:R0:W-:Y:S02]  /*2c30*/  STG.E.64 desc[UR10][R12.64+0x2000], R14 ;  /* 0x0020000e0c007986 */ /* 0x0001e4000c101b0a */
.L_x_210:
[----:B------:R-:W-:Y:S05]  /*2c40*/  BSYNC.RECONVERGENT B0 ;  /* 0x0000000000007941 */ /* 0x000fea0003800200 */
.L_x_209:
[----:B0-----:R0:W0:Y:S01]  /*2c50*/  LDS.64 R14, [R51+0x2800] ;  /* 0x00280000330e7984 */ /* 0x0010220000000a00 */
        /* <DEDUP_REMOVED lines=10> */
[----:B0-----:R1:W-:Y:S02]  /*2d00*/  STG.E.64 desc[UR10][R12.64+0x2800], R14 ;  /* 0x0028000e0c007986 */ /* 0x0013e4000c101b0a */
.L_x_212:
[----:B------:R-:W-:Y:S05]  /*2d10*/  BSYNC.RECONVERGENT B0 ;  /* 0x0000000000007941 */ /* 0x000fea0003800200 */
.L_x_211:
[----:B-1----:R1:W0:Y:S01]  /*2d20*/  LDS.64 R10, [R51+0x3000] ;  /* 0x00300000330a7984 */ /* 0x0022220000000a00 */
        /* <DEDUP_REMOVED lines=11> */
.L_x_214:
[----:B------:R-:W-:Y:S05]  /*2de0*/  BSYNC.RECONVERGENT B0 ;  /* 0x0000000000007941 */ /* 0x000fea0003800200 */
.L_x_213:
        /* <DEDUP_REMOVED lines=12> */
.L_x_216:
[----:B------:R-:W-:Y:S05]  /*2eb0*/  BSYNC.RECONVERGENT B0 ;  /* 0x0000000000007941 */ /* 0x000fea0003800200 */
.L_x_215:
[----:B------:R-:W-:Y:S05]  /*2ec0*/  @!P4 EXIT ;  /* 0x000000000000c94d */ /* 0x000fea0003800000 */
[----:B------:R-:W-:Y:S01]  /*2ed0*/  ISETP.GT.U32.AND P0, PT, R4, -0x1, PT ;  /* 0xffffffff0400780c */ /* 0x000fe20003f04070 */
[----:B01----:R-:W-:-:S03]  /*2ee0*/  IMAD.MOV.U32 R9, RZ, RZ, -0x1 ;  /* 0xffffffffff097424 */ /* 0x003fc600078e00ff */
[----:B------:R-:W-:-:S04]  /*2ef0*/  ISETP.GT.AND.EX P0, PT, R5, -0x1, PT, P0 ;  /* 0xffffffff0500780c */ /* 0x000fc80003f04300 */
[----:B------:R-:W-:Y:S02]  /*2f00*/  SEL R7, RZ, 0xffffffff, !P0 ;  /* 0xffffffffff077807 */ /* 0x000fe40004000000 */
[----:B------:R-:W-:Y:S02]  /*2f10*/  SEL R9, R9, 0x80000000, P0 ;  /* 0x8000000009097807 */ /* 0x000fe40000000000 */
[----:B------:R-:W-:Y:S02]  /*2f20*/  LOP3.LUT R4, R7, R4, RZ, 0x3c, !PT ;  /* 0x0000000407047212 */ /* 0x000fe400078e3cff */
[----:B------:R-:W-:-:S05]  /*2f30*/  LOP3.LUT R5, R9, R5, RZ, 0x3c, !PT ;  /* 0x0000000509057212 */ /* 0x000fca00078e3cff */
[----:B------:R-:W-:Y:S04]  /*2f40*/  STG.E.64 desc[UR10][R2.64+0x4000], R4 ;  /* 0x0040000402007986 */ /* 0x000fe8000c101b0a */
[----:B------:R-:W-:Y:S01]  /*2f50*/  STG.E.64 desc[UR10][R12.64+0x4000], R30 ;  /* 0x0040001e0c007986 */ /* 0x000fe2000c101b0a */
[----:B------:R-:W-:Y:S05]  /*2f60*/  EXIT ;  /* 0x000000000000794d */ /* 0x000fea0003800000 */
.L_x_217:
        /* <DEDUP_REMOVED lines=9> */
.L_x_514:


//--------------------- .text._ZN3cub18CUB_300001_SM_10006detail10radix_sort29DeviceRadixSortOnesweepKernelINS1_5radix10policy_hubIdiyE10Policy1000ELNS0_9SortOrderE0EdiyiiNS1_21identity_decomposer_tEEEvPT5_SB_PT3_PKSC_PT1_PKSG_PT2_PKSK_T4_iiT6_ --------------------------
	.section	.text._ZN3cub18CUB_300001_SM_10006detail10radix_sort29DeviceRadixSortOnesweepKernelINS1_5radix10policy_hubIdiyE10Policy1000ELNS0_9SortOrderE0EdiyiiNS1_21identity_decomposer_tEEEvPT5_SB_PT3_PKSC_PT1_PKSG_PT2_PKSK_T4_iiT6_,"ax",@progbits
	.align	128
        .global         _ZN3cub18CUB_300001_SM_10006detail10radix_sort29DeviceRadixSortOnesweepKernelINS1_5radix10policy_hubIdiyE10Policy1000ELNS0_9SortOrderE0EdiyiiNS1_21identity_decomposer_tEEEvPT5_SB_PT3_PKSC_PT1_PKSG_PT2_PKSK_T4_iiT6_
        .type           _ZN3cub18CUB_300001_SM_10006detail10radix_sort29DeviceRadixSortOnesweepKernelINS1_5radix10policy_hubIdiyE10Policy1000ELNS0_9SortOrderE0EdiyiiNS1_21identity_decomposer_tEEEvPT5_SB_PT3_PKSC_PT1_PKSG_PT2_PKSK_T4_iiT6_,@function
        .size           _ZN3cub18CUB_300001_SM_10006detail10radix_sort29DeviceRadixSortOnesweepKernelINS1_5radix10policy_hubIdiyE10Policy1000ELNS0_9SortOrderE0EdiyiiNS1_21identity_decomposer_tEEEvPT5_SB_PT3_PKSC_PT1_PKSG_PT2_PKSK_T4_iiT6_,(.L_x_515 - _ZN3cub18CUB_300001_SM_10006detail10radix_sort29DeviceRadixSortOnesweepKernelINS1_5radix10policy_hubIdiyE10Policy1000ELNS0_9SortOrderE0EdiyiiNS1_21identity_decomposer_tEEEvPT5_SB_PT3_PKSC_PT1_PKSG_PT2_PKSK_T4_iiT6_)
        .other          _ZN3cub18CUB_300001_SM_10006detail10radix_sort29DeviceRadixSortOnesweepKernelINS1_5radix10policy_hubIdiyE10Policy1000ELNS0_9SortOrderE0EdiyiiNS1_21identity_decomposer_tEEEvPT5_SB_PT3_PKSC_PT1_PKSG_PT2_PKSK_T4_iiT6_,@"STO_CUDA_ENTRY STV_DEFAULT"
_ZN3cub18CUB_300001_SM_10006detail10radix_sort29DeviceRadixSortOnesweepKernelINS1_5radix10policy_hubIdiyE10Policy1000ELNS0_9SortOrderE0EdiyiiNS1_21identity_decomposer_tEEEvPT5_SB_PT3_PKSC_PT1_PKSG_PT2_PKSK_T4_iiT6_:
.text._ZN3cub18CUB_300001_SM_10006detail10radix_sort29DeviceRadixSortOnesweepKernelINS1_5radix10policy_hubIdiyE10Policy1000ELNS0_9SortOrderE0EdiyiiNS1_21identity_decomposer_tEEEvPT5_SB_PT3_PKSC_PT1_PKSG_PT2_PKSK_T4_iiT6_:
[----:B------:R-:W-:Y:S01]  /*0000*/  LDC R1, c[0x0][0x37c] ;  /* 0x0000df00ff017b82 */ /* 0x000fe20000000800 */
[----:B------:R-:W0:Y:S01]  /*0010*/  S2R R3, SR_TID.X ;  /* 0x0000000000037919 */ /* 0x000e220000002100 */
[----:B------:R-:W1:Y:S01]  /*0020*/  LDCU.64 UR8, c[0x0][0x358] ;  /* 0x00006b00ff0877ac */ /* 0x000e620008000a00 */
[----:B------:R-:W-:Y:S01]  /*0030*/  BSSY.RECONVERGENT B0, `(.L_x_218) ;  /* 0x000000a000007945 */ /* 0x000fe20003800200 */
[----:B0-----:R-:W-:-:S13]  /*0040*/  ISETP.NE.AND P0, PT, R3, RZ, PT ;  /* 0x000000ff0300720c */ /* 0x001fda0003f05270 */
        /* <DEDUP_REMOVED lines=8> */
.L_x_219:
[----:B------:R-:W-:Y:S05]  /*00d0*/  BSYNC.RECONVERGENT B0 ;  /* 0x0000000000007941 */ /* 0x000fea0003800200 */
.L_x_218:
[----:B------:R-:W1:Y:S08]  /*00e0*/  S2UR UR5, SR_CgaCtaId ;  /* 0x00000000000579c3 */ /* 0x000e700000008800 */
[----:B------:R-:W-:Y:S01]  /*00f0*/  BAR.SYNC.DEFER_BLOCKING 0x0 ;  /* 0x0000000000007b1d */ /* 0x000fe20000010000 */
[----:B0-----:R-:W-:-:S05]  /*0100*/  SHF.R.U32.HI R4, RZ, 0x5, R3 ;  /* 0x00000005ff047819 */ /* 0x001fca0000011603 */
[----:B------:R-:W-:Y:S01]  /*0110*/  UMOV UR4, 0x400 ;  /* 0x0000040000047882 */ /* 0x000fe20000000000 */
[----:B------:R-:W0:Y:S01]  /*0120*/  S2R R16, SR_LANEID ;  /* 0x0000000000107919 */ /* 0x000e220000000000 */
[----:B-1----:R-:W-:Y:S02]  /*0130*/  ULEA UR6, UR5, UR4, 0x18 ;  /* 0x0000000405067291 */ /* 0x002fe4000f8ec0ff */
[----:B------:R-:W1:Y:S07]  /*0140*/  LDCU UR4, c[0x0][0x3c0] ;  /* 0x00007800ff0477ac */ /* 0x000e6e0008000800 */
[----:B------:R-:W2:Y:S02]  /*0150*/  LDS R0, [UR6+0xb400] ;  /* 0x00b40006ff007984 */ /* 0x000ea40008000800 */
[----:B--2---:R-:W-:-:S13]  /*0160*/  R2UR UR10, R0 ;  /* 0x00000000000a72ca */ /* 0x004fda00000e0000 */
[----:B------:R-:W-:-:S04]  /*0170*/  UIMAD UR5, UR10, 0x1680, URZ ;  /* 0x000016800a0578a4 */ /* 0x000fc8000f8e02ff */
[----:B------:R-:W-:Y:S02]  /*0180*/  UIADD3 UR11, UPT, UPT, UR5, 0x1680, URZ ;  /* 0x00001680050b7890 */ /* 0x000fe4000fffe0ff */
[----:B------:R-:W-:Y:S02]  /*0190*/  USHF.R.S32.HI UR7, URZ, 0x1f, UR5 ;  /* 0x0000001fff077899 */ /* 0x000fe40008011405 */
[----:B-1----:R-:W-:-:S09]  /*01a0*/  UISETP.GT.AND UP0, UPT, UR11, UR4, UPT ;  /* 0x000000040b00728c */ /* 0x002fd2000bf04270 */
[----:B0-----:R-:W-:Y:S05]  /*01b0*/  BRA.U UP0, `(.L_x_220) ;  /* 0x0000000100607547 */ /* 0x001fea000b800000 */
[----:B------:R-:W0:Y:S01]  /*01c0*/  LDCU.64 UR12, c[0x0][0x3a8] ;  /* 0x00007500ff0c77ac */ /* 0x000e220008000a00 */
[C---:B------:R-:W-:Y:S02]  /*01d0*/  LOP3.LUT R0, R3.reuse, 0x1f, RZ, 0xc0, !PT ;  /* 0x0000001f03007812 */ /* 0x040fe400078ec0ff */
[----:B------:R-:W-:-:S05]  /*01e0*/  LOP3.LUT R5, R3, 0x3e0, RZ, 0xc0, !PT ;  /* 0x000003e003057812 */ /* 0x000fca00078ec0ff */
[----:B------:R-:W-:-:S05]  /*01f0*/  IMAD R0, R5, 0xf, R0 ;  /* 0x0000000f05007824 */ /* 0x000fca00078e0200 */
[----:B------:R-:W-:-:S05]  /*0200*/  IADD3 R52, P0, PT, R0, UR5, RZ ;  /* 0x0000000500347c10 */ /* 0x000fca000ff1e0ff */
[----:B------:R-:W-:Y:S01]  /*0210*/  IMAD.X R5, RZ, RZ, UR7, P0 ;  /* 0x00000007ff057e24 */ /* 0x000fe200080e06ff */
[----:B0-----:R-:W-:-:S04]  /*0220*/  LEA R12, P0, R52, UR12, 0x3 ;  /* 0x0000000c340c7c11 */ /* 0x001fc8000f8018ff */
        /* <DEDUP_REMOVED lines=17> */
.L_x_220:
[----:B------:R-:W0:Y:S01]  /*0340*/  LDCU.64 UR12, c[0x0][0x3a8] ;  /* 0x00007500ff0c77ac */ /* 0x000e220008000a00 */
[C---:B------:R-:W-:Y:S01]  /*0350*/  LOP3.LUT R0, R3.reuse, 0x1f, RZ, 0xc0, !PT ;  /* 0x0000001f03007812 */ /* 0x040fe200078ec0ff */
[----:B------:R-:W-:Y:S01]  /*0360*/  IMAD.MOV.U32 R26, RZ, RZ, -0x1 ;  /* 0xffffffffff1a7424 */ /* 0x000fe200078e00ff */
[----:B------:R-:W-:Y:S01]  /*0370*/  LOP3.LUT R5, R3, 0x3e0, RZ, 0xc0, !PT ;  /* 0x000003e003057812 */ /* 0x000fe200078ec0ff */
[----:B------:R-:W-:Y:S01]  /*0380*/  UIADD3 UR4, UPT, UPT, -UR5, UR4, URZ ;  /* 0x0000000405047290 */ /* 0x000fe2000fffe1ff */
[----:B------:R-:W-:Y:S02]  /*0390*/  IMAD.MOV.U32 R27, RZ, RZ, 0x7fffffff ;  /* 0x7fffffffff1b7424 */ /* 0x000fe400078e00ff */
[----:B------:R-:W-:Y:S02]  /*03a0*/  IMAD.MOV.U32 R36, RZ, RZ, -0x1 ;  /* 0xffffffffff247424 */ /* 0x000fe400078e00ff */
[----:B------:R-:W-:Y:S02]  /*03b0*/  IMAD R0, R5, 0xf, R0 ;  /* 0x0000000f05007824 */ /* 0x000fe400078e0200 */
[----:B------:R-:W-:-:S02]  /*03c0*/  IMAD.MOV.U32 R37, RZ, RZ, 0x7fffffff ;  /* 0x7fffffffff257424 */ /* 0x000fc400078e00ff */
[C---:B------:R-:W-:Y:S01]  /*03d0*/  VIADD R5, R0.reuse, 0x20 ;  /* 0x0000002000057836 */ /* 0x040fe20000000000 */
[C---:B------:R-:W-:Y:S01]  /*03e0*/  IADD3 R52, P0, PT, R0.reuse, UR5, RZ ;  /* 0x0000000500347c10 */ /* 0x040fe2000ff1e0ff */
[C---:B------:R-:W-:Y:S01]  /*03f0*/  VIADD R6, R0.reuse, 0x40 ;  /* 0x0000004000067836 */ /* 0x040fe20000000000 */
[C---:B------:R-:W-:Y:S01]  /*0400*/  ISETP.GE.AND P3, PT, R0.reuse, UR4, PT ;  /* 0x0000000400007c0c */ /* 0x040fe2000bf66270 */
[----:B------:R-:W-:Y:S01]  /*0410*/  VIADD R7, R0, 0x60 ;  /* 0x0000006000077836 */ /* 0x000fe20000000000 */
[----:B------:R-:W-:Y:S01]  /*0420*/  ISETP.GE.AND P4, PT, R5, UR4, PT ;  /* 0x0000000405007c0c */ /* 0x000fe2000bf86270 */
[----:B------:R-:W-:Y:S01]  /*0430*/  IMAD.X R5, RZ, RZ, UR7, P0 ;  /* 0x00000007ff057e24 */ /* 0x000fe200080e06ff */
[----:B------:R-:W-:Y:S01]  /*0440*/  ISETP.GE.AND P5, PT, R6, UR4, PT ;  /* 0x0000000406007c0c */ /* 0x000fe2000bfa6270 */
[----:B------:R-:W-:Y:S01]  /*0450*/  VIADD R6, R0, 0x80 ;  /* 0x0000008000067836 */ /* 0x000fe20000000000 */
[----:B0-----:R-:W-:Y:S01]  /*0460*/  LEA R12, P2, R52, UR12, 0x3 ;  /* 0x0000000c340c7c11 */ /* 0x001fe2000f8418ff */
[----:B------:R-:W-:Y:S01]  /*0470*/  IMAD.MOV.U32 R38, RZ, RZ, -0x1 ;  /* 0xffffffffff267424 */ /* 0x000fe200078e00ff */
[----:B------:R-:W-:Y:S01]  /*0480*/  ISETP.GE.AND P6, PT, R7, UR4, PT ;  /* 0x0000000407007c0c */ /* 0x000fe2000bfc6270 */
[----:B------:R-:W-:Y:S01]  /*0490*/  VIADD R7, R0, 0xa0 ;  /* 0x000000a000077836 */ /* 0x000fe20000000000 */
[----:B------:R-:W-:Y:S01]  /*04a0*/  ISETP.GE.AND P0, PT, R6, UR4, PT ;  /* 0x0000000406007c0c */ /* 0x000fe2000bf06270 */
[----:B------:R-:W-:Y:S01]  /*04b0*/  VIADD R6, R0, 0xe0 ;  /* 0x000000e000067836 */ /* 0x000fe20000000000 */
[----:B------:R-:W-:Y:S01]  /*04c0*/  LEA.HI.X R13, R52, UR13, R5, 0x3, P2 ;  /* 0x0000000d340d7c11 */ /* 0x000fe200090f1c05 */
[----:B------:R-:W-:Y:S01]  /*04d0*/  IMAD.MOV.U32 R39, RZ, RZ, 0x7fffffff ;  /* 0x7fffffffff277424 */ /* 0x000fe200078e00ff */
[----:B------:R-:W-:Y:S01]  /*04e0*/  ISETP.GE.AND P1, PT, R7, UR4, PT ;  /* 0x0000000407007c0c */ /* 0x000fe2000bf26270 */
[----:B------:R-:W-:-:S02]  /*04f0*/  VIADD R8, R0, 0xc0 ;  /* 0x000000c000087836 */ /* 0x000fc40000000000 */
[----:B------:R1:W5:Y:S01]  /*0500*/  @!P3 LDG.E.64 R26, desc[UR8][R12.64] ;  /* 0x000000080c1ab981 */ /* 0x000362000c1e1b00 */
[----:B------:R-:W-:Y:S01]  /*0510*/  ISETP.GE.AND P3, PT, R6, UR4, PT ;  /* 0x0000000406007c0c */ /* 0x000fe2000bf66270 */
[----:B------:R-:W-:Y:S01]  /*0520*/  VIADD R6, R0, 0x120 ;  /* 0x0000012000067836 */ /* 0x000fe20000000000 */
[----:B------:R-:W-:Y:S01]  /*0530*/  ISETP.GE.AND P2, PT, R8, UR4, PT ;  /* 0x0000000408007c0c */ /* 0x000fe2000bf46270 */
[----:B------:R-:W-:Y:S01]  /*0540*/  IMAD.MOV.U32 R30, RZ, RZ, -0x1 ;  /* 0xffffffffff1e7424 */ /* 0x000fe200078e00ff */
[----:B------:R1:W5:Y:S01]  /*0550*/  @!P5 LDG.E.64 R38, desc[UR8][R12.64+0x200] ;  /* 0x000200080c26d981 */ /* 0x000362000c1e1b00 */
[----:B------:R-:W-:Y:S01]  /*0560*/  IMAD.MOV.U32 R31, RZ, RZ, 0x7fffffff ;  /* 0x7fffffffff1f7424 */ /* 0x000fe200078e00ff */
[----:B------:R-:W-:Y:S01]  /*0570*/  ISETP.GE.AND P5, PT, R6, UR4, PT ;  /* 0x0000000406007c0c */ /* 0x000fe2000bfa6270 */
[C---:B------:R-:W-:Y:S01]  /*0580*/  VIADD R7, R0.reuse, 0x100 ;  /* 0x0000010000077836 */ /* 0x040fe20000000000 */
[----:B------:R1:W5:Y:S01]  /*0590*/  @!P4 LDG.E.64 R36, desc[UR8][R12.64+0x100] ;  /* 0x000100080c24c981 */ /* 0x000362000c1e1b00 */
[----:B------:R-:W-:-:S02]  /*05a0*/  VIADD R6, R0, 0x160 ;  /* 0x0000016000067836 */ /* 0x000fc40000000000 */
[----:B------:R-:W-:Y:S01]  /*05b0*/  IMAD.MOV.U32 R34, RZ, RZ, -0x1 ;  /* 0xffffffffff227424 */ /* 0x000fe200078e00ff */
[----:B------:R1:W5:Y:S01]  /*05c0*/  @!P0 LDG.E.64 R30, desc[UR8][R12.64+0x400] ;  /* 0x000400080c1e8981 */ /* 0x000362000c1e1b00 */
[----:B------:R-:W-:Y:S01]  /*05d0*/  IMAD.MOV.U32 R35, RZ, RZ, 0x7fffffff ;  /* 0x7fffffffff237424 */ /* 0x000fe200078e00ff */
[----:B------:R-:W-:Y:S01]  /*05e0*/  ISETP.GE.AND P4, PT, R7, UR4, PT ;  /* 0x0000000407007c0c */ /* 0x000fe2000bf86270 */
[----:B------:R-:W-:Y:S01]  /*05f0*/  IMAD.MOV.U32 R32, RZ, RZ, -0x1 ;  /* 0xffffffffff207424 */ /* 0x000fe200078e00ff */
[----:B------:R-:W-:Y:S01]  /*0600*/  ISETP.GE.AND P0, PT, R6, UR4, PT ;  /* 0x0000000406007c0c */ /* 0x000fe2000bf06270 */
[----:B------:R-:W-:Y:S02]  /*0610*/  IMAD.MOV.U32 R33, RZ, RZ, 0x7fffffff ;  /* 0x7fffffffff217424 */ /* 0x000fe400078e00ff */
        /* <DEDUP_REMOVED lines=12> */
[----:B------:R-:W-:-:S03]  /*06e0*/  VIADD R6, R0, 0x1c0 ;  /* 0x000001c000067836 */ /* 0x000fc60000000000 */
[----:B------:R1:W5:Y:S01]  /*06f0*/  @!P3 LDG.E.64 R22, desc[UR8][R12.64+0x700] ;  /* 0x000700080c16b981 */ /* 0x000362000c1e1b00 */
[----:B------:R-:W-:Y:S02]  /*0700*/  ISETP.GE.AND P2, PT, R7, UR4, PT ;  /* 0x0000000407007c0c */ /* 0x000fe4000bf46270 */
[----:B------:R-:W-:Y:S01]  /*0710*/  ISETP.GE.AND P3, PT, R6, UR4, PT ;  /* 0x0000000406007c0c */ /* 0x000fe2000bf66270 */
[----:B------:R-:W-:Y:S02]  /*0720*/  IMAD.MOV.U32 R24, RZ, RZ, -0x1 ;  /* 0xffffffffff187424 */ /* 0x000fe400078e00ff */
[----:B------:R-:W-:Y:S02]  /*0730*/  IMAD.MOV.U32 R25, RZ, RZ, 0x7fffffff ;  /* 0x7fffffffff197424 */ /* 0x000fe400078e00ff */
[----:B------:R-:W-:Y:S02]  /*0740*/  IMAD.MOV.U32 R20, RZ, RZ, -0x1 ;  /* 0xffffffffff147424 */ /* 0x000fe400078e00ff */
[----:B------:R-:W-:-:S02]  /*0750*/  IMAD.MOV.U32 R21, RZ, RZ, 0x7fffffff ;  /* 0x7fffffffff157424 */ /* 0x000fc400078e00ff */
        /* <DEDUP_REMOVED lines=17> */
.L_x_221:
[----:B-----5:R-:W-:Y:S01]  /*0870*/  ISETP.GT.U32.AND P0, PT, R26, -0x1, PT ;  /* 0xffffffff1a00780c */ /* 0x020fe20003f04070 */
[----:B01----:R-:W-:Y:S01]  /*0880*/  IMAD.MOV.U32 R12, RZ, RZ, -0x1 ;  /* 0xffffffffff0c7424 */ /* 0x003fe200078e00ff */
[----:B------:R-:W-:Y:S01]  /*0890*/  ISETP.GT.U32.AND P1, PT, R36, -0x1, PT ;  /* 0xffffffff2400780c */ /* 0x000fe20003f24070 */
[----:B------:R-:W0:Y:S01]  /*08a0*/  LDCU UR5, c[0x0][0x3c8] ;  /* 0x00007900ff0577ac */ /* 0x000e220008000800 */
[----:B------:R-:W-:Y:S01]  /*08b0*/  ISETP.GT.AND.EX P0, PT, R27, -0x1, PT, P0 ;  /* 0xffffffff1b00780c */ /* 0x000fe20003f04300 */
[----:B------:R-:W-:Y:S01]  /*08c0*/  BSSY.RECONVERGENT B0, `(.L_x_222) ;  /* 0x000007d000007945 */ /* 0x000fe20003800200 */
[----:B------:R-:W-:Y:S01]  /*08d0*/  ISETP.GT.U32.AND P2, PT, R38, -0x1, PT ;  /* 0xffffffff2600780c */ /* 0x000fe20003f44070 */
[----:B------:R-:W-:Y:S01]  /*08e0*/  UMOV UR4, 0xffffffff ;  /* 0xffffffff00047882 */ /* 0x000fe20000000000 */
[----:B------:R-:W-:Y:S02]  /*08f0*/  SEL R13, RZ, 0xffffffff, P0 ;  /* 0xffffffffff0d7807 */ /* 0x000fe40000000000 */
[----:B------:R-:W-:-:S02]  /*0900*/  SEL R17, R12, 0x80000000, !P0 ;  /* 0x800000000c117807 */ /* 0x000fc40004000000 */
[----:B------:R-:W-:Y:S02]  /*0910*/  ISETP.GT.AND.EX P0, PT, R37, -0x1, PT, P1 ;  /* 0xffffffff2500780c */ /* 0x000fe40003f04310 */
[----:B------:R-:W-:Y:S02]  /*0920*/  ISETP.GT.AND.EX P1, PT, R39, -0x1, PT, P2 ;  /* 0xffffffff2700780c */ /* 0x000fe40003f24320 */
[----:B------:R-:W-:Y:S02]  /*0930*/  ISETP.GT.U32.AND P2, PT, R34, -0x1, PT ;  /* 0xffffffff2200780c */ /* 0x000fe40003f44070 */
[----:B------:R-:W-:Y:S02]  /*0940*/  LOP3.LUT R26, R13, R26, RZ, 0x3c, !PT ;  /* 0x0000001a0d1a7212 */ /* 0x000fe400078e3cff */
[----:B------:R-:W-:Y:S01]  /*0950*/  LOP3.LUT R27, R17, R27, RZ, 0x3c, !PT ;  /* 0x0000001b111b7212 */ /* 0x000fe200078e3cff */
[----:B0-----:R-:W-:Y:S01]  /*0960*/  USHF.L.U32 UR4, UR4, UR5, URZ ;  /* 0x0000000504047299 */ /* 0x001fe200080006ff */
[----:B------:R-:W-:-:S02]  /*0970*/  SEL R51, RZ, 0xffffffff, P0 ;  /* 0xffffffffff337807 */ /* 0x000fc40000000000 */
[C---:B------:R-:W-:Y:S02]  /*0980*/  SEL R41, R12.reuse, 0x80000000, !P0 ;  /* 0x800000000c297807 */ /* 0x040fe40004000000 */
[----:B------:R-:W-:Y:S02]  /*0990*/  SEL R13, RZ, 0xffffffff, P1 ;  /* 0xffffffffff0d7807 */ /* 0x000fe40000800000 */
[----:B------:R-:W-:Y:S02]  /*09a0*/  SEL R17, R12, 0x80000000, !P1 ;  /* 0x800000000c117807 */ /* 0x000fe40004800000 */
[----:B------:R-:W-:Y:S02]  /*09b0*/  ISETP.GT.AND.EX P0, PT, R35, -0x1, PT, P2 ;  /* 0xffffffff2300780c */ /* 0x000fe40003f04320 */
[----:B------:R-:W-:Y:S02]  /*09c0*/  ISETP.GT.U32.AND P1, PT, R30, -0x1, PT ;  /* 0xffffffff1e00780c */ /* 0x000fe40003f24070 */
[----:B------:R-:W-:-:S02]  /*09d0*/  ISETP.GT.U32.AND P2, PT, R32, -0x1, PT ;  /* 0xffffffff2000780c */ /* 0x000fc40003f44070 */
[----:B------:R-:W-:Y:S02]  /*09e0*/  LOP3.LUT R38, R13, R38, RZ, 0x3c, !PT ;  /* 0x000000260d267212 */ /* 0x000fe400078e3cff */
[----:B------:R-:W-:Y:S02]  /*09f0*/  SEL R49, RZ, 0xffffffff, P0 ;  /* 0xffffffffff317807 */ /* 0x000fe40000000000 */
[----:B------:R-:W-:Y:S02]  /*0a00*/  SEL R13, R12, 0x80000000, !P0 ;  /* 0x800000000c0d7807 */ /* 0x000fe40004000000 */
[----:B------:R-:W-:Y:S02]  /*0a10*/  ISETP.GT.AND.EX P0, PT, R31, -0x1, PT, P1 ;  /* 0xffffffff1f00780c */ /* 0x000fe40003f04310 */
[----:B------:R-:W-:Y:S02]  /*0a20*/  ISETP.GT.AND.EX P1, PT, R33, -0x1, PT, P2 ;  /* 0xffffffff2100780c */ /* 0x000fe40003f24320 */
[----:B------:R-:W-:-:S02]  /*0a30*/  ISETP.GT.U32.AND P2, PT, R28, -0x1, PT ;  /* 0xffffffff1c00780c */ /* 0x000fc40003f44070 */
[----:B------:R-:W-:Y:S02]  /*0a40*/  LOP3.LUT R50, R51, R36, RZ, 0x3c, !PT ;  /* 0x0000002433327212 */ /* 0x000fe400078e3cff */
[----:B------:R-:W-:Y:S02]  /*0a50*/  LOP3.LUT R48, R49, R34, RZ, 0x3c, !PT ;  /* 0x0000002231307212 */ /* 0x000fe400078e3cff */
[----:B------:R-:W-:Y:S02]  /*0a60*/  LOP3.LUT R51, R41, R37, RZ, 0x3c, !PT ;  /* 0x0000002529337212 */ /* 0x000fe400078e3cff */
[----:B------:R-:W-:Y:S02]  /*0a70*/  LOP3.LUT R39, R17, R39, RZ, 0x3c, !PT ;  /* 0x0000002711277212 */ /* 0x000fe400078e3cff */
[----:B------:R-:W-:Y:S02]  /*0a80*/  LOP3.LUT R49, R13, R35, RZ, 0x3c, !PT ;  /* 0x000000230d317212 */ /* 0x000fe400078e3cff */
[----:B------:R-:W-:-:S02]  /*0a90*/  SEL R47, RZ, 0xffffffff, P1 ;  /* 0xffffffffff2f7807 */ /* 0x000fc40000800000 */
[----:B------:R-:W-:Y:S02]  /*0aa0*/  SEL R41, RZ, 0xffffffff, P0 ;  /* 0xffffffffff297807 */ /* 0x000fe40000000000 */
[C---:B------:R-:W-:Y:S02]  /*0ab0*/  SEL R17, R12.reuse, 0x80000000, !P0 ;  /* 0x800000000c117807 */ /* 0x040fe40004000000 */
[----:B------:R-:W-:Y:S02]  /*0ac0*/  SEL R13, R12, 0x80000000, !P1 ;  /* 0x800000000c0d7807 */ /* 0x000fe40004800000 */
[----:B------:R-:W-:Y:S02]  /*0ad0*/  ISETP.GT.AND.EX P0, PT, R29, -0x1, PT, P2 ;  /* 0xffffffff1d00780c */ /* 0x000fe40003f04320 */
[----:B------:R-:W-:Y:S02]  /*0ae0*/  ISETP.GT.U32.AND P1, PT, R22, -0x1, PT ;  /* 0xffffffff1600780c */ /* 0x000fe40003f24070 */
[----:B------:R-:W-:-:S02]  /*0af0*/  LOP3.LUT R46, R47, R32, RZ, 0x3c, !PT ;  /* 0x000000202f2e7212 */ /* 0x000fc400078e3cff */
[----:B------:R-:W-:Y:S02]  /*0b00*/  ISETP.GT.U32.AND P2, PT, R24, -0x1, PT ;  /* 0xffffffff1800780c */ /* 0x000fe40003f44070 */
[----:B------:R-:W-:Y:S02]  /*0b10*/  LOP3.LUT R47, R13, R33, RZ, 0x3c, !PT ;  /* 0x000000210d2f7212 */ /* 0x000fe400078e3cff */
[----:B------:R-:W-:Y:S02]  /*0b20*/  SEL R43, RZ, 0xffffffff, P0 ;  /* 0xffffffffff2b7807 */ /* 0x000fe40000000000 */
[----:B------:R-:W-:Y:S02]  /*0b30*/  SEL R13, R12, 0x80000000, !P0 ;  /* 0x800000000c0d7807 */ /* 0x000fe40004000000 */
[----:B------:R-:W-:Y:S02]  /*0b40*/  ISETP.GT.AND.EX P0, PT, R23, -0x1, PT, P1 ;  /* 0xffffffff1700780c */ /* 0x000fe40003f04310 */
[----:B------:R-:W-:-:S02]  /*0b50*/  ISETP.GT.AND.EX P1, PT, R25, -0x1, PT, P2 ;  /* 0xffffffff1900780c */ /* 0x000fc40003f24320 */
[----:B------:R-:W-:Y:S02]  /*0b60*/  ISETP.GT.U32.AND P2, PT, R20, -0x1, PT ;  /* 0xffffffff1400780c */ /* 0x000fe40003f44070 */
        /* <DEDUP_REMOVED lines=17> */
[----:B------:R-:W-:Y:S02]  /*0c80*/  LOP3.LUT R34, R35, R20, RZ, 0x3c, !PT ;  /* 0x0000001423227212 */ /* 0x000fe400078e3cff */
[----:B------:R-:W-:Y:S02]  /*0c90*/  LOP3.LUT R35, R13, R21, RZ, 0x3c, !PT ;  /* 0x000000150d237212 */ /* 0x000fe400078e3cff */
[----:B------:R-:W-:Y:S02]  /*0ca0*/  SEL R31, RZ, 0xffffffff, P1 ;  /* 0xffffffffff1f7807 */ /* 0x000fe40000800000 */
[----:B------:R-:W-:Y:S02]  /*0cb0*/  SEL R13, R12, 0x80000000, !P1 ;  /* 0x800000000c0d7807 */ /* 0x000fe40004800000 */
[----:B------:R-:W-:Y:S02]  /*0cc0*/  ISETP.GT.U32.AND P2, PT, R6, -0x1, PT ;  /* 0xffffffff0600780c */ /* 0x000fe40003f44070 */
[----:B------:R-:W-:-:S02]  /*0cd0*/  LOP3.LUT R44, R45, R22, RZ, 0x3c, !PT ;  /* 0x000000162d2c7212 */ /* 0x000fc400078e3cff */
[----:B------:R-:W-:Y:S02]  /*0ce0*/  LOP3.LUT R30, R31, R14, RZ, 0x3c, !PT ;  /* 0x0000000e1f1e7212 */ /* 0x000fe400078e3cff */
[----:B------:R-:W-:Y:S02]  /*0cf0*/  LOP3.LUT R45, R17, R23, RZ, 0x3c, !PT ;  /* 0x00000017112d7212 */ /* 0x000fe400078e3cff */
[----:B------:R-:W-:Y:S02]  /*0d00*/  SEL R33, RZ, 0xffffffff, P0 ;  /* 0xffffffffff217807 */ /* 0x000fe40000000000 */
[----:B------:R-:W-:Y:S02]  /*0d10*/  LOP3.LUT R31, R13, R15, RZ, 0x3c, !PT ;  /* 0x0000000f0d1f7212 */ /* 0x000fe400078e3cff */
[----:B------:R-:W-:Y:S02]  /*0d20*/  SEL R17, R12, 0x80000000, !P0 ;  /* 0x800000000c117807 */ /* 0x000fe40004000000 */
[----:B------:R-:W-:-:S02]  /*0d30*/  VIMNMX R13, PT, PT, R16, 0xe0, !PT ;  /* 0x000000e0100d7848 */ /* 0x000fc40007fe0100 */
[----:B------:R-:W-:Y:S02]  /*0d40*/  ISETP.GT.AND.EX P0, PT, R7, -0x1, PT, P2 ;  /* 0xffffffff0700780c */ /* 0x000fe40003f04320 */
[----:B------:R-:W-:Y:S02]  /*0d50*/  LOP3.LUT R32, R33, R18, RZ, 0x3c, !PT ;  /* 0x0000001221207212 */ /* 0x000fe400078e3cff */
[----:B------:R-:W-:Y:S02]  /*0d60*/  LOP3.LUT R33, R17, R19, RZ, 0x3c, !PT ;  /* 0x0000001311217212 */ /* 0x000fe400078e3cff */
[----:B------:R-:W-:Y:S02]  /*0d70*/  IADD3 R13, PT, PT, R13, 0x1f, -R16 ;  /* 0x0000001f0d0d7810 */ /* 0x000fe40007ffe810 */
[----:B------:R-:W-:Y:S02]  /*0d80*/  SEL R15, RZ, 0xffffffff, P0 ;  /* 0xffffffffff0f7807 */ /* 0x000fe40000000000 */
[----:B------:R-:W-:-:S02]  /*0d90*/  SEL R17, R12, 0x80000000, !P0 ;  /* 0x800000000c117807 */ /* 0x000fc40004000000 */
[----:B------:R-:W-:Y:S02]  /*0da0*/  ISETP.GT.U32.AND P0, PT, R8, -0x1, PT ;  /* 0xffffffff0800780c */ /* 0x000fe40003f04070 */
[----:B------:R-:W-:Y:S02]  /*0db0*/  ISETP.GE.U32.AND P2, PT, R13, 0x1e0, PT ;  /* 0x000001e00d00780c */ /* 0x000fe40003f46070 */
[----:B------:R-:W-:Y:S02]  /*0dc0*/  ISETP.GT.AND.EX P0, PT, R9, -0x1, PT, P0 ;  /* 0xffffffff0900780c */ /* 0x000fe40003f04300 */
[----:B------:R-:W-:Y:S02]  /*0dd0*/  ISETP.GT.U32.AND P1, PT, R10, -0x1, PT ;  /* 0xffffffff0a00780c */ /* 0x000fe40003f24070 */
[----:B------:R-:W-:Y:S02]  /*0de0*/  LOP3.LUT R6, R15, R6, RZ, 0x3c, !PT ;  /* 0x000000060f067212 */ /* 0x000fe400078e3cff */
[----:B------:R-:W-:-:S02]  /*0df0*/  LEA.HI R14, R13, 0x1, RZ, 0x1b ;  /* 0x000000010d0e7811 */ /* 0x000fc400078fd8ff */
[----:B------:R-:W-:Y:S02]  /*0e00*/  SEL R13, RZ, 0xffffffff, P0 ;  /* 0xffffffffff0d7807 */ /* 0x000fe40000000000 */
[----:B------:R-:W-:Y:S02]  /*0e10*/  SEL R15, R12, 0x80000000, !P0 ;  /* 0x800000000c0f7807 */ /* 0x000fe40004000000 */
[----:B------:R-:W-:Y:S02]  /*0e20*/  ISETP.GT.AND.EX P0, PT, R11, -0x1, PT, P1 ;  /* 0xffffffff0b00780c */ /* 0x000fe40003f04310 */
[----:B------:R-:W-:Y:S02]  /*0e30*/  LOP3.LUT R19, R14, 0xf, RZ, 0xc0, !PT ;  /* 0x0000000f0e137812 */ /* 0x000fe400078ec0ff */
[----:B------:R-:W-:Y:S02]  /*0e40*/  SEL R29, RZ, 0xffffffff, P0 ;  /* 0xffffffffff1d7807 */ /* 0x000fe40000000000 */
[----:B------:R-:W-:Y:S01]  /*0e50*/  LOP3.LUT R8, R13, R8, RZ, 0x3c, !PT ;  /* 0x000000080d087212 */ /* 0x000fe200078e3cff */
[----:B------:R-:W-:Y:S01]  /*0e60*/  IMAD.SHL.U32 R13, R4, 0x400, RZ ;  /* 0x00000400040d7824 */ /* 0x000fe200078e00ff */
[----:B------:R-:W-:Y:S01]  /*0e70*/  LOP3.LUT R7, R17, R7, RZ, 0x3c, !PT ;  /* 0x0000000711077212 */ /* 0x000fe200078e3cff */
[----:B------:R-:W-:Y:S01]  /*0e80*/  IMAD.MOV.U32 R4, RZ, RZ, R16 ;  /* 0x000000ffff047224 */ /* 0x000fe200078e0010 */
[----:B------:R-:W-:-:S02]  /*0e90*/  LOP3.LUT R9, R15, R9, RZ, 0x3c, !PT ;  /* 0x000000090f097212 */ /* 0x000fc400078e3cff */
[----:B------:R-:W-:Y:S02]  /*0ea0*/  ISETP.NE.AND P1, PT, R19, RZ, PT ;  /* 0x000000ff1300720c */ /* 0x000fe40003f25270 */
[----:B------:R-:W-:Y:S02]  /*0eb0*/  SEL R17, R12, 0x80000000, !P0 ;  /* 0x800000000c117807 */ /* 0x000fe40004000000 */
[----:B------:R-:W-:Y:S01]  /*0ec0*/  LOP3.LUT R28, R29, R10, RZ, 0x3c, !PT ;  /* 0x0000000a1d1c7212 */ /* 0x000fe200078e3cff */
[----:B------:R-:W-:Y:S08]  /*0ed0*/  @!P2 BRA `(.L_x_223) ;  /* 0x00000000006ca947 */ /* 0x000ff00003800000 */
[----:B------:R-:W-:Y:S01]  /*0ee0*/  IMAD R15, R16, 0x4, R13 ;  /* 0x00000004100f7824 */ /* 0x000fe200078e020d */
[----:B------:R-:W-:Y:S01]  /*0ef0*/  LOP3.LUT R12, R14, 0xffffff0, RZ, 0xc0, !PT ;  /* 0x0ffffff00e0c7812 */ /* 0x000fe200078ec0ff */
[----:B------:R-:W-:Y:S02]  /*0f00*/  IMAD.U32 R18, RZ, RZ, UR6 ;  /* 0x00000006ff127e24 */ /* 0x000fe4000f8e00ff */
[----:B------:R-:W-:Y:S02]  /*0f10*/  IMAD.MOV.U32 R4, RZ, RZ, R16 ;  /* 0x000000ffff047224 */ /* 0x000fe400078e0010 */
[----:B------:R-:W-:Y:S01]  /*0f20*/  IMAD.MOV R12, RZ, RZ, -R12 ;  /* 0x000000ffff0c7224 */ /* 0x000fe200078e0a0c */
[----:B------:R-:W-:-:S07]  /*0f30*/  IADD3 R15, PT, PT, R15, 0x400, R18 ;  /* 0x000004000f0f7810 */ /* 0x000fce0007ffe012 */
.L_x_224:
        /* <DEDUP_REMOVED lines=21> */
.L_x_223:
[----:B------:R-:W-:Y:S05]  /*1090*/  BSYNC.RECONVERGENT B0 ;  /* 0x0000000000007941 */ /* 0x000fea0003800200 */
.L_x_222:
[----:B------:R-:W-:Y:S01]  /*10a0*/  BSSY.RECONVERGENT B0, `(.L_x_225) ;  /* 0x0000027000007945 */ /* 0x000fe20003800200 */
[----:B------:R-:W-:Y:S01]  /*10b0*/  LOP3.LUT R29, R17, R11, RZ, 0x3c, !PT ;  /* 0x0000000b111d7212 */ /* 0x000fe200078e3cff */
[----:B------:R-:W-:Y:S02]  /*10c0*/  VIADD R15, R13, UR6 ;  /* 0x000000060d0f7c36 */ /* 0x000fe40008000000 */
        /* <DEDUP_REMOVED lines=16> */
.L_x_228:
[----:B------:R-:W-:Y:S05]  /*11d0*/  BSYNC.RECONVERGENT B1 ;  /* 0x0000000000017941 */ /* 0x000fea0003800200 */
.L_x_227:
        /* <DEDUP_REMOVED lines=13> */
[----:B------:R-:W-:-:S07]  /*12b0*/  VIADD R13, R13, UR6 ;  /* 0x000000060d0d7c36 */ /* 0x000fce0008000000 */
.L_x_229:
[----:B------:R-:W-:Y:S01]  /*12c0*/  VIADD R14, R14, 0x1 ;  /* 0x000000010e0e7836 */ /* 0x000fe20000000000 */
[----:B------:R0:W-:Y:S04]  /*12d0*/  STS [R13], RZ ;  /* 0x000000ff0d007388 */ /* 0x0001e80000000800 */
[----:B------:R-:W-:Y:S01]  /*12e0*/  ISETP.NE.AND P0, PT, R14, RZ, PT ;  /* 0x000000ff0e00720c */ /* 0x000fe20003f05270 */
[----:B0-----:R-:W-:-:S12]  /*12f0*/  VIADD R13, R13, 0x80 ;  /* 0x000000800d0d7836 */ /* 0x001fd80000000000 */
[----:B------:R-:W-:Y:S05]  /*1300*/  @P0 BRA `(.L_x_229) ;  /* 0xfffffffc00ec0947 */ /* 0x000fea000383ffff */
.L_x_226:
[----:B------:R-:W-:Y:S05]  /*1310*/  BSYNC.RECONVERGENT B0 ;  /* 0x0000000000007941 */ /* 0x000fea0003800200 */
.L_x_225:
[----:B------:R-:W2:Y:S01]  /*1320*/  LDCU UR5, c[0x0][0x3c4] ;  /* 0x00007880ff0577ac */ /* 0x000ea20008000800 */
[----:B------:R-:W-:Y:S01]  /*1330*/  ISETP.NE.U32.AND P2, PT, R38, -0x1, PT ;  /* 0xffffffff2600780c */ /* 0x000fe20003f45070 */
[----:B------:R-:W-:Y:S01]  /*1340*/  BSSY.RECONVERGENT B0, `(.L_x_230) ;  /* 0x00000a3000007945 */ /* 0x000fe20003800200 */
[----:B------:R-:W-:Y:S01]  /*1350*/  ISETP.NE.U32.AND P1, PT, R50, -0x1, PT ;  /* 0xffffffff3200780c */ /* 0x000fe20003f25070 */
[----:B------:R-:W-:Y:S01]  /*1360*/  IMAD.MOV.U32 R53, RZ, RZ, RZ ;  /* 0x000000ffff357224 */ /* 0x000fe200078e00ff */
[----:B------:R-:W-:Y:S02]  /*1370*/  ISETP.NE.U32.AND P0, PT, R26, -0x1, PT ;  /* 0xffffffff1a00780c */ /* 0x000fe40003f05070 */
[----:B------:R-:W-:Y:S02]  /*1380*/  ISETP.NE.AND.EX P2, PT, R39, 0x7fffffff, PT, P2 ;  /* 0x7fffffff2700780c */ /* 0x000fe40003f45320 */
[----:B------:R-:W-:Y:S02]  /*1390*/  ISETP.NE.AND.EX P1, PT, R51, 0x7fffffff, PT, P1 ;  /* 0x7fffffff3300780c */ /* 0x000fe40003f25310 */
[----:B------:R-:W-:-:S02]  /*13a0*/  ISETP.NE.U32.AND P3, PT, R42, -0x1, PT ;  /* 0xffffffff2a00780c */ /* 0x000fc40003f65070 */
[----:B------:R-:W-:Y:S02]  /*13b0*/  ISETP.NE.AND.EX P0, PT, R27, 0x7fffffff, PT, P0 ;  /* 0x7fffffff1b00780c */ /* 0x000fe40003f05300 */
[----:B------:R-:W-:Y:S02]  /*13c0*/  SEL R68, R38, RZ, P2 ;  /* 0x000000ff26447207 */ /* 0x000fe40001000000 */
[----:B------:R-:W-:Y:S02]  /*13d0*/  SEL R11, R39, 0x80000000, P2 ;  /* 0x80000000270b7807 */ /* 0x000fe40001000000 */
[----:B------:R-:W-:Y:S02]  /*13e0*/  SEL R70, R50, RZ, P1 ;  /* 0x000000ff32467207 */ /* 0x000fe40000800000 */
[----:B------:R-:W-:Y:S02]  /*13f0*/  SEL R13, R51, 0x80000000, P1 ;  /* 0x80000000330d7807 */ /* 0x000fe40000800000 */
[----:B------:R-:W-:-:S02]  /*1400*/  ISETP.NE.U32.AND P2, PT, R46, -0x1, PT ;  /* 0xffffffff2e00780c */ /* 0x000fc40003f45070 */
[----:B------:R-:W-:Y:S02]  /*1410*/  ISETP.NE.AND.EX P3, PT, R43, 0x7fffffff, PT, P3 ;  /* 0x7fffffff2b00780c */ /* 0x000fe40003f65330 */
[----:B------:R-:W-:Y:S02]  /*1420*/  SEL R54, R26, RZ, P0 ;  /* 0x000000ff1a367207 */ /* 0x000fe40000000000 */
[----:B------:R-:W-:Y:S02]  /*1430*/  SEL R17, R27, 0x80000000, P0 ;  /* 0x800000001b117807 */ /* 0x000fe40000000000 */
[----:B------:R-:W-:Y:S02]  /*1440*/  ISETP.NE.U32.AND P1, PT, R40, -0x1, PT ;  /* 0xffffffff2800780c */ /* 0x000fe40003f25070 */
[----:B------:R-:W-:Y:S02]  /*1450*/  ISETP.NE.U32.AND P0, PT, R48, -0x1, PT ;  /* 0xffffffff3000780c */ /* 0x000fe40003f05070 */
[----:B--2---:R-:W-:-:S02]  /*1460*/  SHF.R.U64 R68, R68, UR5, R11 ;  /* 0x0000000544447c19 */ /* 0x004fc4000800120b */
[----:B------:R-:W-:Y:S02]  /*1470*/  ISETP.NE.AND.EX P2, PT, R47, 0x7fffffff, PT, P2 ;  /* 0x7fffffff2f00780c */ /* 0x000fe40003f45320 */
[----:B------:R-:W-:Y:S02]  /*1480*/  SEL R58, R42, RZ, P3 ;  /* 0x000000ff2a3a7207 */ /* 0x000fe40001800000 */
[----:B------:R-:W-:Y:S02]  /*1490*/  SEL R11, R43, 0x80000000, P3 ;  /* 0x800000002b0b7807 */ /* 0x000fe40001800000 */
[----:B------:R-:W-:Y:S02]  /*14a0*/  ISETP.NE.AND.EX P1, PT, R41, 0x7fffffff, PT, P1 ;  /* 0x7fffffff2900780c */ /* 0x000fe40003f25310 */
[----:B------:R-:W-:Y:S02]  /*14b0*/  ISETP.NE.U32.AND P3, PT, R32, -0x1, PT ;  /* 0xffffffff2000780c */ /* 0x000fe40003f65070 */
[----:B------:R-:W-:-:S02]  /*14c0*/  ISETP.NE.AND.EX P0, PT, R49, 0x7fffffff, PT, P0 ;  /* 0x7fffffff3100780c */ /* 0x000fc40003f05300 */
[----:B------:R-:W-:Y:S02]  /*14d0*/  SHF.R.U64 R70, R70, UR5, R13 ;  /* 0x0000000546467c19 */ /* 0x000fe4000800120d */
[----:B------:R-:W-:Y:S02]  /*14e0*/  SHF.R.U64 R54, R54, UR5, R17 ;  /* 0x0000000536367c19 */ /* 0x000fe40008001211 */
[----:B------:R-:W-:Y:S02]  /*14f0*/  SEL R60, R46, RZ, P2 ;  /* 0x000000ff2e3c7207 */ /* 0x000fe40001000000 */
[----:B------:R-:W-:Y:S02]  /*1500*/  SEL R13, R47, 0x80000000, P2 ;  /* 0x800000002f0d7807 */ /* 0x000fe40001000000 */
[----:B------:R-:W-:Y:S02]  /*1510*/  SEL R66, R40, RZ, P1 ;  /* 0x000000ff28427207 */ /* 0x000fe40000800000 */
[----:B------:R-:W-:-:S02]  /*1520*/  SEL R17, R41, 0x80000000, P1 ;  /* 0x8000000029117807 */ /* 0x000fc40000800000 */
[----:B------:R-:W-:Y:S02]  /*1530*/  ISETP.NE.U32.AND P2, PT, R34, -0x1, PT ;  /* 0xffffffff2200780c */ /* 0x000fe40003f45070 */
[----:B------:R-:W-:Y:S02]  /*1540*/  ISETP.NE.AND.EX P3, PT, R33, 0x7fffffff, PT, P3 ;  /* 0x7fffffff2100780c */ /* 0x000fe40003f65330 */
[----:B------:R-:W-:Y:S02]  /*1550*/  SEL R62, R48, RZ, P0 ;  /* 0x000000ff303e7207 */ /* 0x000fe40000000000 */
[----:B------:R-:W-:Y:S02]  /*1560*/  SEL R19, R49, 0x80000000, P0 ;  /* 0x8000000031137807 */ /* 0x000fe40000000000 */
[----:B------:R-:W-:Y:S02]  /*1570*/  ISETP.NE.U32.AND P1, PT, R36, -0x1, PT ;  /* 0xffffffff2400780c */ /* 0x000fe40003f25070 */
[----:B------:R-:W-:-:S02]  /*1580*/  ISETP.NE.U32.AND P0, PT, R44, -0x1, PT ;  /* 0xffffffff2c00780c */ /* 0x000fc40003f05070 */
[----:B------:R-:W-:Y:S02]  /*1590*/  SHF.R.U64 R58, R58, UR5, R11 ;  /* 0x000000053a3a7c19 */ /* 0x000fe4000800120b */
[----:B------:R-:W-:Y:S02]  /*15a0*/  ISETP.NE.AND.EX P2, PT, R35, 0x7fffffff, PT, P2 ;  /* 0x7fffffff2300780c */ /* 0x000fe40003f45320 */
[----:B------:R-:W-:Y:S02]  /*15b0*/  SEL R12, R32, RZ, P3 ;  /* 0x000000ff200c7207 */ /* 0x000fe40001800000 */
[----:B------:R-:W-:Y:S02]  /*15c0*/  SEL R11, R33, 0x80000000, P3 ;  /* 0x80000000210b7807 */ /* 0x000fe40001800000 */
[----:B------:R-:W-:Y:S02]  /*15d0*/  ISETP.NE.AND.EX P1, PT, R37, 0x7fffffff, PT, P1 ;  /* 0x7fffffff2500780c */ /* 0x000fe40003f25310 */
[----:B------:R-:W-:-:S02]  /*15e0*/  ISETP.NE.U32.AND P3, PT, R28, -0x1, PT ;  /* 0xffffffff1c00780c */ /* 0x000fc40003f65070 */
[----:B------:R-:W-:Y:S02]  /*15f0*/  ISETP.NE.AND.EX P0, PT, R45, 0x7fffffff, PT, P0 ;  /* 0x7fffffff2d00780c */ /* 0x000fe40003f05300 */
[----:B------:R-:W-:Y:S02]  /*1600*/  SHF.R.U64 R60, R60, UR5, R13 ;  /* 0x000000053c3c7c19 */ /* 0x000fe4000800120d */
[----:B------:R-:W-:Y:S02]  /*1610*/  SHF.R.U64 R66, R66, UR5, R17 ;  /* 0x0000000542427c19 */ /* 0x000fe40008001211 */
[----:B------:R-:W-:Y:S02]  /*1620*/  SEL R24, R34, RZ, P2 ;  /* 0x000000ff22187207 */ /* 0x000fe40001000000 */
[----:B------:R-:W-:Y:S02]  /*1630*/  SEL R13, R35, 0x80000000, P2 ;  /* 0x80000000230d7807 */ /* 0x000fe40001000000 */
[----:B------:R-:W-:-:S02]  /*1640*/  SHF.R.U64 R62, R62, UR5, R19 ;  /* 0x000000053e3e7c19 */ /* 0x000fc40008001213 */
[----:B------:R-:W-:Y:S02]  /*1650*/  SEL R64, R36, RZ, P1 ;  /* 0x000000ff24407207 */ /* 0x000fe40000800000 */
[----:B------:R-:W-:Y:S02]  /*1660*/  SEL R17, R37, 0x80000000, P1 ;  /* 0x8000000025117807 */ /* 0x000fe40000800000 */
[----:B------:R-:W-:Y:S02]  /*1670*/  ISETP.NE.U32.AND P2, PT, R8, -0x1, PT ;  /* 0xffffffff0800780c */ /* 0x000fe40003f45070 */
[----:B------:R-:W-:Y:S02]  /*1680*/  ISETP.NE.AND.EX P3, PT, R29, 0x7fffffff, PT, P3 ;  /* 0x7fffffff1d00780c */ /* 0x000fe40003f65330 */
[----:B------:R-:W-:Y:S02]  /*1690*/  SEL R56, R44, RZ, P0 ;  /* 0x000000ff2c387207 */ /* 0x000fe40000000000 */
[----:B------:R-:W-:-:S02]  /*16a0*/  SEL R19, R45, 0x80000000, P0 ;  /* 0x800000002d137807 */ /* 0x000fc40000000000 */
[----:B------:R-:W-:Y:S02]  /*16b0*/  ISETP.NE.U32.AND P1, PT, R6, -0x1, PT ;  /* 0xffffffff0600780c */ /* 0x000fe40003f25070 */
[----:B------:R-:W-:Y:S02]  /*16c0*/  ISETP.NE.U32.AND P0, PT, R30, -0x1, PT ;  /* 0xffffffff1e00780c */ /* 0x000fe40003f05070 */
[----:B------:R-:W-:Y:S02]  /*16d0*/  LOP3.LUT R54, R54, UR4, RZ, 0x30, !PT ;  /* 0x0000000436367c12 */ /* 0x000fe4000f8e30ff */
[----:B------:R-:W-:Y:S02]  /*16e0*/  SHF.R.U64 R12, R12, UR5, R11 ;  /* 0x000000050c0c7c19 */ /* 0x000fe4000800120b */
[----:B------:R-:W-:Y:S01]  /*16f0*/  LOP3.LUT R70, R70, UR4, RZ, 0x30, !PT ;  /* 0x0000000446467c12 */ /* 0x000fe2000f8e30ff */
[--C-:B------:R-:W-:Y:S01]  /*1700*/  IMAD R4, R54, 0x4, R15.reuse ;  /* 0x0000000436047824 */ /* 0x100fe200078e020f */
[----:B------:R-:W-:Y:S01]  /*1710*/  ISETP.NE.AND.EX P2, PT, R9, 0x7fffffff, PT, P2 ;  /* 0x7fffffff0900780c */ /* 0x000fe20003f45320 */
[----:B------:R-:W-:Y:S01]  /*1720*/  NOP ;  /* 0x0000000000007918 */ /* 0x000fe20000000000 */
[----:B------:R-:W-:Y:S01]  /*1730*/  SEL R20, R28, RZ, P3 ;  /* 0x000000ff1c147207 */ /* 0x000fe20001800000 */
[----:B01----:R-:W-:Y:S01]  /*1740*/  IMAD R10, R70, 0x4, R15 ;  /* 0x00000004460a7824 */ /* 0x003fe200078e020f */
[----:B------:R-:W-:Y:S01]  /*1750*/  SEL R11, R29, 0x80000000, P3 ;  /* 0x800000001d0b7807 */ /* 0x000fe20001800000 */
[----:B------:R-:W-:Y:S01]  /*1760*/  ATOMS.POPC.INC.32 RZ, [R4+URZ] ;  /* 0x0000000004ff7f8c */ /* 0x000fe2000d8000ff */
[----:B------:R-:W-:-:S02]  /*1770*/  LOP3.LUT R68, R68, UR4, RZ, 0x30, !PT ;  /* 0x0000000444447c12 */ /* 0x000fc4000f8e30ff */
[----:B------:R-:W-:Y:S01]  /*1780*/  ISETP.NE.AND.EX P1, PT, R7, 0x7fffffff, PT, P1 ;  /* 0x7fffffff0700780c */ /* 0x000fe20003f25310 */
[----:B------:R-:W-:Y:S01]  /*1790*/  ATOMS.POPC.INC.32 RZ, [R10+URZ] ;  /* 0x000000000aff7f8c */ /* 0x000fe2000d8000ff */
[----:B------:R-:W-:Y:S02]  /*17a0*/  ISETP.NE.AND.EX P0, PT, R31, 0x7fffffff, PT, P0 ;  /* 0x7fffffff1f00780c */ /* 0x000fe40003f05300 */
[----:B------:R-:W-:Y:S02]  /*17b0*/  SHF.R.U64 R24, R24, UR5, R13 ;  /* 0x0000000518187c19 */ /* 0x000fe4000800120d */
[----:B------:R-:W-:Y:S02]  /*17c0*/  SHF.R.U64 R64, R64, UR5, R17 ;  /* 0x0000000540407c19 */ /* 0x000fe40008001211 */
[----:B------:R-:W-:Y:S02]  /*17d0*/  SEL R18, R8, RZ, P2 ;  /* 0x000000ff08127207 */ /* 0x000fe40001000000 */
[----:B------:R-:W-:-:S02]  /*17e0*/  SEL R13, R9, 0x80000000, P2 ;  /* 0x80000000090d7807 */ /* 0x000fc40001000000 */
[----:B------:R-:W-:Y:S01]  /*17f0*/  SHF.R.U64 R20, R20, UR5, R11 ;  /* 0x0000000514147c19 */ /* 0x000fe2000800120b */
[----:B------:R-:W-:Y:S01]  /*1800*/  IMAD R11, R68, 0x4, R15 ;  /* 0x00000004440b7824 */ /* 0x000fe200078e020f */
[----:B------:R-:W-:Y:S02]  /*1810*/  LOP3.LUT R62, R62, UR4, RZ, 0x30, !PT ;  /* 0x000000043e3e7c12 */ /* 0x000fe4000f8e30ff */
[----:B------:R-:W-:Y:S02]  /*1820*/  SHF.R.U64 R56, R56, UR5, R19 ;  /* 0x0000000538387c19 */ /* 0x000fe40008001213 */
[----:B------:R-:W-:Y:S01]  /*1830*/  SEL R14, R6, RZ, P1 ;  /* 0x000000ff060e7207 */ /* 0x000fe20000800000 */
[----:B------:R0:W-:Y:S01]  /*1840*/  ATOMS.POPC.INC.32 RZ, [R11+URZ] ;  /* 0x000000000bff7f8c */ /* 0x0001e2000d8000ff */
[----:B------:R-:W-:Y:S02]  /*1850*/  SEL R17, R7, 0x80000000, P1 ;  /* 0x8000000007117807 */ /* 0x000fe40000800000 */
[----:B------:R-:W-:-:S02]  /*1860*/  LOP3.LUT R66, R66, UR4, RZ, 0x30, !PT ;  /* 0x0000000442427c12 */ /* 0x000fc4000f8e30ff */
[----:B------:R-:W-:Y:S02]  /*1870*/  SEL R22, R30, RZ, P0 ;  /* 0x000000ff1e167207 */ /* 0x000fe40000000000 */
[----:B------:R-:W-:Y:S01]  /*1880*/  SEL R19, R31, 0x80000000, P0 ;  /* 0x800000001f137807 */ /* 0x000fe20000000000 */
[----:B0-----:R-:W0:Y:S01]  /*1890*/  LDC.64 R10, c[0x0][0x380] ;  /* 0x0000e000ff0a7b82 */ /* 0x001e220000000a00 */
[----:B------:R-:W-:Y:S02]  /*18a0*/  LOP3.LUT R60, R60, UR4, RZ, 0x30, !PT ;  /* 0x000000043c3c7c12 */ /* 0x000fe4000f8e30ff */
[----:B------:R-:W-:Y:S02]  /*18b0*/  LOP3.LUT R58, R58, UR4, RZ, 0x30, !PT ;  /* 0x000000043a3a7c12 */ /* 0x000fe4000f8e30ff */
[----:B------:R-:W-:Y:S01]  /*18c0*/  SHF.R.U64 R18, R18, UR5, R13 ;  /* 0x0000000512127c19 */ /* 0x000fe2000800120d */
[----:B------:R-:W-:Y:S01]  /*18d0*/  IMAD R13, R62, 0x4, R15 ;  /* 0x000000043e0d7824 */ /* 0x000fe200078e020f */
[----:B------:R-:W-:Y:S01]  /*18e0*/  SHF.R.U64 R14, R14, UR5, R17 ;  /* 0x000000050e0e7c19 */ /* 0x000fe20008001211 */
[----:B------:R-:W-:Y:S01]  /*18f0*/  IMAD R17, R66, 0x4, R15 ;  /* 0x0000000442117824 */ /* 0x000fe200078e020f */
[----:B------:R-:W-:Y:S01]  /*1900*/  SHF.R.U64 R22, R22, UR5, R19 ;  /* 0x0000000516167c19 */ /* 0x000fe20008001213 */
[--C-:B------:R-:W-:Y:S01]  /*1910*/  IMAD R19, R60, 0x4, R15.reuse ;  /* 0x000000043c137824 */ /* 0x100fe200078e020f */
[----:B------:R-:W-:Y:S01]  /*1920*/  LOP3.LUT R56, R56, UR4, RZ, 0x30, !PT ;  /* 0x0000000438387c12 */ /* 0x000fe2000f8e30ff */
[--C-:B------:R-:W-:Y:S01]  /*1930*/  IMAD R4, R58, 0x4, R15.reuse ;  /* 0x000000043a047824 */ /* 0x100fe200078e020f */
[----:B------:R-:W-:Y:S01]  /*1940*/  LOP3.LUT R64, R64, UR4, RZ, 0x30, !PT ;  /* 0x0000000440407c12 */ /* 0x000fe2000f8e30ff */
[----:B------:R1:W-:Y:S01]  /*1950*/  ATOMS.POPC.INC.32 RZ, [R13+URZ] ;  /* 0x000000000dff7f8c */ /* 0x0003e2000d8000ff */
        /* <DEDUP_REMOVED lines=8> */
[----:B------:R-:W-:Y:S01]  /*19e0*/  ISETP.GT.U32.AND P4, PT, R3, 0xff, PT ;  /* 0x000000ff0300780c */ /* 0x000fe20003f84070 */
[--C-:B-1----:R-:W-:Y:S01]  /*19f0*/  IMAD R13, R24, 0x4, R15.reuse ;  /* 0x00000004180d7824 */ /* 0x102fe200078e020f */
[----:B------:R-:W-:Y:S01]  /*1a00*/  LOP3.LUT R18, R18, UR4, RZ, 0x30, !PT ;  /* 0x0000000412127c12 */ /* 0x000fe2000f8e30ff */
[----:B------:R1:W-:Y:S01]  /*1a10*/  ATOMS.POPC.INC.32 RZ, [R4+URZ] ;  /* 0x0000000004ff7f8c */ /* 0x0003e2000d8000ff */
[----:B------:R-:W-:Y:S01]  /*1a20*/  LOP3.LUT R20, R20, UR4, RZ, 0x30, !PT ;  /* 0x0000000414147c12 */ /* 0x000fe2000f8e30ff */
[--C-:B--2---:R-:W-:Y:S01]  /*1a30*/  IMAD R17, R22, 0x4, R15.reuse ;  /* 0x0000000416117824 */ /* 0x104fe200078e020f */
[----:B------:R-:W-:Y:S01]  /*1a40*/  P2R R59, PR, RZ, 0x10 ;  /* 0x00000010ff3b7803 */ /* 0x000fe20000000000 */
[----:B------:R2:W-:Y:S01]  /*1a50*/  ATOMS.POPC.INC.32 RZ, [R21+URZ] ;  /* 0x0000000015ff7f8c */ /* 0x0005e2000d8000ff */
[----:B---3--:R-:W-:-:S02]  /*1a60*/  IMAD R19, R14, 0x4, R15 ;  /* 0x000000040e137824 */ /* 0x008fc400078e020f */
[--C-:B-1----:R-:W-:Y:S01]  /*1a70*/  IMAD R4, R12, 0x4, R15.reuse ;  /* 0x000000040c047824 */ /* 0x102fe200078e020f */
[----:B------:R1:W-:Y:S01]  /*1a80*/  ATOMS.POPC.INC.32 RZ, [R23+URZ] ;  /* 0x0000000017ff7f8c */ /* 0x0003e2000d8000ff */
[----:B--2---:R-:W-:-:S03]  /*1a90*/  IMAD R21, R18, 0x4, R15 ;  /* 0x0000000412157824 */ /* 0x004fc600078e020f */
[----:B------:R2:W-:Y:S01]  /*1aa0*/  ATOMS.POPC.INC.32 RZ, [R13+URZ] ;  /* 0x000000000dff7f8c */ /* 0x0005e2000d8000ff */
[----:B-1----:R-:W-:-:S03]  /*1ab0*/  IMAD R23, R20, 0x4, R15 ;  /* 0x0000000414177824 */ /* 0x002fc600078e020f */
[----:B------:R1:W-:Y:S01]  /*1ac0*/  ATOMS.POPC.INC.32 RZ, [R4+URZ] ;  /* 0x0000000004ff7f8c */ /* 0x0003e2000d8000ff */
[----:B--2---:R-:W-:-:S03]  /*1ad0*/  LEA R13, R3, UR6, 0x2 ;  /* 0x00000006030d7c11 */ /* 0x004fc6000f8e10ff */
[----:B------:R1:W-:Y:S04]  /*1ae0*/  ATOMS.POPC.INC.32 RZ, [R17+URZ] ;  /* 0x0000000011ff7f8c */ /* 0x0003e8000d8000ff */
[----:B------:R1:W-:Y:S04]  /*1af0*/  ATOMS.POPC.INC.32 RZ, [R19+URZ] ;  /* 0x0000000013ff7f8c */ /* 0x0003e8000d8000ff */
[----:B------:R1:W-:Y:S04]  /*1b00*/  ATOMS.POPC.INC.32 RZ, [R21+URZ] ;  /* 0x0000000015ff7f8c */ /* 0x0003e8000d8000ff */
[----:B------:R1:W-:Y:S01]  /*1b10*/  ATOMS.POPC.INC.32 RZ, [R23+URZ] ;  /* 0x0000000017ff7f8c */ /* 0x0003e2000d8000ff */
[----:B------:R-:W-:Y:S06]  /*1b20*/  BAR.SYNC.DEFER_BLOCKING 0x0 ;  /* 0x0000000000007b1d */ /* 0x000fec0000010000 */
[----:B0-----:R-:W-:Y:S05]  /*1b30*/  @P4 BRA `(.L_x_231) ;  /* 0x00000000008c4947 */ /* 0x001fea0003800000 */
[----:B-1----:R-:W-:Y:S04]  /*1b40*/  LDS R4, [R13] ;  /* 0x000000000d047984 */ /* 0x002fe80000000800 */
        /* <DEDUP_REMOVED lines=11> */
[----:B------:R0:W-:Y:S01]  /*1c00*/  STS [R13+0x400], R4 ;  /* 0x000400040d007388 */ /* 0x0001e20000000800 */
[----:B-1----:R-:W-:-:S03]  /*1c10*/  IMAD.IADD R74, R72, 0x1, R19 ;  /* 0x00000001484a7824 */ /* 0x002fc600078e0213 */
[----:B------:R1:W-:Y:S01]  /*1c20*/  STS [R13+0x800], R72 ;  /* 0x000800480d007388 */ /* 0x0003e20000000800 */
[----:B--2---:R-:W-:-:S03]  /*1c30*/  IMAD.IADD R76, R74, 0x1, R21 ;  /* 0x000000014a4c7824 */ /* 0x004fc600078e0215 */
[----:B------:R-:W2:Y:S01]  /*1c40*/  LDS R19, [R13+0x2c00] ;  /* 0x002c00000d137984 */ /* 0x000ea20000000800 */
[----:B---3--:R-:W-:-:S03]  /*1c50*/  IMAD.IADD R23, R76, 0x1, R23 ;  /* 0x000000014c177824 */ /* 0x008fc600078e0217 */
[----:B------:R3:W-:Y:S01]  /*1c60*/  STS [R13+0xc00], R74 ;  /* 0x000c004a0d007388 */ /* 0x0007e20000000800 */
        /* <DEDUP_REMOVED lines=8> */
[----:B0-----:R-:W-:-:S03]  /*1cf0*/  IMAD.IADD R4, R57, 0x1, R61 ;  /* 0x0000000139047824 */ /* 0x001fc600078e023d */
[----:B------:R3:W-:Y:S01]  /*1d00*/  STS [R13+0x2000], R55 ;  /* 0x002000370d007388 */ /* 0x0007e20000000800 */
[----:B-1----:R-:W-:-:S03]  /*1d10*/  IMAD.IADD R72, R4, 0x1, R63 ;  /* 0x0000000104487824 */ /* 0x002fc600078e023f */
[----:B------:R3:W-:Y:S04]  /*1d20*/  STS [R13+0x2400], R57 ;  /* 0x002400390d007388 */ /* 0x0007e80000000800 */
[----:B------:R3:W-:Y:S04]  /*1d30*/  STS [R13+0x2800], R4 ;  /* 0x002800040d007388 */ /* 0x0007e80000000800 */
[----:B------:R3:W-:Y:S04]  /*1d40*/  STS [R13], RZ ;  /* 0x000000ff0d007388 */ /* 0x0007e80000000800 */
[----:B------:R3:W-:Y:S01]  /*1d50*/  STS [R13+0x2c00], R72 ;  /* 0x002c00480d007388 */ /* 0x0007e20000000800 */
[----:B--2---:R-:W-:-:S07]  /*1d60*/  IMAD.IADD R53, R72, 0x1, R19 ;  /* 0x0000000148357824 */ /* 0x004fce00078e0213 */
.L_x_231:
[----:B------:R-:W-:Y:S05]  /*1d70*/  BSYNC.RECONVERGENT B0 ;  /* 0x0000000000007941 */ /* 0x000fea0003800200 */
.L_x_230:
[----:B------:R-:W-:Y:S01]  /*1d80*/  ISETP.NE.AND P0, PT, R53, 0x1680, PT ;  /* 0x000016803500780c */ /* 0x000fe20003f05270 */
[----:B-1-3--:R-:W-:Y:S01]  /*1d90*/  IMAD.U32 R17, RZ, RZ, UR10 ;  /* 0x0000000aff117e24 */ /* 0x00afe2000f8e00ff */
[----:B------:R-:W0:Y:S02]  /*1da0*/  LDCU.64 UR12, c[0x0][0x3b8] ;  /* 0x00007700ff0c77ac */ /* 0x000e240008000a00 */
[----:B------:R-:W-:Y:S01]  /*1db0*/  ISETP.LT.U32.AND P0, PT, R3, 0x100, !P0 ;  /* 0x000001000300780c */ /* 0x000fe20004701070 */
[----:B------:R-:W-:-:S04]  /*1dc0*/  IMAD R17, R17, 0x100, R3 ;  /* 0x0000010011117824 */ /* 0x000fc800078e0203 */
[----:B------:R-:W-:Y:S01]  /*1dd0*/  IMAD.WIDE R10, R17, 0x4, R10 ;  /* 0x00000004110a7825 */ /* 0x000fe200078e020a */
[----:B------:R-:W-:-:S05]  /*1de0*/  @!P4 LOP3.LUT R17, R53, 0x40000000, RZ, 0xfc, !PT ;  /* 0x400000003511c812 */ /* 0x000fca00078efcff */
[----:B------:R1:W-:Y:S02]  /*1df0*/  @!P4 STG.E.STRONG.SYS desc[UR8][R10.64], R17 ;  /* 0x000000110a00c986 */ /* 0x0003e4000c115908 */
[----:B------:R-:W-:Y:S06]  /*1e00*/  BAR.RED.OR.DEFER_BLOCKING 0x0, P0 ;  /* 0x0000000000007b1d */ /* 0x000fec0000014800 */
[----:B------:R-:W2:Y:S01]  /*1e10*/  B2R.RESULT RZ, P0 ;  /* 0x0000000000ff731c */ /* 0x000ea20000004000 */
[----:B0-----:R-:W-:-:S04]  /*1e20*/  LEA R4, P1, R52, UR12, 0x2 ;  /* 0x0000000c34047c11 */ /* 0x001fc8000f8210ff */
[----:B------:R-:W-:Y:S01]  /*1e30*/  LEA.HI.X R5, R52, UR13, R5, 0x2, P1 ;  /* 0x0000000d34057c11 */ /* 0x000fe200088f1405 */
[----:B-12---:R-:W-:Y:S08]  /*1e40*/  @!P0 BRA `(.L_x_232) ;  /* 0x0000001400bc8947 */ /* 0x006ff00003800000 */
[----:B------:R-:W0:Y:S01]  /*1e50*/  LDC.64 R12, c[0x0][0x390] ;  /* 0x0000e400ff0c7b82 */ /* 0x000e220000000a00 */
[C---:B------:R-:W-:Y:S01]  /*1e60*/  ISETP.GT.U32.AND P0, PT, R3.reuse, R54, PT ;  /* 0x000000360300720c */ /* 0x040fe20003f04070 */
[----:B------:R-:W-:Y:S01]  /*1e70*/  BSSY B1, `(.L_x_233) ;  /* 0x000002f000017945 */ /* 0x000fe20003800000 */
[----:B------:R-:W-:Y:S02]  /*1e80*/  LEA R23, R3, UR6, 0x3 ;  /* 0x0000000603177c11 */ /* 0x000fe4000f8e18ff */
[----:B------:R-:W-:-:S03]  /*1e90*/  SEL R22, RZ, 0x1680, !P0 ;  /* 0x00001680ff167807 */ /* 0x000fc60004000000 */
[----:B------:R-:W1:Y:S01]  /*1ea0*/  LDC.64 R14, c[0x0][0x398] ;  /* 0x0000e600ff0e7b82 */ /* 0x000e620000000a00 */
[----:B0-----:R-:W-:Y:S01]  /*1eb0*/  IMAD.WIDE.U32 R12, R3, 0x8, R12 ;  /* 0x00000008030c7825 */ /* 0x001fe200078e000c */
[----:B------:R-:W-:Y:S06]  /*1ec0*/  @P4 BRA `(.L_x_234) ;  /* 0x0000000000a44947 */ /* 0x000fec0003800000 */
[----:B-1----:R-:W-:-:S06]  /*1ed0*/  IMAD.WIDE.U32 R14, R3, 0x8, R14 ;  /* 0x00000008030e7825 */ /* 0x002fcc00078e000e */
[----:B------:R-:W2:Y:S01]  /*1ee0*/  LDG.E.64 R14, desc[UR8][R14.64] ;  /* 0x000000080e0e7981 */ /* 0x000ea2000c1e1b00 */
[----:B------:R-:W-:Y:S01]  /*1ef0*/  UISETP.GE.AND UP0, UPT, UR10, 0x1, UPT ;  /* 0x000000010a00788c */ /* 0x000fe2000bf06270 */
[----:B------:R-:W-:Y:S01]  /*1f00*/  IMAD.MOV.U32 R18, RZ, RZ, R53 ;  /* 0x000000ffff127224 */ /* 0x000fe200078e0035 */
[----:B--2---:R-:W-:-:S04]  /*1f10*/  IADD3 R16, P0, PT, -R22, R14, RZ ;  /* 0x0000000e16107210 */ /* 0x004fc80007f1e1ff */
[----:B------:R-:W-:-:S05]  /*1f20*/  IADD3.X R17, PT, PT, R15, -0x1, RZ, P0, !PT ;  /* 0xffffffff0f117810 */ /* 0x000fca00007fe4ff */
[----:B------:R0:W-:Y:S01]  /*1f30*/  STS.64 [R23+0xb400], R16 ;  /* 0x00b4001017007388 */ /* 0x0001e20000000a00 */
[----:B------:R-:W-:Y:S05]  /*1f40*/  BRA.U !UP0, `(.L_x_235) ;  /* 0x00000001086c7547 */ /* 0x000fea000b800000 */
[----:B------:R-:W-:Y:S01]  /*1f50*/  BSSY B0, `(.L_x_236) ;  /* 0x0000019000007945 */ /* 0x000fe20003800000 */
[----:B0-----:R-:W-:Y:S02]  /*1f60*/  IMAD.MOV.U32 R16, RZ, RZ, -0x1 ;  /* 0xffffffffff107424 */ /* 0x001fe400078e00ff */
[----:B------:R-:W-:Y:S02]  /*1f70*/  IMAD.U32 R17, RZ, RZ, UR10 ;  /* 0x0000000aff117e24 */ /* 0x000fe4000f8e00ff */
[----:B------:R-:W-:-:S07]  /*1f80*/  IMAD.MOV.U32 R18, RZ, RZ, R53 ;  /* 0x000000ffff127224 */ /* 0x000fce00078e0035 */
.L_x_240:
[----:B------:R-:W0:Y:S01]  /*1f90*/  LDC.64 R14, c[0x0][0x380] ;  /* 0x0000e000ff0e7b82 */ /* 0x000e220000000a00 */
[----:B------:R-:W-:Y:S01]  /*1fa0*/  VIADD R21, R17, 0xffffffff ;  /* 0xffffffff11157836 */ /* 0x000fe20000000000 */
[----:B------:R-:W-:Y:S03]  /*1fb0*/  BSSY B2, `(.L_x_237) ;  /* 0x0000008000027945 */ /* 0x000fe60003800000 */
[----:B------:R-:W-:-:S04]  /*1fc0*/  IMAD R19, R21, 0x100, R3 ;  /* 0x0000010015137824 */ /* 0x000fc800078e0203 */
[----:B0-----:R-:W-:-:S07]  /*1fd0*/  IMAD.WIDE R14, R19, 0x4, R14 ;  /* 0x00000004130e7825 */ /* 0x001fce00078e020e */
.L_x_238:
[----:B------:R-:W-:Y:S05]  /*1fe0*/  YIELD ;  /* 0x0000000000007946 */ /* 0x000fea0003800000 */
[----:B------:R0:W-:Y:S06]  /*1ff0*/  MEMBAR.SC.CTA ;  /* 0x0000000000007992 */ /* 0x0001ec0000000000 */
[----:B0-----:R-:W2:Y:S02]  /*2000*/  LDG.E.STRONG.SYS R19, desc[UR8][R14.64] ;  /* 0x000000080e137981 */ /* 0x001ea4000c1f5900 */
[----:B--2---:R-:W-:-:S13]  /*2010*/  ISETP.NE.AND P0, PT, R19, RZ, PT ;  /* 0x000000ff1300720c */ /* 0x004fda0003f05270 */
[----:B------:R-:W-:Y:S05]  /*2020*/  @!P0 BRA `(.L_x_238) ;  /* 0xfffffffc00ec8947 */ /* 0x000fea000383ffff */
[----:B------:R-:W-:Y:S05]  /*2030*/  BSYNC B2 ;  /* 0x0000000000027941 */ /* 0x000fea0003800000 */
.L_x_237:
[----:B------:R-:W-:Y:S01]  /*2040*/  BSSY.RECONVERGENT B2, `(.L_x_239) ;  /* 0x0000006000027945 */ /* 0x000fe20003800200 */
[C---:B------:R-:W-:Y:S02]  /*2050*/  ISETP.GT.AND P0, PT, R19.reuse, -0x1, PT ;  /* 0xffffffff1300780c */ /* 0x040fe40003f04270 */
[----:B------:R-:W-:Y:S01]  /*2060*/  LOP3.LUT R19, R19, 0x3fffffff, RZ, 0xc0, !PT ;  /* 0x3fffffff13137812 */ /* 0x000fe200078ec0ff */
[----:B------:R-:W-:Y:S05]  /*2070*/  WARPSYNC.EXCLUSIVE R16 ;  /* 0x0000000010007348 */ /* 0x000fea0003a00000 */
[----:B------:R-:W-:-:S05]  /*2080*/  IMAD.IADD R18, R19, 0x1, R18 ;  /* 0x0000000113127824 */ /* 0x000fca00078e0212 */
[----:B------:R-:W-:-:S07]  /*2090*/  VOTE.ANY R16, PT, P0 ;  /* 0x0000000000107806 */ /* 0x000fce00000e0100 */
[----:B------:R-:W-:Y:S05]  /*20a0*/  BSYNC.RECONVERGENT B2 ;  /* 0x0000000000027941 */ /* 0x000fea0003800200 */
.L_x_239:
[----:B------:R-:W-:Y:S01]  /*20b0*/  ISETP.GT.U32.AND P1, PT, R17, 0x1, PT ;  /* 0x000000011100780c */ /* 0x000fe20003f24070 */
[----:B------:R-:W-:-:S12]  /*20c0*/  IMAD.MOV.U32 R17, RZ, RZ, R21 ;  /* 0x000000ffff117224 */ /* 0x000fd800078e0015 */
[----:B------:R-:W-:Y:S05]  /*20d0*/  @P0 BRA P1, `(.L_x_240) ;  /* 0xfffffffc00ac0947 */ /* 0x000fea000083ffff */
[----:B------:R-:W-:Y:S05]  /*20e0*/  BSYNC B0 ;  /* 0x0000000000007941 */ /* 0x000fea0003800000 */
.L_x_236:
[----:B------:R1:W2:Y:S02]  /*20f0*/  LDS.64 R16, [R23+0xb400] ;  /* 0x00b4000017107984 */ /* 0x0002a40000000a00 */
.L_x_235:
[C---:B------:R-:W-:Y:S01]  /*2100*/  IMAD.IADD R15, R18.reuse, 0x1, -R53 ;  /* 0x00000001120f7824 */ /* 0x040fe200078e0a35 */
[----:B------:R-:W-:-:S04]  /*2110*/  LOP3.LUT R19, R18, 0x80000000, RZ, 0xfc, !PT ;  /* 0x8000000012137812 */ /* 0x000fc800078efcff */
[C---:B--2---:R-:W-:Y:S01]  /*2120*/  IADD3 R14, P0, PT, R15.reuse, R16, RZ ;  /* 0x000000100f0e7210 */ /* 0x044fe20007f1e0ff */
[----:B------:R2:W-:Y:S03]  /*2130*/  STG.E.STRONG.SYS desc[UR8][R10.64], R19 ;  /* 0x000000130a007986 */ /* 0x0005e6000c115908 */
[----:B------:R-:W-:-:S05]  /*2140*/  LEA.HI.X.SX32 R15, R15, R17, 0x1, P0 ;  /* 0x000000110f0f7211 */ /* 0x000fca00000f0eff */
[----:B------:R2:W-:Y:S04]  /*2150*/  STS.64 [R23+0xb400], R14 ;  /* 0x00b4000e17007388 */ /* 0x0005e80000000a00 */
.L_x_234:
[----:B------:R-:W-:Y:S05]  /*2160*/  BSYNC B1 ;  /* 0x0000000000017941 */ /* 0x000fea0003800000 */
.L_x_233:
[----:B------:R-:W3:Y:S01]  /*2170*/  LDC.64 R20, c[0x0][0x390] ;  /* 0x0000e400ff147b82 */ /* 0x000ee20000000a00 */
[----:B------:R-:W-:Y:S01]  /*2180*/  ISETP.GT.U32.AND P0, PT, R26, -0x1, PT ;  /* 0xffffffff1a00780c */ /* 0x000fe20003f04070 */
[----:B------:R-:W-:Y:S01]  /*2190*/  IMAD.MOV.U32 R52, RZ, RZ, -0x1 ;  /* 0xffffffffff347424 */ /* 0x000fe200078e00ff */
[----:B------:R-:W-:Y:S01]  /*21a0*/  ISETP.GT.U32.AND P2, PT, R38, -0x1, PT ;  /* 0xffffffff2600780c */ /* 0x000fe20003f44070 */
[----:B------:R-:W-:Y:S05]  /*21b0*/  WARPSYNC.ALL ;  /* 0x0000000000007948 */ /* 0x000fea0003800000 */
[----:B------:R-:W4:Y:S01]  /*21c0*/  LDC R2, c[0x0][0x3c0] ;  /* 0x0000f000ff027b82 */ /* 0x000f220000000800 */
[----:B------:R-:W-:Y:S01]  /*21d0*/  ISETP.GT.AND.EX P0, PT, R27, -0x1, PT, P0 ;  /* 0xffffffff1b00780c */ /* 0x000fe20003f04300 */
[----:B------:R-:W-:Y:S01]  /*21e0*/  UMOV UR5, 0x400 ;  /* 0x0000040000057882 */ /* 0x000fe20000000000 */
[----:B------:R-:W-:-:S02]  /*21f0*/  ISETP.GT.U32.AND P1, PT, R50, -0x1, PT ;  /* 0xffffffff3200780c */ /* 0x000fc40003f24070 */
[----:B--2---:R-:W-:Y:S02]  /*2200*/  SEL R11, RZ, 0xffffffff, !P0 ;  /* 0xffffffffff0b7807 */ /* 0x004fe40004000000 */
[----:B------:R-:W-:Y:S01]  /*2210*/  ISETP.GT.AND.EX P1, PT, R51, -0x1, PT, P1 ;  /* 0xffffffff3300780c */ /* 0x000fe20003f24310 */
[----:B------:R-:W2:Y:S01]  /*2220*/  S2UR UR7, SR_CgaCtaId ;  /* 0x00000000000779c3 */ /* 0x000ea20000008800 */
[----:B------:R-:W-:Y:S02]  /*2230*/  LOP3.LUT R10, R11, R26, RZ, 0x3c, !PT ;  /* 0x0000001a0b0a7212 */ /* 0x000fe400078e3cff */
[----:B------:R-:W-:Y:S02]  /*2240*/  SEL R11, R52, 0x80000000, P0 ;  /* 0x80000000340b7807 */ /* 0x000fe40000000000 */
[----:B------:R-:W-:Y:S02]  /*2250*/  ISETP.GT.AND.EX P0, PT, R39, -0x1, PT, P2 ;  /* 0xffffffff2700780c */ /* 0x000fe40003f04320 */
[----:B-1----:R-:W-:-:S02]  /*2260*/  SEL R15, RZ, 0xffffffff, !P1 ;  /* 0xffffffffff0f7807 */ /* 0x002fc40004800000 */
[----:B0-----:R-:W-:Y:S02]  /*2270*/  SEL R17, RZ, 0xffffffff, !P0 ;  /* 0xffffffffff117807 */ /* 0x001fe40004000000 */
[----:B------:R-:W-:Y:S02]  /*2280*/  SEL R19, R52, 0x80000000, P1 ;  /* 0x8000000034137807 */ /* 0x000fe40000800000 */
[----:B---3--:R-:W-:Y:S02]  /*2290*/  ISETP.EQ.U32.AND P2, PT, R20, RZ, PT ;  /* 0x000000ff1400720c */ /* 0x008fe40003f42070 */
[----:B------:R-:W-:Y:S02]  /*22a0*/  LOP3.LUT R16, R17, R38, RZ, 0x3c, !PT ;  /* 0x0000002611107212 */ /* 0x000fe400078e3cff */
[----:B----4-:R-:W-:Y:S02]  /*22b0*/  ISETP.LE.AND P1, PT, R2, UR11, PT ;  /* 0x0000000b02007c0c */ /* 0x010fe4000bf23270 */
[----:B------:R-:W-:-:S02]  /*22c0*/  SEL R17, R52, 0x80000000, P0 ;  /* 0x8000000034117807 */ /* 0x000fc40000000000 */
[----:B------:R-:W-:Y:S02]  /*22d0*/  ISETP.EQ.OR.EX P0, PT, R21, RZ, !P1, P2 ;  /* 0x000000ff1500720c */ /* 0x000fe40004f02720 */
[----:B------:R-:W-:Y:S01]  /*22e0*/  ISETP.GT.U32.AND P3, PT, R48, -0x1, PT ;  /* 0xffffffff3000780c */ /* 0x000fe20003f64070 */
[----:B--2---:R-:W-:Y:S01]  /*22f0*/  ULEA UR5, UR7, UR5, 0x18 ;  /* 0x0000000507057291 */ /* 0x004fe2000f8ec0ff */
[----:B------:R-:W-:Y:S02]  /*2300*/  ISETP.GT.U32.OR P0, PT, R3, 0xff, P0 ;  /* 0x000000ff0300780c */ /* 0x000fe40000704470 */
[----:B------:R-:W-:Y:S02]  /*2310*/  ISETP.GT.AND.EX P1, PT, R49, -0x1, PT, P3 ;  /* 0xffffffff3100780c */ /* 0x000fe40003f24330 */
[----:B------:R-:W-:Y:S02]  /*2320*/  LOP3.LUT R14, R15, R50, RZ, 0x3c, !PT ;  /* 0x000000320f0e7212 */ /* 0x000fe400078e3cff */
[----:B------:R-:W-:-:S02]  /*2330*/  LOP3.LUT R15, R19, R51, RZ, 0x3c, !PT ;  /* 0x00000033130f7212 */ /* 0x000fc400078e3cff */
[----:B------:R-:W-:Y:S02]  /*2340*/  SEL R19, RZ, 0xffffffff, !P1 ;  /* 0xffffffffff137807 */ /* 0x000fe40004800000 */
[----:B------:R-:W-:Y:S02]  /*2350*/  SEL R3, R52, 0x80000000, P1 ;  /* 0x8000000034037807 */ /* 0x000fe40000800000 */
[----:B------:R-:W-:Y:S02]  /*2360*/  LOP3.LUT R18, R19, R48, RZ, 0x3c, !PT ;  /* 0x0000003013127212 */ /* 0x000fe400078e3cff */
[----:B------:R-:W-:Y:S02]  /*2370*/  LOP3.LUT R19, R3, R49, RZ, 0x3c, !PT ;  /* 0x0000003103137212 */ /* 0x000fe400078e3cff */
[----:B------:R0:W1:Y:S01]  /*2380*/  @!P0 LDS.64 R48, [R23+0xb400] ;  /* 0x00b4000017308984 */ /* 0x0000620000000a00 */
[----:B------:R-:W-:Y:S02]  /*2390*/  ISETP.GT.U32.AND P1, PT, R46, -0x1, PT ;  /* 0xffffffff2e00780c */ /* 0x000fe40003f24070 */
[----:B------:R-:W-:-:S02]  /*23a0*/  ISETP.GT.U32.AND P2, PT, R40, -0x1, PT ;  /* 0xffffffff2800780c */ /* 0x000fc40003f44070 */
[----:B------:R-:W-:Y:S02]  /*23b0*/  ISETP.GT.AND.EX P1, PT, R47, -0x1, PT, P1 ;  /* 0xffffffff2f00780c */ /* 0x000fe40003f24310 */
[----:B------:R-:W-:Y:S02]  /*23c0*/  ISETP.GT.AND.EX P2, PT, R41, -0x1, PT, P2 ;  /* 0xffffffff2900780c */ /* 0x000fe40003f44320 */
[----:B------:R-:W-:Y:S02]  /*23d0*/  ISETP.GT.U32.AND P3, PT, R42, -0x1, PT ;  /* 0xffffffff2a00780c */ /* 0x000fe40003f64070 */
[----:B------:R-:W-:Y:S02]  /*23e0*/  SEL R25, RZ, 0xffffffff, !P1 ;  /* 0xffffffffff197807 */ /* 0x000fe40004800000 */
[----:B------:R-:W-:Y:S02]  /*23f0*/  SEL R21, RZ, 0xffffffff, !P2 ;  /* 0xffffffffff157807 */ /* 0x000fe40005000000 */
[----:B------:R-:W-:-:S02]  /*2400*/  SEL R3, R52, 0x80000000, P2 ;  /* 0x8000000034037807 */ /* 0x000fc40001000000 */
[----:B------:R-:W-:Y:S02]  /*2410*/  ISETP.GT.AND.EX P2, PT, R43, -0x1, PT, P3 ;  /* 0xffffffff2b00780c */ /* 0x000fe40003f44330 */
[----:B------:R-:W-:Y:S02]  /*2420*/  LOP3.LUT R24, R25, R46, RZ, 0x3c, !PT ;  /* 0x0000002e19187212 */ /* 0x000fe400078e3cff */
[----:B------:R-:W-:Y:S02]  /*2430*/  SEL R25, R52, 0x80000000, P1 ;  /* 0x8000000034197807 */ /* 0x000fe40000800000 */
[----:B------:R-:W-:Y:S02]  /*2440*/  ISETP.GT.U32.AND P4, PT, R44, -0x1, PT ;  /* 0xffffffff2c00780c */ /* 0x000fe40003f84070 */
[----:B------:R-:W-:Y:S02]  /*2450*/  ISETP.GT.U32.AND P1, PT, R36, -0x1, PT ;  /* 0xffffffff2400780c */ /* 0x000fe40003f24070 */
[----:B------:R-:W-:-:S02]  /*2460*/  LOP3.LUT R11, R11, R27, RZ, 0x3c, !PT ;  /* 0x0000001b0b0b7212 */ /* 0x000fc400078e3cff */
[----:B------:R-:W-:Y:S02]  /*2470*/  LOP3.LUT R20, R21, R40, RZ, 0x3c, !PT ;  /* 0x0000002815147212 */ /* 0x000fe400078e3cff */
[----:B------:R-:W-:Y:S02]  /*2480*/  LOP3.LUT R21, R3, R41, RZ, 0x3c, !PT ;  /* 0x0000002903157212 */ /* 0x000fe400078e3cff */
[----:B------:R-:W-:Y:S02]  /*2490*/  SEL R27, RZ, 0xffffffff, !P2 ;  /* 0xffffffffff1b7807 */ /* 0x000fe40005000000 */
[----:B------:R-:W-:Y:S02]  /*24a0*/  SEL R3, R52, 0x80000000, P2 ;  /* 0x8000000034037807 */ /* 0x000fe40001000000 */
[----:B------:R-:W-:Y:S02]  /*24b0*/  ISETP.GT.AND.EX P3, PT, R45, -0x1, PT, P4 ;  /* 0xffffffff2d00780c */ /* 0x000fe40003f64340 */
[----:B------:R-:W-:-:S02]  /*24c0*/  ISETP.GT.AND.EX P1, PT, R37, -0x1, PT, P1 ;  /* 0xffffffff2500780c */ /* 0x000fc40003f24310 */
[----:B------:R-:W-:Y:S02]  /*24d0*/  ISETP.GT.U32.AND P2, PT, R34, -0x1, PT ;  /* 0xffffffff2200780c */ /* 0x000fe40003f44070 */
[----:B------:R-:W-:Y:S02]  /*24e0*/  LOP3.LUT R26, R27, R42, RZ, 0x3c, !PT ;  /* 0x0000002a1b1a7212 */ /* 0x000fe400078e3cff */
[----:B------:R-:W-:Y:S02]  /*24f0*/  LOP3.LUT R17, R17, R39, RZ, 0x3c, !PT ;  /* 0x0000002711117212 */ /* 0x000fe400078e3cff */
[----:B------:R-:W-:Y:S02]  /*2500*/  LOP3.LUT R27, R3, R43, RZ, 0x3c, !PT ;  /* 0x0000002b031b7212 */ /* 0x000fe400078e3cff */
[----:B------:R-:W-:Y:S02]  /*2510*/  SEL R39, RZ, 0xffffffff, !P3 ;  /* 0xffffffffff277807 */ /* 0x000fe40005800000 */
[----:B------:R-:W-:-:S02]  /*2520*/  SEL R3, RZ, 0xffffffff, !P1 ;  /* 0xffffffffff037807 */ /* 0x000fc40004800000 */
[----:B0-----:R-:W-:Y:S02]  /*2530*/  SEL R23, R52, 0x80000000, P1 ;  /* 0x8000000034177807 */ /* 0x001fe40000800000 */
[----:B------:R-:W-:Y:S02]  /*2540*/  ISETP.GT.AND.EX P1, PT, R35, -0x1, PT, P2 ;  /* 0xffffffff2300780c */ /* 0x000fe40003f24320 */
[----:B------:R-:W-:Y:S02]  /*2550*/  ISETP.GT.U32.AND P2, PT, R32, -0x1, PT ;  /* 0xffffffff2000780c */ /* 0x000fe40003f44070 */
[----:B------:R-:W-:Y:S02]  /*2560*/  LOP3.LUT R38, R39, R44, RZ, 0x3c, !PT ;  /* 0x0000002c27267212 */ /* 0x000fe400078e3cff */
[----:B------:R-:W-:Y:S02]  /*2570*/  LOP3.LUT R36, R3, R36, RZ, 0x3c, !PT ;  /* 0x0000002403247212 */ /* 0x000fe400078e3cff */
[----:B------:R-:W-:-:S02]  /*2580*/  LOP3.LUT R37, R23, R37, RZ, 0x3c, !PT ;  /* 0x0000002517257212 */ /* 0x000fc400078e3cff */
[C---:B------:R-:W-:Y:S02]  /*2590*/  SEL R39, R52.reuse, 0x80000000, P3 ;  /* 0x8000000034277807 */ /* 0x040fe40001800000 */
[----:B------:R-:W-:Y:S02]  /*25a0*/  SEL R3, RZ, 0xffffffff, !P1 ;  /* 0xffffffffff037807 */ /* 0x000fe40004800000 */
[----:B------:R-:W-:Y:S02]  /*25b0*/  SEL R23, R52, 0x80000000, P1 ;  /* 0x8000000034177807 */ /* 0x000fe40000800000 */
[----:B------:R-:W-:Y:S02]  /*25c0*/  ISETP.GT.U32.AND P3, PT, R30, -0x1, PT ;  /* 0xffffffff1e00780c */ /* 0x000fe40003f64070 */
[----:B------:R-:W-:Y:S02]  /*25d0*/  ISETP.GT.AND.EX P1, PT, R33, -0x1, PT, P2 ;  /* 0xffffffff2100780c */ /* 0x000fe40003f24320 */
[----:B------:R-:W-:-:S02]  /*25e0*/  LOP3.LUT R34, R3, R34, RZ, 0x3c, !PT ;  /* 0x0000002203227212 */ /* 0x000fc400078e3cff */
[----:B------:R-:W-:Y:S02]  /*25f0*/  LOP3.LUT R35, R23, R35, RZ, 0x3c, !PT ;  /* 0x0000002317237212 */ /* 0x000fe400078e3cff */
[----:B------:R-:W-:Y:S02]  /*2600*/  ISETP.GT.AND.EX P2, PT, R31, -0x1, PT, P3 ;  /* 0xffffffff1f00780c */ /* 0x000fe40003f44330 */
[----:B------:R-:W-:Y:S02]  /*2610*/  SEL R23, RZ, 0xffffffff, !P1 ;  /* 0xffffffffff177807 */ /* 0x000fe40004800000 */
[----:B------:R-:W-:Y:S02]  /*2620*/  SEL R3, R52, 0x80000000, P1 ;  /* 0x8000000034037807 */ /* 0x000fe40000800000 */
[--C-:B-1----:R-:W-:Y:S02]  /*2630*/  @!P0 IADD3 R40, P1, P3, R48, R22, R53.reuse ;  /* 0x0000001630288210 */ /* 0x102fe40007b3e035 */
[----:B------:R-:W-:-:S02]  /*2640*/  @!P0 SHF.R.S32.HI R53, RZ, 0x1f, R53 ;  /* 0x0000001fff358819 */ /* 0x000fc40000011435 */
[----:B------:R-:W-:Y:S02]  /*2650*/  LOP3.LUT R22, R23, R32, RZ, 0x3c, !PT ;  /* 0x0000002017167212 */ /* 0x000fe400078e3cff */
[----:B------:R-:W-:Y:S02]  /*2660*/  @!P0 IADD3.X R41, PT, PT, R49, RZ, R53, P1, P3 ;  /* 0x000000ff31298210 */ /* 0x000fe40000fe6435 */
[----:B------:R-:W-:Y:S02]  /*2670*/  LOP3.LUT R23, R3, R33, RZ, 0x3c, !PT ;  /* 0x0000002103177212 */ /* 0x000fe400078e3cff */
[----:B------:R-:W-:Y:S01]  /*2680*/  SEL R33, R52, 0x80000000, P2 ;  /* 0x8000000034217807 */ /* 0x000fe20001000000 */
[----:B------:R0:W-:Y:S01]  /*2690*/  @!P0 STG.E.64 desc[UR8][R12.64], R40 ;  /* 0x000000280c008986 */ /* 0x0001e2000c101b08 */
[----:B------:R-:W-:Y:S02]  /*26a0*/  LEA R32, R54, UR5, 0x3 ;  /* 0x0000000536207c11 */ /* 0x000fe4000f8e18ff */
[----:B------:R-:W-:Y:S01]  /*26b0*/  LOP3.LUT R31, R33, R31, RZ, 0x3c, !PT ;  /* 0x0000001f211f7212 */ /* 0x000fe200078e3cff */
[----:B------:R-:W-:Y:S01]  /*26c0*/  BAR.SYNC.DEFER_BLOCKING 0x0 ;  /* 0x0000000000007b1d */ /* 0x000fe20000010000 */
[----:B------:R-:W-:-:S02]  /*26d0*/  ISETP.GT.U32.AND P1, PT, R6, -0x1, PT ;  /* 0xffffffff0600780c */ /* 0x000fc40003f24070 */
[----:B------:R-:W-:Y:S02]  /*26e0*/  SEL R3, RZ, 0xffffffff, !P2 ;  /* 0xffffffffff037807 */ /* 0x000fe40005000000 */
[----:B------:R-:W-:Y:S02]  /*26f0*/  ISETP.GT.AND.EX P0, PT, R7, -0x1, PT, P1 ;  /* 0xffffffff0700780c */ /* 0x000fe40003f04310 */
[----:B------:R-:W-:Y:S02]  /*2700*/  ISETP.GT.U32.AND P1, PT, R8, -0x1, PT ;  /* 0xffffffff0800780c */ /* 0x000fe40003f24070 */
[----:B------:R-:W-:Y:S02]  /*2710*/  LOP3.LUT R30, R3, R30, RZ, 0x3c, !PT ;  /* 0x0000001e031e7212 */ /* 0x000fe400078e3cff */
[----:B------:R-:W-:Y:S02]  /*2720*/  SEL R3, RZ, 0xffffffff, !P0 ;  /* 0xffffffffff037807 */ /* 0x000fe40004000000 */
[----:B------:R-:W-:-:S02]  /*2730*/  SEL R43, R52, 0x80000000, P0 ;  /* 0x80000000342b7807 */ /* 0x000fc40000000000 */
[----:B------:R-:W-:Y:S02]  /*2740*/  ISETP.GT.AND.EX P0, PT, R9, -0x1, PT, P1 ;  /* 0xffffffff0900780c */ /* 0x000fe40003f04310 */
[----:B------:R-:W-:Y:S02]  /*2750*/  LOP3.LUT R7, R43, R7, RZ, 0x3c, !PT ;  /* 0x000000072b077212 */ /* 0x000fe400078e3cff */
[----:B0-----:R-:W-:Y:S02]  /*2760*/  SEL R41, RZ, 0xffffffff, !P0 ;  /* 0xffffffffff297807 */ /* 0x001fe40004000000 */
[----:B------:R-:W-:Y:S02]  /*2770*/  SEL R43, R52, 0x80000000, P0 ;  /* 0x80000000342b7807 */ /* 0x000fe40000000000 */
[----:B------:R-:W-:Y:S01]  /*2780*/  ISETP.LT.AND P0, PT, R2, UR11, PT ;  /* 0x0000000b02007c0c */ /* 0x000fe2000bf01270 */
[----:B------:R-:W0:Y:S01]  /*2790*/  LDS.64 R32, [R32+0xb400] ;  /* 0x00b4000020207984 */ /* 0x000e220000000a00 */
[----:B------:R-:W-:-:S02]  /*27a0*/  ISETP.GT.U32.AND P2, PT, R28, -0x1, PT ;  /* 0xffffffff1c00780c */ /* 0x000fc40003f44070 */
[----:B------:R-:W-:Y:S02]  /*27b0*/  LOP3.LUT R6, R3, R6, RZ, 0x3c, !PT ;  /* 0x0000000603067212 */ /* 0x000fe400078e3cff */
[----:B------:R-:W-:Y:S02]  /*27c0*/  ISETP.GT.AND.EX P1, PT, R29, -0x1, PT, P2 ;  /* 0xffffffff1d00780c */ /* 0x000fe40003f24320 */
[----:B------:R-:W-:Y:S02]  /*27d0*/  LOP3.LUT R25, R25, R47, RZ, 0x3c, !PT ;  /* 0x0000002f19197212 */ /* 0x000fe400078e3cff */
[----:B------:R-:W-:Y:S02]  /*27e0*/  SEL R13, RZ, 0xffffffff, !P1 ;  /* 0xffffffffff0d7807 */ /* 0x000fe40004800000 */
[----:B------:R-:W-:Y:S02]  /*27f0*/  SEL R3, R52, 0x80000000, P1 ;  /* 0x8000000034037807 */ /* 0x000fe40000800000 */
[----:B------:R-:W-:-:S02]  /*2800*/  LOP3.LUT R12, R13, R28, RZ, 0x3c, !PT ;  /* 0x0000001c0d0c7212 */ /* 0x000fc400078e3cff */
[----:B------:R-:W-:Y:S02]  /*2810*/  LOP3.LUT R39, R39, R45, RZ, 0x3c, !PT ;  /* 0x0000002d27277212 */ /* 0x000fe400078e3cff */
[----:B------:R-:W-:Y:S02]  /*2820*/  LOP3.LUT R8, R41, R8, RZ, 0x3c, !PT ;  /* 0x0000000829087212 */ /* 0x000fe400078e3cff */
[----:B------:R-:W-:Y:S02]  /*2830*/  LOP3.LUT R9, R43, R9, RZ, 0x3c, !PT ;  /* 0x000000092b097212 */ /* 0x000fe400078e3cff */
[----:B------:R-:W-:Y:S01]  /*2840*/  LOP3.LUT R13, R3, R29, RZ, 0x3c, !PT ;  /* 0x0000001d030d7212 */ /* 0x000fe200078e3cff */
[----:B------:R-:W-:Y:S06]  /*2850*/  @P0 BRA `(.L_x_241) ;  /* 0x0000000000540947 */ /* 0x000fec0003800000 */
[----:B------:R-:W1:Y:S01]  /*2860*/  LDCU.64 UR4, c[0x0][0x3a0] ;  /* 0x00007400ff0477ac */ /* 0x000e620008000a00 */
[----:B0-----:R-:W-:-:S05]  /*2870*/  IADD3 R3, P1, PT, R0, R32, RZ ;  /* 0x0000002000037210 */ /* 0x001fca0007f3e0ff */
[----:B------:R-:W-:Y:S01]  /*2880*/  IMAD.X R28, RZ, RZ, R33, P1 ;  /* 0x000000ffff1c7224 */ /* 0x000fe200008e0621 */
[----:B-1----:R-:W-:-:S04]  /*2890*/  LEA R32, P1, R3, UR4, 0x3 ;  /* 0x0000000403207c11 */ /* 0x002fc8000f8218ff */
        /* <DEDUP_REMOVED lines=17> */
.L_x_241:
[----:B------:R-:W1:Y:S01]  /*29b0*/  LDCU.64 UR4, c[0x0][0x3a0] ;  /* 0x00007400ff0477ac */ /* 0x000e620008000a00 */
[----:B------:R-:W-:Y:S01]  /*29c0*/  IMAD.U32 R29, RZ, RZ, UR10 ;  /* 0x0000000aff1d7e24 */ /* 0x000fe2000f8e00ff */
[C---:B0-----:R-:W-:Y:S01]  /*29d0*/  IADD3 R3, P1, PT, R0.reuse, R32, RZ ;  /* 0x0000002000037210 */ /* 0x041fe20007f3e0ff */
[C---:B------:R-:W-:Y:S02]  /*29e0*/  VIADD R32, R0.reuse, 0x20 ;  /* 0x0000002000207836 */ /* 0x040fe40000000000 */
[----:B------:R-:W-:Y:S02]  /*29f0*/  IMAD R29, R29, -0x1680, R2 ;  /* 0xffffe9801d1d7824 */ /* 0x000fe400078e0202 */
[C---:B------:R-:W-:Y:S02]  /*2a00*/  VIADD R40, R0.reuse, 0x40 ;  /* 0x0000004000287836 */ /* 0x040fe40000000000 */
[----:B------:R-:W-:Y:S01]  /*2a10*/  IMAD.X R28, RZ, RZ, R33, P1 ;  /* 0x000000ffff1c7224 */ /* 0x000fe200008e0621 */
[CC--:B------:R-:W-:Y:S01]  /*2a20*/  ISETP.GE.AND P4, PT, R0.reuse, R29.reuse, PT ;  /* 0x0000001d0000720c */ /* 0x0c0fe20003f86270 */
[----:B------:R-:W-:Y:S01]  /*2a30*/  VIADD R42, R0, 0x80 ;  /* 0x00000080002a7836 */ /* 0x000fe20000000000 */
[-C--:B------:R-:W-:Y:S01]  /*2a40*/  ISETP.GE.AND P3, PT, R32, R29.reuse, PT ;  /* 0x0000001d2000720c */ /* 0x080fe20003f66270 */
[----:B------:R-:W-:Y:S01]  /*2a50*/  VIADD R44, R0, 0xa0 ;  /* 0x000000a0002c7836 */ /* 0x000fe20000000000 */
[-C--:B------:R-:W-:Y:S01]  /*2a60*/  ISETP.GE.AND P2, PT, R40, R29.reuse, PT ;  /* 0x0000001d2800720c */ /* 0x080fe20003f46270 */
[----:B------:R-:W-:Y:S01]  /*2a70*/  VIADD R40, R0, 0x60 ;  /* 0x0000006000287836 */ /* 0x000fe20000000000 */
[----:B------:R-:W-:Y:S01]  /*2a80*/  ISETP.GE.AND P6, PT, R42, R29, PT ;  /* 0x0000001d2a00720c */ /* 0x000fe20003fc6270 */
[----:B------:R-:W-:Y:S01]  /*2a90*/  VIADD R42, R0, 0xe0 ;  /* 0x000000e0002a7836 */ /* 0x000fe20000000000 */
[----:B-1----:R-:W-:-:S02]  /*2aa0*/  LEA R32, P1, R3, UR4, 0x3 ;  /* 0x0000000403207c11 */ /* 0x002fc4000f8218ff */
        /* <DEDUP_REMOVED lines=11> */
[----:B------:R-:W-:Y:S01]  /*2b60*/  ISETP.GE.AND P2, PT, R40, R29, PT ;  /* 0x0000001d2800720c */ /* 0x000fe20003f46270 */
[C---:B------:R-:W-:Y:S02]  /*2b70*/  VIADD R40, R0.reuse, 0x140 ;  /* 0x0000014000287836 */ /* 0x040fe40000000000 */
[----:B------:R2:W-:Y:S01]  /*2b80*/  @!P5 STG.E.64 desc[UR8][R32.64+0x500], R24 ;  /* 0x000500182000d986 */ /* 0x0005e2000c101b08 */
[----:B0-----:R-:W-:-:S03]  /*2b90*/  VIADD R10, R0, 0x160 ;  /* 0x00000160000a7836 */ /* 0x001fc60000000000 */
[----:B------:R2:W-:Y:S01]  /*2ba0*/  @!P4 STG.E.64 desc[UR8][R32.64+0x600], R26 ;  /* 0x0006001a2000c986 */ /* 0x0005e2000c101b08 */
[----:B-1----:R-:W-:Y:S01]  /*2bb0*/  VIADD R14, R0, 0x180 ;  /* 0x00000180000e7836 */ /* 0x002fe20000000000 */
[-C--:B------:R-:W-:Y:S01]  /*2bc0*/  ISETP.GE.AND P5, PT, R10, R29.reuse, PT ;  /* 0x0000001d0a00720c */ /* 0x080fe20003fa6270 */
[----:B------:R-:W-:Y:S01]  /*2bd0*/  VIADD R10, R0, 0x1a0 ;  /* 0x000001a0000a7836 */ /* 0x000fe20000000000 */
[----:B------:R2:W-:Y:S01]  /*2be0*/  @!P1 STG.E.64 desc[UR8][R32.64+0x300], R18 ;  /* 0x0003001220009986 */ /* 0x0005e2000c101b08 */
[-C--:B------:R-:W-:Y:S02]  /*2bf0*/  ISETP.GE.AND P1, PT, R42, R29.reuse, PT ;  /* 0x0000001d2a00720c */ /* 0x080fe40003f26270 */
[-C--:B------:R-:W-:Y:S01]  /*2c00*/  ISETP.GE.AND P4, PT, R14, R29.reuse, PT ;  /* 0x0000001d0e00720c */ /* 0x080fe20003f86270 */
        /* <DEDUP_REMOVED lines=13> */
.L_x_242:
[----:B------:R-:W-:Y:S05]  /*2ce0*/  @P0 BRA `(.L_x_243) ;  /* 0x0000000000400947 */ /* 0x000fea0003800000 */
[----:B0-2---:R0:W5:Y:S04]  /*2cf0*/  LDG.E R7, desc[UR8][R4.64] ;  /* 0x0000000804077981 */ /* 0x005168000c1e1900 */
[----:B------:R0:W5:Y:S04]  /*2d00*/  LDG.E R9, desc[UR8][R4.64+0x80] ;  /* 0x0000800804097981 */ /* 0x000168000c1e1900 */
        /* <DEDUP_REMOVED lines=12> */
[----:B------:R0:W5:Y:S01]  /*2dd0*/  LDG.E R35, desc[UR8][R4.64+0x700] ;  /* 0x0007000804237981 */ /* 0x000162000c1e1900 */
[----:B------:R-:W-:Y:S05]  /*2de0*/  BRA `(.L_x_244) ;  /* 0x0000000000b87947 */ /* 0x000fea0003800000 */
.L_x_243:
[----:B0-2---:R-:W-:Y:S02]  /*2df0*/  IMAD.U32 R37, RZ, RZ, UR10 ;  /* 0x0000000aff257e24 */ /* 0x005fe4000f8e00ff */
[C---:B------:R-:W-:Y:S02]  /*2e00*/  VIADD R6, R0.reuse, 0x20 ;  /* 0x0000002000067836 */ /* 0x040fe40000000000 */
[----:B------:R-:W-:Y:S02]  /*2e10*/  IMAD R37, R37, -0x1680, R2 ;  /* 0xffffe98025257824 */ /* 0x000fe400078e0202 */
[C---:B------:R-:W-:Y:S02]  /*2e20*/  VIADD R8, R0.reuse, 0x40 ;  /* 0x0000004000087836 */ /* 0x040fe40000000000 */
[C---:B------:R-:W-:Y:S01]  /*2e30*/  VIADD R10, R0.reuse, 0x80 ;  /* 0x00000080000a7836 */ /* 0x040fe20000000000 */
[-C--:B------:R-:W-:Y:S02]  /*2e40*/  ISETP.GE.AND P4, PT, R0, R37.reuse, PT ;  /* 0x000000250000720c */ /* 0x080fe40003f86270 */
        /* <DEDUP_REMOVED lines=9> */
[----:B------:R1:W5:Y:S01]  /*2ee0*/  @!P4 LDG.E R7, desc[UR8][R4.64] ;  /* 0x000000080407c981 */ /* 0x000362000c1e1900 */
[-C--:B------:R-:W-:Y:S01]  /*2ef0*/  ISETP.GE.AND P4, PT, R6, R37.reuse, PT ;  /* 0x000000250600720c */ /* 0x080fe20003f86270 */
[----:B------:R-:W-:Y:S02]  /*2f00*/  VIADD R6, R0, 0x100 ;  /* 0x0000010000067836 */ /* 0x000fe40000000000 */
[----:B------:R1:W5:Y:S01]  /*2f10*/  @!P3 LDG.E R9, desc[UR8][R4.64+0x80] ;  /* 0x000080080409b981 */ /* 0x000362000c1e1900 */
[----:B------:R-:W-:Y:S01]  /*2f20*/  ISETP.GE.AND P3, PT, R8, R37, PT ;  /* 0x000000250800720c */ /* 0x000fe20003f66270 */
[----:B------:R-:W-:-:S02]  /*2f30*/  VIADD R8, R0, 0x120 ;  /* 0x0000012000087836 */ /* 0x000fc40000000000 */
[----:B------:R1:W5:Y:S01]  /*2f40*/  @!P2 LDG.E R11, desc[UR8][R4.64+0x100] ;  /* 0x00010008040ba981 */ /* 0x000362000c1e1900 */
        /* <DEDUP_REMOVED lines=15> */
[----:B------:R-:W-:-:S03]  /*3040*/  ISETP.GE.AND P3, PT, R8, R37, PT ;  /* 0x000000250800720c */ /* 0x000fc60003f66270 */
[----:B------:R1:W5:Y:S01]  /*3050*/  @!P2 LDG.E R23, desc[UR8][R4.64+0x400] ;  /* 0x000400080417a981 */ /* 0x000362000c1e1900 */
[----:B------:R-:W-:-:S03]  /*3060*/  ISETP.GE.AND P2, PT, R6, R37, PT ;  /* 0x000000250600720c */ /* 0x000fc60003f46270 */
[----:B------:R1:W5:Y:S04]  /*3070*/  @!P1 LDG.E R25, desc[UR8][R4.64+0x480] ;  /* 0x0004800804199981 */ /* 0x000368000c1e1900 */
[----:B------:R1:W5:Y:S04]  /*3080*/  @!P6 LDG.E R27, desc[UR8][R4.64+0x500] ;  /* 0x00050008041be981 */ /* 0x000368000c1e1900 */
[----:B------:R1:W5:Y:S04]  /*3090*/  @!P5 LDG.E R29, desc[UR8][R4.64+0x580] ;  /* 0x00058008041dd981 */ /* 0x000368000c1e1900 */
[----:B------:R1:W5:Y:S04]  /*30a0*/  @!P4 LDG.E R31, desc[UR8][R4.64+0x600] ;  /* 0x00060008041fc981 */ /* 0x000368000c1e1900 */
[----:B------:R1:W5:Y:S04]  /*30b0*/  @!P3 LDG.E R33, desc[UR8][R4.64+0x680] ;  /* 0x000680080421b981 */ /* 0x000368000c1e1900 */
[----:B------:R1:W5:Y:S02]  /*30c0*/  @!P2 LDG.E R35, desc[UR8][R4.64+0x700] ;  /* 0x000700080423a981 */ /* 0x000364000c1e1900 */
.L_x_244:
[----:B------:R-:W-:Y:S05]  /*30d0*/  @P0 BRA `(.L_x_245) ;  /* 0x00000000004c0947 */ /* 0x000fea0003800000 */
[----:B------:R-:W2:Y:S02]  /*30e0*/  LDCU.64 UR4, c[0x0][0x3b0] ;  /* 0x00007600ff0477ac */ /* 0x000ea40008000a00 */
[----:B--2---:R-:W-:-:S04]  /*30f0*/  LEA R2, P0, R3, UR4, 0x2 ;  /* 0x0000000403027c11 */ /* 0x004fc8000f8010ff */
[----:B------:R-:W-:-:S05]  /*3100*/  LEA.HI.X R3, R3, UR5, R28, 0x2, P0 ;  /* 0x0000000503037c11 */ /* 0x000fca00080f141c */
[----:B-----5:R-:W-:Y:S04]  /*3110*/  STG.E desc[UR8][R2.64], R7 ;  /* 0x0000000702007986 */ /* 0x020fe8000c101908 */
[----:B------:R-:W-:Y:S04]  /*3120*/  STG.E desc[UR8][R2.64+0x80], R9 ;  /* 0x0000800902007986 */ /* 0x000fe8000c101908 */
        /* <DEDUP_REMOVED lines=12> */
[----:B------:R-:W-:Y:S01]  /*31f0*/  STG.E desc[UR8][R2.64+0x700], R35 ;  /* 0x0007002302007986 */ /* 0x000fe2000c101908 */
[----:B------:R-:W-:Y:S05]  /*3200*/  EXIT ;  /* 0x000000000000794d */ /* 0x000fea0003800000 */
.L_x_245:
[----:B------:R-:W2:Y:S01]  /*3210*/  LDCU.64 UR4, c[0x0][0x3b0] ;  /* 0x00007600ff0477ac */ /* 0x000ea20008000a00 */
[----:B01----:R-:W-:Y:S02]  /*3220*/  IMAD.U32 R5, RZ, RZ, UR10 ;  /* 0x0000000aff057e24 */ /* 0x003fe4000f8e00ff */
[C---:B------:R-:W-:Y:S02]  /*3230*/  VIADD R4, R0.reuse, 0x20 ;  /* 0x0000002000047836 */ /* 0x040fe40000000000 */
        /* <DEDUP_REMOVED lines=10> */
[C---:B--2---:R-:W-:Y:S02]  /*32e0*/  LEA R2, P0, R3.reuse, UR4, 0x2 ;  /* 0x0000000403027c11 */ /* 0x044fe4000f8010ff */
[-C--:B------:R-:W-:Y:S01]  /*32f0*/  ISETP.GE.AND P6, PT, R4, R5.reuse, PT ;  /* 0x000000050400720c */ /* 0x080fe20003fc6270 */
[----:B------:R-:W-:Y:S01]  /*3300*/  VIADD R4, R0, 0xe0 ;  /* 0x000000e000047836 */ /* 0x000fe20000000000 */
[----:B------:R-:W-:Y:S02]  /*3310*/  LEA.HI.X R3, R3, UR5, R28, 0x2, P0 ;  /* 0x0000000503037c11 */ /* 0x000fe400080f141c */
[-C--:B------:R-:W-:Y:S01]  /*3320*/  ISETP.GE.AND P0, PT, R6, R5.reuse, PT ;  /* 0x000000050600720c */ /* 0x080fe20003f06270 */
[----:B------:R-:W-:Y:S01]  /*3330*/  VIADD R6, R0, 0x100 ;  /* 0x0000010000067836 */ /* 0x000fe20000000000 */
[-C--:B------:R-:W-:Y:S01]  /*3340*/  ISETP.GE.AND P2, PT, R10, R5.reuse, PT ;  /* 0x000000050a00720c */ /* 0x080fe20003f46270 */
[----:B-----5:R0:W-:Y:S01]  /*3350*/  @!P3 STG.E desc[UR8][R2.64], R7 ;  /* 0x000000070200b986 */ /* 0x0201e2000c101908 */
[----:B------:R-:W-:Y:S01]  /*3360*/  ISETP.GE.AND P3, PT, R4, R5, PT ;  /* 0x000000050400720c */ /* 0x000fe20003f66270 */
[----:B------:R-:W-:-:S02]  /*3370*/  VIADD R4, R0, 0x120 ;  /* 0x0000012000047836 */ /* 0x000fc40000000000 */
[----:B------:R0:W-:Y:S01]  /*3380*/  @!P4 STG.E desc[UR8][R2.64+0x80], R9 ;  /* 0x000080090200c986 */ /* 0x0001e2000c101908 */
[-C--:B------:R-:W-:Y:S01]  /*3390*/  ISETP.GE.AND P4, PT, R6, R5.reuse, PT ;  /* 0x000000050600720c */ /* 0x080fe20003f86270 */
[----:B------:R-:W-:Y:S02]  /*33a0*/  VIADD R6, R0, 0x140 ;  /* 0x0000014000067836 */ /* 0x000fe40000000000 */
[----:B------:R0:W-:Y:S01]  /*33b0*/  @!P5 STG.E desc[UR8][R2.64+0x100], R11 ;  /* 0x0001000b0200d986 */ /* 0x0001e2000c101908 */
[-C--:B------:R-:W-:Y:S01]  /*33c0*/  ISETP.GE.AND P5, PT, R4, R5.reuse, PT ;  /* 0x000000050400720c */ /* 0x080fe20003fa6270 */
[----:B------:R-:W-:Y:S02]  /*33d0*/  VIADD R4, R0, 0x160 ;  /* 0x0000016000047836 */ /* 0x000fe40000000000 */
[----:B------:R0:W-:Y:S01]  /*33e0*/  @!P6 STG.E desc[UR8][R2.64+0x180], R13 ;  /* 0x0001800d0200e986 */ /* 0x0001e2000c101908 */
[----:B------:R-:W-:Y:S01]  /*33f0*/  ISETP.GE.AND P6, PT, R6, R5, PT ;  /* 0x000000050600720c */ /* 0x000fe20003fc6270 */
[----:B------:R-:W-:-:S02]  /*3400*/  VIADD R6, R0, 0x180 ;  /* 0x0000018000067836 */ /* 0x000fc40000000000 */
[----:B------:R0:W-:Y:S01]  /*3410*/  @!P0 STG.E desc[UR8][R2.64+0x200], R15 ;  /* 0x0002000f02008986 */ /* 0x0001e2000c101908 */
[-C--:B------:R-:W-:Y:S01]  /*3420*/  ISETP.GE.AND P0, PT, R4, R5.reuse, PT ;  /* 0x000000050400720c */ /* 0x080fe20003f06270 */
[C---:B------:R-:W-:Y:S02]  /*3430*/  VIADD R4, R0.reuse, 0x1a0 ;  /* 0x000001a000047836 */ /* 0x040fe40000000000 */
[----:B------:R-:W-:Y:S01]  /*3440*/  VIADD R0, R0, 0x1c0 ;  /* 0x000001c000007836 */ /* 0x000fe20000000000 */
[----:B------:R0:W-:Y:S01]  /*3450*/  @!P1 STG.E desc[UR8][R2.64+0x280], R17 ;  /* 0x0002801102009986 */ /* 0x0001e2000c101908 */
[----:B------:R-:W-:-:S03]  /*3460*/  ISETP.GE.AND P1, PT, R6, R5, PT ;  /* 0x000000050600720c */ /* 0x000fc60003f26270 */
[----:B------:R0:W-:Y:S01]  /*3470*/  @!P2 STG.E desc[UR8][R2.64+0x300], R19 ;  /* 0x000300130200a986 */ /* 0x0001e2000c101908 */
[----:B------:R-:W-:-:S03]  /*3480*/  ISETP.GE.AND P2, PT, R4, R5, PT ;  /* 0x000000050400720c */ /* 0x000fc60003f46270 */
[----:B------:R0:W-:Y:S01]  /*3490*/  @!P3 STG.E desc[UR8][R2.64+0x380], R21 ;  /* 0x000380150200b986 */ /* 0x0001e2000c101908 */
[----:B------:R-:W-:-:S03]  /*34a0*/  ISETP.GE.AND P3, PT, R0, R5, PT ;  /* 0x000000050000720c */ /* 0x000fc60003f66270 */
[----:B------:R0:W-:Y:S04]  /*34b0*/  @!P4 STG.E desc[UR8][R2.64+0x400], R23 ;  /* 0x000400170200c986 */ /* 0x0001e8000c101908 */
[----:B------:R0:W-:Y:S04]  /*34c0*/  @!P5 STG.E desc[UR8][R2.64+0x480], R25 ;  /* 0x000480190200d986 */ /* 0x0001e8000c101908 */
[----:B------:R0:W-:Y:S04]  /*34d0*/  @!P6 STG.E desc[UR8][R2.64+0x500], R27 ;  /* 0x0005001b0200e986 */ /* 0x0001e8000c101908 */
[----:B------:R0:W-:Y:S04]  /*34e0*/  @!P0 STG.E desc[UR8][R2.64+0x580], R29 ;  /* 0x0005801d02008986 */ /* 0x0001e8000c101908 */
[----:B------:R0:W-:Y:S04]  /*34f0*/  @!P1 STG.E desc[UR8][R2.64+0x600], R31 ;  /* 0x0006001f02009986 */ /* 0x0001e8000c101908 */
[----:B------:R0:W-:Y:S01]  /*3500*/  @!P2 STG.E desc[UR8][R2.64+0x680], R33 ;  /* 0x000680210200a986 */ /* 0x0001e2000c101908 */
[----:B------:R-:W-:Y:S05]  /*3510*/  @P3 EXIT ;  /* 0x000000000000394d */ /* 0x000fea0003800000 */
[----:B------:R-:W-:Y:S01]  /*3520*/  STG.E desc[UR8][R2.64+0x700], R35 ;  /* 0x0007002302007986 */ /* 0x000fe2000c101908 */
[----:B------:R-:W-:Y:S05]  /*3530*/  EXIT ;  /* 0x000000000000794d */ /* 0x000fea0003800000 */
.L_x_232:
[----:B------:R-:W-:Y:S01]  /*3540*/  IMAD.MOV.U32 R2, RZ, RZ, RZ ;  /* 0x000000ffff027224 */ /* 0x000fe200078e00ff */
[C---:B------:R-:W-:Y:S01]  /*3550*/  ISETP.GT.U32.AND P0, PT, R3.reuse, 0x1f, PT ;  /* 0x0000001f0300780c */ /* 0x040fe20003f04070 */
[----:B------:R-:W-:Y:S05]  /*3560*/  WARPSYNC.ALL ;  /* 0x0000000000007948 */ /* 0x000fea0003800000 */
[----:B------:R-:W-:-:S05]  /*3570*/  IMAD.HI.U32 R57, R3, 0x15555556, R2 ;  /* 0x1555555603397827 */ /* 0x000fca00078e0002 */
[----:B------:R-:W-:-:S05]  /*3580*/  LEA R57, R57, UR6, 0x2 ;  /* 0x0000000639397c11 */ /* 0x000fca000f8e10ff */
[----:B------:R0:W-:Y:S01]  /*3590*/  STS [R57+0x3410], R53 ;  /* 0x0034103539007388 */ /* 0x0001e20000000800 */
[----:B------:R-:W-:Y:S06]  /*35a0*/  BAR.SYNC.DEFER_BLOCKING 0x0 ;  /* 0x0000000000007b1d */ /* 0x000fec0000010000 */
[----:B------:R-:W-:Y:S05]  /*35b0*/  @P0 BRA `(.L_x_246) ;  /* 0x0000000000e00947 */ /* 0x000fea0003800000 */
[----:B------:R-:W-:Y:S01]  /*35c0*/  IMAD.MOV.U32 R55, RZ, RZ, 0x34 ;  /* 0x00000034ff377424 */ /* 0x000fe200078e00ff */
[----:B------:R-:W-:-:S03]  /*35d0*/  UMOV UR5, 0xffffffff ;  /* 0xffffffff00057882 */ /* 0x000fc60000000000 */
[----:B------:R-:W-:-:S05]  /*35e0*/  IMAD R55, R3, R55, UR6 ;  /* 0x0000000603377e24 */ /* 0x000fca000f8e0237 */
        /* <DEDUP_REMOVED lines=28> */
.L_x_356:
        /* <DEDUP_REMOVED lines=23> */
[----:B------:R1:W-:Y:S04]  /*3920*/  STS [R55+0x3438], R11 ;  /* 0x0034380b37007388 */ /* 0x0003e80000000800 */
[----:B------:R1:W-:Y:S02]  /*3930*/  STS [R55+0x343c], R10 ;  /* 0x00343c0a37007388 */ /* 0x0003e40000000800 */
.L_x_246:
[----:B------:R-:W-:Y:S05]  /*3940*/  WARPSYNC.ALL ;  /* 0x0000000000007948 */ /* 0x000fea0003800000 */
[----:B------:R-:W-:Y:S01]  /*3950*/  BAR.SYNC.DEFER_BLOCKING 0x0 ;  /* 0x0000000000007b1d */ /* 0x000fe20000010000 */
[----:B------:R-:W-:-:S05]  /*3960*/  ISETP.NE.AND P0, PT, R59, RZ, PT ;  /* 0x000000ff3b00720c */ /* 0x000fca0003f05270 */
[----:B------:R-:W-:Y:S01]  /*3970*/  BSSY.RECONVERGENT B0, `(.L_x_248) ;  /* 0x0000027000007945 */ /* 0x000fe20003800200 */
[----:B-1----:R1:W2:Y:S07]  /*3980*/  LDS R52, [R57+0x3410] ;  /* 0x0034100039347984 */ /* 0x0022ae0000000800 */
[----:B------:R-:W-:Y:S05]  /*3990*/  @P0 BRA `(.L_x_249) ;  /* 0x0000000000900947 */ /* 0x000fea0003800000 */
[----:B------:R-:W2:Y:S04]  /*39a0*/  LDS R11, [R13] ;  /* 0x000000000d0b7984 */ /* 0x000ea80000000800 */
[----:B------:R-:W3:Y:S04]  /*39b0*/  LDS R17, [R13+0x400] ;  /* 0x000400000d117984 */ /* 0x000ee80000000800 */
[----:B------:R-:W4:Y:S04]  /*39c0*/  LDS R19, [R13+0x800] ;  /* 0x000800000d137984 */ /* 0x000f280000000800 */
[----:B------:R-:W5:Y:S04]  /*39d0*/  LDS R21, [R13+0xc00] ;  /* 0x000c00000d157984 */ /* 0x000f680000000800 */
[----:B------:R-:W5:Y:S04]  /*39e0*/  LDS R23, [R13+0x1000] ;  /* 0x001000000d177984 */ /* 0x000f680000000800 */
[----:B------:R-:W5:Y:S04]  /*39f0*/  LDS R25, [R13+0x1400] ;  /* 0x001400000d197984 */ /* 0x000f680000000800 */
[----:B------:R-:W5:Y:S04]  /*3a00*/  LDS R55, [R13+0x1c00] ;  /* 0x001c00000d377984 */ /* 0x000f680000000800 */
[----:B01----:R-:W0:Y:S04]  /*3a10*/  LDS R57, [R13+0x2000] ;  /* 0x002000000d397984 */ /* 0x003e280000000800 */
[----:B------:R-:W1:Y:S04]  /*3a20*/  LDS R61, [R13+0x2400] ;  /* 0x002400000d3d7984 */ /* 0x000e680000000800 */
[----:B------:R-:W1:Y:S01]  /*3a30*/  LDS R63, [R13+0x2800] ;  /* 0x002800000d3f7984 */ /* 0x000e620000000800 */
[----:B--2---:R-:W-:-:S03]  /*3a40*/  IMAD.IADD R10, R52, 0x1, R11 ;  /* 0x00000001340a7824 */ /* 0x004fc600078e020b */
[----:B------:R-:W2:Y:S01]  /*3a50*/  LDS R65, [R13+0x2c00] ;  /* 0x002c00000d417984 */ /* 0x000ea20000000800 */
[----:B---3--:R-:W-:-:S03]  /*3a60*/  IMAD.IADD R72, R52, 0x1, R17 ;  /* 0x0000000134487824 */ /* 0x008fc600078e0211 */
[----:B------:R-:W3:Y:S01]  /*3a70*/  LDS R11, [R13+0x1800] ;  /* 0x001800000d0b7984 */ /* 0x000ee20000000800 */
[----:B----4-:R-:W-:-:S03]  /*3a80*/  IMAD.IADD R74, R52, 0x1, R19 ;  /* 0x00000001344a7824 */ /* 0x010fc600078e0213 */
[----:B------:R4:W-:Y:S01]  /*3a90*/  STS [R13], R10 ;  /* 0x0000000a0d007388 */ /* 0x0009e20000000800 */
[----:B-----5:R-:W-:-:S03]  /*3aa0*/  IMAD.IADD R76, R52, 0x1, R21 ;  /* 0x00000001344c7824 */ /* 0x020fc600078e0215 */
[----:B------:R1:W-:Y:S04]  /*3ab0*/  STS [R13+0x400], R72 ;  /* 0x000400480d007388 */ /* 0x0003e80000000800 */
[----:B------:R5:W-:Y:S01]  /*3ac0*/  STS [R13+0x800], R74 ;  /* 0x0008004a0d007388 */ /* 0x000be20000000800 */
[----:B----4-:R-:W-:-:S03]  /*3ad0*/  IMAD.IADD R10, R52, 0x1, R23 ;  /* 0x00000001340a7824 */ /* 0x010fc600078e0217 */
[----:B------:R2:W-:Y:S01]  /*3ae0*/  STS [R13+0xc00], R76 ;  /* 0x000c004c0d007388 */ /* 0x0005e20000000800 */
[C---:B------:R-:W-:Y:S02]  /*3af0*/  IMAD.IADD R25, R52.reuse, 0x1, R25 ;  /* 0x0000000134197824 */ /* 0x040fe400078e0219 */
[C---:B------:R-:W-:Y:S01]  /*3b00*/  IMAD.IADD R55, R52.reuse, 0x1, R55 ;  /* 0x0000000134377824 */ /* 0x040fe200078e0237 */
[----:B------:R4:W-:Y:S01]  /*3b10*/  STS [R13+0x1000], R10 ;  /* 0x0010000a0d007388 */ /* 0x0009e20000000800 */
[----:B0-----:R-:W-:-:S03]  /*3b20*/  IMAD.IADD R57, R52, 0x1, R57 ;  /* 0x0000000134397824 */ /* 0x001fc600078e0239 */
[----:B------:R4:W-:Y:S01]  /*3b30*/  STS [R13+0x1400], R25 ;  /* 0x001400190d007388 */ /* 0x0009e20000000800 */
[----:B-1----:R-:W-:-:S03]  /*3b40*/  IMAD.IADD R72, R52, 0x1, R61 ;  /* 0x0000000134487824 */ /* 0x002fc600078e023d */
[----:B------:R4:W-:Y:S01]  /*3b50*/  STS [R13+0x1c00], R55 ;  /* 0x001c00370d007388 */ /* 0x0009e20000000800 */
[----:B-----5:R-:W-:-:S03]  /*3b60*/  IMAD.IADD R74, R52, 0x1, R63 ;  /* 0x00000001344a7824 */ /* 0x020fc600078e023f */
[----:B------:R4:W-:Y:S01]  /*3b70*/  STS [R13+0x2000], R57 ;  /* 0x002000390d007388 */ /* 0x0009e20000000800 */
[----:B--2---:R-:W-:-:S03]  /*3b80*/  IMAD.IADD R76, R52, 0x1, R65 ;  /* 0x00000001344c7824 */ /* 0x004fc600078e0241 */
[----:B------:R4:W-:Y:S01]  /*3b90*/  STS [R13+0x2400], R72 ;  /* 0x002400480d007388 */ /* 0x0009e20000000800 */
[----:B---3--:R-:W-:-:S03]  /*3ba0*/  IMAD.IADD R11, R52, 0x1, R11 ;  /* 0x00000001340b7824 */ /* 0x008fc600078e020b */
[----:B------:R4:W-:Y:S04]  /*3bb0*/  STS [R13+0x2800], R74 ;  /* 0x0028004a0d007388 */ /* 0x0009e80000000800 */
[----:B------:R4:W-:Y:S04]  /*3bc0*/  STS [R13+0x1800], R11 ;  /* 0x0018000b0d007388 */ /* 0x0009e80000000800 */
[----:B------:R4:W-:Y:S02]  /*3bd0*/  STS [R13+0x2c00], R76 ;  /* 0x002c004c0d007388 */ /* 0x0009e40000000800 */
.L_x_249:
[----:B------:R-:W-:Y:S05]  /*3be0*/  BSYNC.RECONVERGENT B0 ;  /* 0x0000000000007941 */ /* 0x000fea0003800200 */
.L_x_248:
[----:B------:R-:W-:Y:S01]  /*3bf0*/  BAR.SYNC.DEFER_BLOCKING 0x0 ;  /* 0x0000000000007b1d */ /* 0x000fe20000010000 */
[----:B------:R-:W-:Y:S01]  /*3c00*/  R2P PR, R54, 0x7f ;  /* 0x0000007f36007804 */ /* 0x000fe20000000000 */
[----:B----4-:R-:W-:-:S04]  /*3c10*/  IMAD.MOV.U32 R74, RZ, RZ, RZ ;  /* 0x000000ffff4a7224 */ /* 0x010fc800078e00ff */
[----:B------:R-:W-:Y:S08]  /*3c20*/  BSSY.RECONVERGENT B0, `(.L_x_250) ;  /* 0x0000021000007945 */ /* 0x000ff00003800200 */
        /* <DEDUP_REMOVED lines=13> */
[----:B------:R-:W-:Y:S01]  /*3d00*/  VOTE.ANY R13, PT, P5 ;  /* 0x00000000000d7806 */ /* 0x000fe200028e0100 */
[----:B------:R-:W3:Y:S01]  /*3d10*/  S2R R17, SR_LEMASK ;  /* 0x0000000000117919 */ /* 0x000ee20000003a00 */
[----:B------:R-:W-:-:S02]  /*3d20*/  @!P4 LOP3.LUT R11, RZ, R11, RZ, 0x33, !PT ;  /* 0x0000000bff0bc212 */ /* 0x000fc400078e33ff */
[----:B------:R-:W-:Y:S02]  /*3d30*/  @!P5 LOP3.LUT R13, RZ, R13, RZ, 0x33, !PT ;  /* 0x0000000dff0dd212 */ /* 0x000fe400078e33ff */
[----:B------:R-:W-:Y:S02]  /*3d40*/  LOP3.LUT R10, R11, R10, RZ, 0xc0, !PT ;  /* 0x0000000a0b0a7212 */ /* 0x000fe400078ec0ff */
[----:B------:R-:W-:Y:S02]  /*3d50*/  VOTE.ANY R11, PT, P6 ;  /* 0x00000000000b7806 */ /* 0x000fe400030e0100 */
[----:B------:R-:W-:Y:S02]  /*3d60*/  LOP3.LUT R10, R13, R10, RZ, 0xc0, !PT ;  /* 0x0000000a0d0a7212 */ /* 0x000fe400078ec0ff */
[----:B------:R-:W-:Y:S02]  /*3d70*/  VOTE.ANY R13, PT, P0 ;  /* 0x00000000000d7806 */ /* 0x000fe400000e0100 */
[----:B------:R-:W-:-:S02]  /*3d80*/  @!P6 LOP3.LUT R11, RZ, R11, RZ, 0x33, !PT ;  /* 0x0000000bff0be212 */ /* 0x000fc400078e33ff */
[----:B------:R-:W-:Y:S02]  /*3d90*/  @!P0 LOP3.LUT R13, RZ, R13, RZ, 0x33, !PT ;  /* 0x0000000dff0d8212 */ /* 0x000fe400078e33ff */
[----:B------:R-:W-:-:S04]  /*3da0*/  LOP3.LUT R10, R11, R10, RZ, 0xc0, !PT ;  /* 0x0000000a0b0a7212 */ /* 0x000fc800078ec0ff */
[----:B------:R-:W-:-:S04]  /*3db0*/  LOP3.LUT R72, R13, R10, RZ, 0xc0, !PT ;  /* 0x0000000a0d487212 */ /* 0x000fc800078ec0ff */
[----:B01----:R-:W0:Y:S01]  /*3dc0*/  FLO.U32 R57, R72 ;  /* 0x0000004800397300 */ /* 0x003e2200000e0000 */
[----:B---3--:R-:W-:-:S07]  /*3dd0*/  LOP3.LUT R10, R17, R72, RZ, 0xc0, !PT ;  /* 0x00000048110a7212 */ /* 0x008fce00078ec0ff */
[----:B------:R-:W1:Y:S01]  /*3de0*/  POPC R10, R10 ;  /* 0x0000000a000a7309 */ /* 0x000e620000000000 */
[----:B0-----:R-:W-:-:S13]  /*3df0*/  ISETP.NE.AND P0, PT, R16, R57, PT ;  /* 0x000000391000720c */ /* 0x001fda0003f05270 */
[----:B------:R-:W-:Y:S05]  /*3e00*/  @P0 BRA `(.L_x_251) ;  /* 0x0000000000080947 */ /* 0x000fea0003800000 */
[----:B------:R-:W-:-:S05]  /*3e10*/  IMAD R11, R54, 0x4, R15 ;  /* 0x00000004360b7824 */ /* 0x000fca00078e020f */
[----:B-1----:R0:W3:Y:S02]  /*3e20*/  ATOMS.ADD R74, [R11], R10 ;  /* 0x0000000a0b4a738c */ /* 0x0020e40000000000 */
.L_x_251:
[----:B------:R-:W-:Y:S05]  /*3e30*/  BSYNC.RECONVERGENT B0 ;  /* 0x0000000000007941 */ /* 0x000fea0003800200 */
.L_x_250:
[----:B------:R-:W-:Y:S01]  /*3e40*/  R2P PR, R70, 0x7f ;  /* 0x0000007f46007804 */ /* 0x000fe20000000000 */
[----:B---3--:R3:W4:Y:S01]  /*3e50*/  SHFL.IDX PT, R57, R74, R57, 0x1f ;  /* 0x00001f394a397589 */ /* 0x00872200000e0000 */
[----:B------:R-:W-:Y:S11]  /*3e60*/  BSSY.RECONVERGENT B0, `(.L_x_252) ;  /* 0x0000021000007945 */ /* 0x000ff60003800200 */
[----:B0-----:R-:W-:-:S02]  /*3e70*/  VOTE.ANY R11, PT, P0 ;  /* 0x00000000000b7806 */ /* 0x001fc400000e0100 */
[----:B------:R-:W-:Y:S02]  /*3e80*/  VOTE.ANY R54, PT, P1 ;  /* 0x0000000000367806 */ /* 0x000fe400008e0100 */
[----:B------:R-:W-:Y:S02]  /*3e90*/  @!P0 LOP3.LUT R11, RZ, R11, RZ, 0x33, !PT ;  /* 0x0000000bff0b8212 */ /* 0x000fe400078e33ff */
[----:B------:R-:W-:Y:S02]  /*3ea0*/  VOTE.ANY R72, PT, P2 ;  /* 0x0000000000487806 */ /* 0x000fe400010e0100 */
[----:B------:R-:W-:Y:S02]  /*3eb0*/  @!P1 LOP3.LUT R54, RZ, R54, RZ, 0x33, !PT ;  /* 0x00000036ff369212 */ /* 0x000fe400078e33ff */
[----:B------:R-:W-:Y:S02]  /*3ec0*/  @!P2 LOP3.LUT R72, RZ, R72, RZ, 0x33, !PT ;  /* 0x00000048ff48a212 */ /* 0x000fe400078e33ff */
[----:B------:R-:W-:-:S02]  /*3ed0*/  LOP3.LUT R11, R54, R11, RZ, 0xc0, !PT ;  /* 0x0000000b360b7212 */ /* 0x000fc400078ec0ff */
[----:B------:R-:W-:Y:S02]  /*3ee0*/  VOTE.ANY R54, PT, P3 ;  /* 0x0000000000367806 */ /* 0x000fe400018e0100 */
[----:B------:R-:W-:Y:S02]  /*3ef0*/  LOP3.LUT R11, R72, R11, RZ, 0xc0, !PT ;  /* 0x0000000b480b7212 */ /* 0x000fe400078ec0ff */
[----:B------:R-:W-:Y:S02]  /*3f00*/  LOP3.LUT P0, RZ, R70, 0x80, RZ, 0xc0, !PT ;  /* 0x0000008046ff7812 */ /* 0x000fe4000780c0ff */
[----:B------:R-:W-:Y:S02]  /*3f10*/  VOTE.ANY R72, PT, P4 ;  /* 0x0000000000487806 */ /* 0x000fe400020e0100 */
[----:B------:R-:W-:Y:S02]  /*3f20*/  @!P3 LOP3.LUT R54, RZ, R54, RZ, 0x33, !PT ;  /* 0x00000036ff36b212 */ /* 0x000fe400078e33ff */
[----:B------:R-:W-:-:S02]  /*3f30*/  @!P4 LOP3.LUT R72, RZ, R72, RZ, 0x33, !PT ;  /* 0x00000048ff48c212 */ /* 0x000fc400078e33ff */
[----:B------:R-:W-:Y:S02]  /*3f40*/  LOP3.LUT R11, R54, R11, RZ, 0xc0, !PT ;  /* 0x0000000b360b7212 */ /* 0x000fe400078ec0ff */
[----:B------:R-:W-:Y:S02]  /*3f50*/  VOTE.ANY R54, PT, P5 ;  /* 0x0000000000367806 */ /* 0x000fe400028e0100 */
[----:B------:R-:W-:Y:S02]  /*3f60*/  LOP3.LUT R11, R72, R11, RZ, 0xc0, !PT ;  /* 0x0000000b480b7212 */ /* 0x000fe400078ec0ff */
[----:B------:R-:W-:Y:S02]  /*3f70*/  VOTE.ANY R72, PT, P6 ;  /* 0x0000000000487806 */ /* 0x000fe400030e0100 */
[----:B------:R-:W-:Y:S02]  /*3f80*/  @!P5 LOP3.LUT R54, RZ, R54, RZ, 0x33, !PT ;  /* 0x00000036ff36d212 */ /* 0x000fe400078e33ff */
[----:B------:R-:W-:-:S02]  /*3f90*/  VOTE.ANY R76, PT, P0 ;  /* 0x00000000004c7806 */ /* 0x000fc400000e0100 */
[----:B------:R-:W-:Y:S02]  /*3fa0*/  @!P6 LOP3.LUT R72, RZ, R72, RZ, 0x33, !PT ;  /* 0x00000048ff48e212 */ /* 0x000fe400078e33ff */
[----:B------:R-:W-:Y:S01]  /*3fb0*/  LOP3.LUT R11, R54, R11, RZ, 0xc0, !PT ;  /* 0x0000000b360b7212 */ /* 0x000fe200078ec0ff */
[----:B------:R-:W-:Y:S01]  /*3fc0*/  IMAD.MOV.U32 R54, RZ, RZ, RZ ;  /* 0x000000ffff367224 */ /* 0x000fe200078e00ff */
[----:B------:R-:W-:Y:S02]  /*3fd0*/  @!P0 LOP3.LUT R76, RZ, R76, RZ, 0x33, !PT ;  /* 0x0000004cff4c8212 */ /* 0x000fe400078e33ff */
[----:B------:R-:W-:-:S04]  /*3fe0*/  LOP3.LUT R11, R72, R11, RZ, 0xc0, !PT ;  /* 0x0000000b480b7212 */ /* 0x000fc800078ec0ff */
[----:B------:R-:W-:-:S04]  /*3ff0*/  LOP3.LUT R76, R76, R11, RZ, 0xc0, !PT ;  /* 0x0000000b4c4c7212 */ /* 0x000fc800078ec0ff */
[----:B------:R-:W0:Y:S01]  /*4000*/  FLO.U32 R13, R76 ;  /* 0x0000004c000d7300 */ /* 0x000e2200000e0000 */
[----:B------:R-:W-:-:S07]  /*4010*/  LOP3.LUT R11, R17, R76, RZ, 0xc0, !PT ;  /* 0x0000004c110b7212 */ /* 0x000fce00078ec0ff */
[----:B------:R-:W1:Y:S01]  /*4020*/  POPC R11, R11 ;  /* 0x0000000b000b7309 */ /* 0x000e620000000000 */
[----:B0-----:R-:W-:-:S13]  /*4030*/  ISETP.NE.AND P0, PT, R16, R13, PT ;  /* 0x0000000d1000720c */ /* 0x001fda0003f05270 */
[----:B-1-34-:R-:W-:Y:S05]  /*4040*/  @P0 BRA `(.L_x_253) ;  /* 0x0000000000080947 */ /* 0x01afea0003800000 */
[----:B------:R-:W-:-:S06]  /*4050*/  IMAD R54, R70, 0x4, R15 ;  /* 0x0000000446367824 */ /* 0x000fcc00078e020f */
[----:B------:R0:W1:Y:S02]  /*4060*/  ATOMS.ADD R54, [R54], R11 ;  /* 0x0000000b3636738c */ /* 0x0000640000000000 */
.L_x_253:
[----:B------:R-:W-:Y:S05]  /*4070*/  BSYNC.RECONVERGENT B0 ;  /* 0x0000000000007941 */ /* 0x000fea0003800200 */
.L_x_252:
[----:B------:R-:W-:Y:S01]  /*4080*/  R2P PR, R68, 0x7f ;  /* 0x0000007f44007804 */ /* 0x000fe20000000000 */
[----:B------:R-:W-:-:S12]  /*4090*/  BSSY.RECONVERGENT B0, `(.L_x_254) ;  /* 0x0000022000007945 */ /* 0x000fd80003800200 */
[----:B------:R-:W-:Y:S02]  /*40a0*/  VOTE.ANY R19, PT, P0 ;  /* 0x0000000000137806 */ /* 0x000fe400000e0100 */
[----:B------:R-:W-:Y:S02]  /*40b0*/  VOTE.ANY R70, PT, P1 ;  /* 0x0000000000467806 */ /* 0x000fe400008e0100 */
        /* <DEDUP_REMOVED lines=20> */
[----:B------:R-:W-:Y:S01]  /*4200*/  LOP3.LUT R19, R72, R19, RZ, 0xc0, !PT ;  /* 0x0000001348137212 */ /* 0x000fe200078ec0ff */
[----:B------:R-:W-:-:S03]  /*4210*/  IMAD.MOV.U32 R72, RZ, RZ, RZ ;  /* 0x000000ffff487224 */ /* 0x000fc600078e00ff */
[----:B------:R-:W-:Y:S02]  /*4220*/  LOP3.LUT R74, R70, R19, RZ, 0xc0, !PT ;  /* 0x00000013464a7212 */ /* 0x000fe400078ec0ff */
[----:B-1----:R1:W3:Y:S02]  /*4230*/  SHFL.IDX PT, R70, R54, R13, 0x1f ;  /* 0x00001f0d36467589 */ /* 0x0022e400000e0000 */
[----:B------:R-:W4:Y:S01]  /*4240*/  FLO.U32 R19, R74 ;  /* 0x0000004a00137300 */ /* 0x000f2200000e0000 */
[----:B------:R-:W-:-:S07]  /*4250*/  LOP3.LUT R61, R17, R74, RZ, 0xc0, !PT ;  /* 0x0000004a113d7212 */ /* 0x000fce00078ec0ff */
[----:B------:R-:W0:Y:S01]  /*4260*/  POPC R61, R61 ;  /* 0x0000003d003d7309 */ /* 0x000e220000000000 */
[----:B----4-:R-:W-:-:S13]  /*4270*/  ISETP.NE.AND P0, PT, R16, R19, PT ;  /* 0x000000131000720c */ /* 0x010fda0003f05270 */
[----:B01-3--:R-:W-:Y:S05]  /*4280*/  @P0 BRA `(.L_x_255) ;  /* 0x0000000000080947 */ /* 0x00bfea0003800000 */
[----:B------:R-:W-:-:S05]  /*4290*/  IMAD R68, R68, 0x4, R15 ;  /* 0x0000000444447824 */ /* 0x000fca00078e020f */
[----:B------:R0:W1:Y:S02]  /*42a0*/  ATOMS.ADD R72, [R68], R61 ;  /* 0x0000003d4448738c */ /* 0x0000640000000000 */
.L_x_255:
[----:B------:R-:W-:Y:S05]  /*42b0*/  BSYNC.RECONVERGENT B0 ;  /* 0x0000000000007941 */ /* 0x000fea0003800200 */
.L_x_254:
[----:B------:R-:W-:Y:S01]  /*42c0*/  R2P PR, R62, 0x7f ;  /* 0x0000007f3e007804 */ /* 0x000fe20000000000 */
[----:B------:R-:W-:Y:S01]  /*42d0*/  BSSY.RECONVERGENT B0, `(.L_x_256) ;  /* 0x0000022000007945 */ /* 0x000fe20003800200 */
[----:B------:R-:W-:-:S11]  /*42e0*/  IMAD.MOV.U32 R74, RZ, RZ, RZ ;  /* 0x000000ffff4a7224 */ /* 0x000fd600078e00ff */
[----:B------:R-:W-:Y:S02]  /*42f0*/  VOTE.ANY R13, PT, P0 ;  /* 0x00000000000d7806 */ /* 0x000fe400000e0100 */
[----:B------:R-:W-:Y:S02]  /*4300*/  VOTE.ANY R54, PT, P1 ;  /* 0x0000000000367806 */ /* 0x000fe400008e0100 */
[----:B------:R-:W-:Y:S02]  /*4310*/  @!P0 LOP3.LUT R13, RZ, R13, RZ, 0x33, !PT ;  /* 0x0000000dff0d8212 */ /* 0x000fe400078e33ff */
[----:B------:R-:W-:Y:S02]  /*4320*/  @!P1 LOP3.LUT R54, RZ, R54, RZ, 0x33, !PT ;  /* 0x00000036ff369212 */ /* 0x000fe400078e33ff */
[----:B0-----:R-:W-:Y:S02]  /*4330*/  VOTE.ANY R68, PT, P2 ;  /* 0x0000000000447806 */ /* 0x001fe400010e0100 */
        /* <DEDUP_REMOVED lines=17> */
[----:B------:R-:W-:-:S04]  /*4450*/  @!P0 LOP3.LUT R68, RZ, R68, RZ, 0x33, !PT ;  /* 0x00000044ff448212 */ /* 0x000fc800078e33ff */
[----:B------:R-:W-:Y:S02]  /*4460*/  LOP3.LUT R54, R68, R13, RZ, 0xc0, !PT ;  /* 0x0000000d44367212 */ /* 0x000fe400078ec0ff */
[----:B-1----:R0:W1:Y:S02]  /*4470*/  SHFL.IDX PT, R68, R72, R19, 0x1f ;  /* 0x00001f1348447589 */ /* 0x00206400000e0000 */
[----:B------:R-:W3:Y:S01]  /*4480*/  FLO.U32 R21, R54 ;  /* 0x0000003600157300 */ /* 0x000ee200000e0000 */
[----:B------:R-:W-:-:S07]  /*4490*/  LOP3.LUT R13, R17, R54, RZ, 0xc0, !PT ;  /* 0x00000036110d7212 */ /* 0x000fce00078ec0ff */
[----:B------:R-:W4:Y:S01]  /*44a0*/  POPC R13, R13 ;  /* 0x0000000d000d7309 */ /* 0x000f220000000000 */
[----:B---3--:R-:W-:-:S13]  /*44b0*/  ISETP.NE.AND P0, PT, R16, R21, PT ;  /* 0x000000151000720c */ /* 0x008fda0003f05270 */
[----:B01--4-:R-:W-:Y:S05]  /*44c0*/  @P0 BRA `(.L_x_257) ;  /* 0x0000000000080947 */ /* 0x013fea0003800000 */
[----:B------:R-:W-:-:S05]  /*44d0*/  IMAD R62, R62, 0x4, R15 ;  /* 0x000000043e3e7824 */ /* 0x000fca00078e020f */
[----:B------:R0:W1:Y:S02]  /*44e0*/  ATOMS.ADD R74, [R62], R13 ;  /* 0x0000000d3e4a738c */ /* 0x0000640000000000 */
.L_x_257:
[----:B------:R-:W-:Y:S05]  /*44f0*/  BSYNC.RECONVERGENT B0 ;  /* 0x0000000000007941 */ /* 0x000fea0003800200 */
.L_x_256:
[----:B------:R-:W-:Y:S01]  /*4500*/  R2P PR, R66, 0x7f ;  /* 0x0000007f42007804 */ /* 0x000fe20000000000 */
[----:B01----:R0:W1:Y:S01]  /*4510*/  SHFL.IDX PT, R62, R74, R21, 0x1f ;  /* 0x00001f154a3e7589 */ /* 0x00306200000e0000 */
[----:B------:R-:W-:Y:S01]  /*4520*/  BSSY.RECONVERGENT B0, `(.L_x_258) ;  /* 0x0000021000007945 */ /* 0x000fe20003800200 */
[----:B------:R-:W-:-:S10]  /*4530*/  IMAD.MOV.U32 R72, RZ, RZ, RZ ;  /* 0x000000ffff487224 */ /* 0x000fd400078e00ff */
[----:B------:R-:W-:Y:S02]  /*4540*/  VOTE.ANY R19, PT, P0 ;  /* 0x0000000000137806 */ /* 0x000fe400000e0100 */
[----:B------:R-:W-:Y:S02]  /*4550*/  VOTE.ANY R54, PT, P1 ;  /* 0x0000000000367806 */ /* 0x000fe400008e0100 */
        /* <DEDUP_REMOVED lines=22> */
[----:B------:R-:W3:Y:S01]  /*46c0*/  FLO.U32 R55, R76 ;  /* 0x0000004c00377300 */ /* 0x000ee200000e0000 */
[----:B------:R-:W-:-:S07]  /*46d0*/  LOP3.LUT R54, R17, R76, RZ, 0xc0, !PT ;  /* 0x0000004c11367212 */ /* 0x000fce00078ec0ff */
[----:B------:R-:W4:Y:S01]  /*46e0*/  POPC R54, R54 ;  /* 0x0000003600367309 */ /* 0x000f220000000000 */
[----:B---3--:R-:W-:-:S13]  /*46f0*/  ISETP.NE.AND P0, PT, R16, R55, PT ;  /* 0x000000371000720c */ /* 0x008fda0003f05270 */
[----:B01--4-:R-:W-:Y:S05]  /*4700*/  @P0 BRA `(.L_x_259) ;  /* 0x0000000000080947 */ /* 0x013fea0003800000 */
[----:B------:R-:W-:-:S05]  /*4710*/  IMAD R19, R66, 0x4, R15 ;  /* 0x0000000442137824 */ /* 0x000fca00078e020f */
[----:B------:R0:W1:Y:S02]  /*4720*/  ATOMS.ADD R72, [R19], R54 ;  /* 0x000000361348738c */ /* 0x0000640000000000 */
.L_x_259:
[----:B------:R-:W-:Y:S05]  /*4730*/  BSYNC.RECONVERGENT B0 ;  /* 0x0000000000007941 */ /* 0x000fea0003800200 */
.L_x_258:
[----:B------:R-:W-:Y:S01]  /*4740*/  R2P PR, R60, 0x7f ;  /* 0x0000007f3c007804 */ /* 0x000fe20000000000 */
[----:B-1----:R1:W3:Y:S01]  /*4750*/  SHFL.IDX PT, R55, R72, R55, 0x1f ;  /* 0x00001f3748377589 */ /* 0x0022e200000e0000 */
        /* <DEDUP_REMOVED lines=28> */
[----:B------:R-:W4:Y:S01]  /*4920*/  POPC R25, R25 ;  /* 0x0000001900197309 */ /* 0x000f220000000000 */
[----:B0-----:R-:W-:-:S13]  /*4930*/  ISETP.NE.AND P0, PT, R16, R19, PT ;  /* 0x000000131000720c */ /* 0x001fda0003f05270 */
[----:B-1-34-:R-:W-:Y:S05]  /*4940*/  @P0 BRA `(.L_x_261) ;  /* 0x0000000000080947 */ /* 0x01afea0003800000 */
[----:B------:R-:W-:-:S05]  /*4950*/  IMAD R60, R60, 0x4, R15 ;  /* 0x000000043c3c7824 */ /* 0x000fca00078e020f */
[----:B------:R0:W1:Y:S02]  /*4960*/  ATOMS.ADD R66, [R60], R25 ;  /* 0x000000193c42738c */ /* 0x0000640000000000 */
.L_x_261:
[----:B------:R-:W-:Y:S05]  /*4970*/  BSYNC.RECONVERGENT B0 ;  /* 0x0000000000007941 */ /* 0x000fea0003800200 */
.L_x_260:
        /* <DEDUP_REMOVED lines=35> */
.L_x_263:
[----:B------:R-:W-:Y:S05]  /*4bb0*/  BSYNC.RECONVERGENT B0 ;  /* 0x0000000000007941 */ /* 0x000fea0003800200 */
.L_x_262:
        /* <DEDUP_REMOVED lines=35> */
.L_x_265:
[----:B------:R-:W-:Y:S05]  /*4df0*/  BSYNC.RECONVERGENT B0 ;  /* 0x0000000000007941 */ /* 0x000fea0003800200 */
.L_x_264:
        /* <DEDUP_REMOVED lines=35> */
.L_x_267:
[----:B------:R-:W-:Y:S05]  /*5030*/  BSYNC.RECONVERGENT B0 ;  /* 0x0000000000007941 */ /* 0x000fea0003800200 */
.L_x_266:
[----:B------:R-:W-:Y:S01]  /*5040*/  R2P PR, R24, 0x7f ;  /* 0x0000007f18007804 */ /* 0x000fe20000000000 */
[----:B------:R-:W-:Y:S01]  /*5050*/  IMAD.IADD R10, R10, 0x1, R57 ;  /* 0x000000010a0a7824 */ /* 0x000fe200078e0239 */
[----:B------:R-:W-:Y:S01]  /*5060*/  BSSY.RECONVERGENT B0, `(.L_x_268) ;  /* 0x0000022000007945 */ /* 0x000fe20003800200 */
[----:B------:R-:W-:-:S10]  /*5070*/  IMAD.MOV.U32 R66, RZ, RZ, RZ ;  /* 0x000000ffff427224 */ /* 0x000fd400078e00ff */
[----:B0-----:R-:W-:Y:S02]  /*5080*/  VOTE.ANY R64, PT, P0 ;  /* 0x0000000000407806 */ /* 0x001fe400000e0100 */
        /* <DEDUP_REMOVED lines=31> */
.L_x_269:
[----:B------:R-:W-:Y:S05]  /*5280*/  BSYNC.RECONVERGENT B0 ;  /* 0x0000000000007941 */ /* 0x000fea0003800200 */
.L_x_268:
[----:B------:R-:W-:Y:S01]  /*5290*/  R2P PR, R12, 0x7f ;  /* 0x0000007f0c007804 */ /* 0x000fe20000000000 */
[----:B-1----:R1:W3:Y:S01]  /*52a0*/  SHFL.IDX PT, R66, R66, R65, 0x1f ;  /* 0x00001f4142427589 */ /* 0x0022e200000e0000 */
[----:B------:R-:W-:Y:S01]  /*52b0*/  BSSY.RECONVERGENT B0, `(.L_x_270) ;  /* 0x0000022000007945 */ /* 0x000fe20003800200 */
[----:B------:R-:W-:Y:S02]  /*52c0*/  IMAD.IADD R11, R11, 0x1, R70 ;  /* 0x000000010b0b7824 */ /* 0x000fe400078e0246 */
[----:B------:R-:W-:-:S08]  /*52d0*/  IMAD.MOV.U32 R70, RZ, RZ, RZ ;  /* 0x000000ffff467224 */ /* 0x000fd000078e00ff */
        /* <DEDUP_REMOVED lines=24> */
[----:B------:R-:W0:Y:S01]  /*5460*/  FLO.U32 R63, R72 ;  /* 0x00000048003f7300 */ /* 0x000e2200000e0000 */
[----:B------:R-:W-:-:S07]  /*5470*/  LOP3.LUT R24, R17, R72, RZ, 0xc0, !PT ;  /* 0x0000004811187212 */ /* 0x000fce00078ec0ff */
[----:B------:R-:W4:Y:S01]  /*5480*/  POPC R24, R24 ;  /* 0x0000001800187309 */ /* 0x000f220000000000 */
[----:B0-----:R-:W-:-:S13]  /*5490*/  ISETP.NE.AND P0, PT, R16, R63, PT ;  /* 0x0000003f1000720c */ /* 0x001fda0003f05270 */
[----:B-1-34-:R-:W-:Y:S05]  /*54a0*/  @P0 BRA `(.L_x_271) ;  /* 0x0000000000080947 */ /* 0x01afea0003800000 */
[----:B------:R-:W-:-:S05]  /*54b0*/  IMAD R65, R12, 0x4, R15 ;  /* 0x000000040c417824 */ /* 0x000fca00078e020f */
[----:B------:R0:W1:Y:S02]  /*54c0*/  ATOMS.ADD R70, [R65], R24 ;  /* 0x000000184146738c */ /* 0x0000640000000000 */
.L_x_271:
[----:B------:R-:W-:Y:S05]  /*54d0*/  BSYNC.RECONVERGENT B0 ;  /* 0x0000000000007941 */ /* 0x000fea0003800200 */
.L_x_270:
[----:B------:R-:W-:Y:S01]  /*54e0*/  R2P PR, R22, 0x7f ;  /* 0x0000007f16007804 */ /* 0x000fe20000000000 */
[----:B------:R-:W-:Y:S01]  /*54f0*/  IMAD.IADD R12, R61, 0x1, R68 ;  /* 0x000000013d0c7824 */ /* 0x000fe200078e0244 */
[----:B-1----:R1:W3:Y:S01]  /*5500*/  SHFL.IDX PT, R63, R70, R63, 0x1f ;  /* 0x00001f3f463f7589 */ /* 0x0022e200000e0000 */
[----:B------:R-:W-:Y:S10]  /*5510*/  BSSY.RECONVERGENT B0, `(.L_x_272) ;  /* 0x0000021000007945 */ /* 0x000ff40003800200 */
        /* <DEDUP_REMOVED lines=32> */
.L_x_273:
[----:B------:R-:W-:Y:S05]  /*5720*/  BSYNC.RECONVERGENT B0 ;  /* 0x0000000000007941 */ /* 0x000fea0003800200 */
.L_x_272:
[----:B------:R-:W-:Y:S01]  /*5730*/  R2P PR, R14, 0x7f ;  /* 0x0000007f0e007804 */ /* 0x000fe20000000000 */
[----:B------:R-:W-:Y:S01]  /*5740*/  IMAD.IADD R13, R13, 0x1, R62 ;  /* 0x000000010d0d7824 */ /* 0x000fe200078e023e */
[----:B------:R-:W-:Y:S01]  /*5750*/  BSSY.RECONVERGENT B0, `(.L_x_274) ;  /* 0x0000022000007945 */ /* 0x000fe20003800200 */
[----:B-1----:R1:W3:Y:S01]  /*5760*/  SHFL.IDX PT, R62, R68, R65, 0x1f ;  /* 0x00001f41443e7589 */ /* 0x0022e200000e0000 */
[----:B------:R-:W-:-:S09]  /*5770*/  IMAD.MOV.U32 R70, RZ, RZ, RZ ;  /* 0x000000ffff467224 */ /* 0x000fd200078e00ff */
        /* <DEDUP_REMOVED lines=31> */
.L_x_275:
[----:B------:R-:W-:Y:S05]  /*5970*/  BSYNC.RECONVERGENT B0 ;  /* 0x0000000000007941 */ /* 0x000fea0003800200 */
.L_x_274:
        /* <DEDUP_REMOVED lines=8> */
[----:B------:R-:W-:Y:S02]  /*5a00*/  VOTE.ANY R55, PT, P2 ;  /* 0x0000000000377806 */ /* 0x000fe400010e0100 */
[----:B------:R-:W-:Y:S02]  /*5a10*/  LOP3.LUT R54, R54, R65, RZ, 0xc0, !PT ;  /* 0x0000004136367212 */ /* 0x000fe400078ec0ff */
[----:B------:R-:W-:-:S02]  /*5a20*/  @!P2 LOP3.LUT R55, RZ, R55, RZ, 0x33, !PT ;  /* 0x00000037ff37a212 */ /* 0x000fc400078e33ff */
        /* <DEDUP_REMOVED lines=23> */
[----:B------:R-:W-:-:S06]  /*5ba0*/  IMAD R55, R18, 0x4, R15 ;  /* 0x0000000412377824 */ /* 0x000fcc00078e020f */
[----:B------:R0:W1:Y:S02]  /*5bb0*/  ATOMS.ADD R55, [R55], R54 ;  /* 0x000000363737738c */ /* 0x0000640000000000 */
.L_x_277:
[----:B------:R-:W-:Y:S05]  /*5bc0*/  BSYNC.RECONVERGENT B0 ;  /* 0x0000000000007941 */ /* 0x000fea0003800200 */
.L_x_276:
[----:B------:R-:W-:Y:S01]  /*5bd0*/  R2P PR, R20, 0x7f ;  /* 0x0000007f14007804 */ /* 0x000fe20000000000 */
[----:B-1----:R1:W3:Y:S01]  /*5be0*/  SHFL.IDX PT, R55, R55, R69, 0x1f ;  /* 0x00001f4537377589 */ /* 0x0022e200000e0000 */
        /* <DEDUP_REMOVED lines=26> */
[----:B-1----:R-:W1:Y:S01]  /*5d90*/  FLO.U32 R69, R18 ;  /* 0x0000001200457300 */ /* 0x002e6200000e0000 */
[----:B------:R-:W-:-:S07]  /*5da0*/  LOP3.LUT R17, R17, R18, RZ, 0xc0, !PT ;  /* 0x0000001211117212 */ /* 0x000fce00078ec0ff */
[----:B------:R4:W0:Y:S01]  /*5db0*/  POPC R65, R17 ;  /* 0x0000001100417309 */ /* 0x0008220000000000 */
[----:B-1----:R-:W-:-:S13]  /*5dc0*/  ISETP.NE.AND P0, PT, R16, R69, PT ;  /* 0x000000451000720c */ /* 0x002fda0003f05270 */
[----:B0--34-:R-:W-:Y:S05]  /*5dd0*/  @P0 BRA `(.L_x_279) ;  /* 0x0000000000080947 */ /* 0x019fea0003800000 */
[----:B------:R-:W-:-:S05]  /*5de0*/  IMAD R20, R20, 0x4, R15 ;  /* 0x0000000414147824 */ /* 0x000fca00078e020f */
[----:B------:R0:W1:Y:S02]  /*5df0*/  ATOMS.ADD R68, [R20], R65 ;  /* 0x000000411444738c */ /* 0x0000640000000000 */
.L_x_279:
[----:B------:R-:W-:Y:S05]  /*5e00*/  BSYNC.RECONVERGENT B0 ;  /* 0x0000000000007941 */ /* 0x000fea0003800200 */
.L_x_278:
[----:B-1----:R-:W1:Y:S01]  /*5e10*/  SHFL.IDX PT, R68, R68, R69, 0x1f ;  /* 0x00001f4544447589 */ /* 0x002e6200000e0000 */
[----:B------:R-:W-:Y:S01]  /*5e20*/  IMAD.IADD R18, R19, 0x1, R64 ;  /* 0x0000000113127824 */ /* 0x000fe200078e0240 */
[----:B------:R-:W-:Y:S01]  /*5e30*/  ISETP.NE.AND P0, PT, R59, RZ, PT ;  /* 0x000000ff3b00720c */ /* 0x000fe20003f05270 */
[----:B------:R-:W-:Y:S01]  /*5e40*/  IMAD.IADD R16, R23, 0x1, R58 ;  /* 0x0000000117107824 */ /* 0x000fe200078e023a */
[----:B------:R-:W-:Y:S01]  /*5e50*/  BAR.SYNC.DEFER_BLOCKING 0x0 ;  /* 0x0000000000007b1d */ /* 0x000fe20000010000 */
[----:B------:R-:W-:Y:S01]  /*5e60*/  IMAD.IADD R19, R57, 0x1, R66 ;  /* 0x0000000139137824 */ /* 0x000fe200078e0242 */
[----:B------:R-:W-:Y:S01]  /*5e70*/  LEA R57, R10, UR6, 0x3 ;  /* 0x000000060a397c11 */ /* 0x000fe2000f8e18ff */
        /* <DEDUP_REMOVED lines=8> */
[----:B0-----:R-:W-:Y:S01]  /*5f00*/  IMAD.IADD R20, R24, 0x1, R63 ;  /* 0x0000000118147824 */ /* 0x001fe200078e023f */
[----:B------:R-:W-:Y:S01]  /*5f10*/  LEA R63, R14, UR6, 0x3 ;  /* 0x000000060e3f7c11 */ /* 0x000fe2000f8e18ff */
[----:B------:R-:W-:Y:S01]  /*5f20*/  IMAD.IADD R22, R22, 0x1, R67 ;  /* 0x0000000116167824 */ /* 0x000fe200078e0243 */
[----:B------:R-:W-:Y:S01]  /*5f30*/  BSSY B1, `(.L_x_280) ;  /* 0x000004c000017945 */ /* 0x000fe20003800000 */
[----:B-1----:R-:W-:Y:S01]  /*5f40*/  IMAD.IADD R24, R65, 0x1, R68 ;  /* 0x0000000141187824 */ /* 0x002fe200078e0244 */
[----:B------:R-:W-:Y:S01]  /*5f50*/  LEA R65, R15, UR6, 0x3 ;  /* 0x000000060f417c11 */ /* 0x000fe2000f8e18ff */
[----:B------:R0:W-:Y:S04]  /*5f60*/  STS.64 [R57+-0x8], R26 ;  /* 0xfffff81a39007388 */ /* 0x0001e80000000a00 */
[----:B------:R-:W-:Y:S04]  /*5f70*/  STS.64 [R55+-0x8], R50 ;  /* 0xfffff83237007388 */ /* 0x000fe80000000a00 */
[----:B------:R1:W-:Y:S01]  /*5f80*/  STS.64 [R59+-0x8], R38 ;  /* 0xfffff8263b007388 */ /* 0x0003e20000000a00 */
[----:B0-----:R-:W-:-:S03]  /*5f90*/  LEA R26, R17, UR6, 0x3 ;  /* 0x00000006111a7c11 */ /* 0x001fc6000f8e18ff */
[----:B------:R-:W-:Y:S01]  /*5fa0*/  STS.64 [R61+-0x8], R48 ;  /* 0xfffff8303d007388 */ /* 0x000fe20000000a00 */
[----:B------:R-:W-:-:S03]  /*5fb0*/  LEA R27, R18, UR6, 0x3 ;  /* 0x00000006121b7c11 */ /* 0x000fc6000f8e18ff */
[----:B------:R0:W-:Y:S01]  /*5fc0*/  STS.64 [R63+-0x8], R40 ;  /* 0xfffff8283f007388 */ /* 0x0001e20000000a00 */
[----:B-1----:R-:W-:-:S03]  /*5fd0*/  LEA R38, R19, UR6, 0x3 ;  /* 0x0000000613267c11 */ /* 0x002fc6000f8e18ff */
[----:B------:R-:W-:Y:S01]  /*5fe0*/  STS.64 [R65+-0x8], R46 ;  /* 0xfffff82e41007388 */ /* 0x000fe20000000a00 */
[----:B------:R-:W-:-:S03]  /*5ff0*/  LEA R39, R20, UR6, 0x3 ;  /* 0x0000000614277c11 */ /* 0x000fc6000f8e18ff */
[----:B------:R1:W-:Y:S01]  /*6000*/  STS.64 [R25+-0x8], R42 ;  /* 0xfffff82a19007388 */ /* 0x0003e20000000a00 */
[----:B0-----:R-:W-:-:S03]  /*6010*/  LEA R40, R21, UR6, 0x3 ;  /* 0x0000000615287c11 */ /* 0x001fc6000f8e18ff */
[----:B------:R-:W-:Y:S01]  /*6020*/  STS.64 [R26+-0x8], R44 ;  /* 0xfffff82c1a007388 */ /* 0x000fe20000000a00 */
[----:B------:R-:W-:-:S03]  /*6030*/  LEA R41, R22, UR6, 0x3 ;  /* 0x0000000616297c11 */ /* 0x000fc6000f8e18ff */
[----:B------:R0:W-:Y:S01]  /*6040*/  STS.64 [R27+-0x8], R36 ;  /* 0xfffff8241b007388 */ /* 0x0001e20000000a00 */
[----:B-1----:R-:W-:-:S03]  /*6050*/  LEA R42, R23, UR6, 0x3 ;  /* 0x00000006172a7c11 */ /* 0x002fc6000f8e18ff */
[----:B------:R1:W-:Y:S01]  /*6060*/  STS.64 [R38+-0x8], R34 ;  /* 0xfffff82226007388 */ /* 0x0003e20000000a00 */
[----:B------:R-:W-:-:S03]  /*6070*/  LEA R43, R24, UR6, 0x3 ;  /* 0x00000006182b7c11 */ /* 0x000fc6000f8e18ff */
[----:B------:R1:W-:Y:S04]  /*6080*/  STS.64 [R39+-0x8], R32 ;  /* 0xfffff82027007388 */ /* 0x0003e80000000a00 */
[----:B------:R1:W-:Y:S01]  /*6090*/  STS.64 [R40+-0x8], R30 ;  /* 0xfffff81e28007388 */ /* 0x0003e20000000a00 */
[----:B0-----:R-:W-:-:S03]  /*60a0*/  LEA R37, R3, UR6, 0x3 ;  /* 0x0000000603257c11 */ /* 0x001fc6000f8e18ff */
[----:B------:R1:W-:Y:S04]  /*60b0*/  STS.64 [R41+-0x8], R6 ;  /* 0xfffff80629007388 */ /* 0x0003e80000000a00 */
[----:B------:R1:W-:Y:S04]  /*60c0*/  STS.64 [R42+-0x8], R8 ;  /* 0xfffff8082a007388 */ /* 0x0003e80000000a00 */
[----:B------:R1:W-:Y:S01]  /*60d0*/  STS.64 [R43+-0x8], R28 ;  /* 0xfffff81c2b007388 */ /* 0x0003e20000000a00 */
[----:B------:R-:W-:Y:S05]  /*60e0*/  @P0 BRA `(.L_x_281) ;  /* 0x0000000000c00947 */ /* 0x000fea0003800000 */
[----:B------:R-:W1:Y:S02]  /*60f0*/  LDCU.64 UR6, c[0x0][0x398] ;  /* 0x00007300ff0677ac */ /* 0x000e640008000a00 */
[----:B-1----:R-:W-:-:S04]  /*6100*/  LEA R8, P0, R3, UR6, 0x3 ;  /* 0x0000000603087c11 */ /* 0x002fc8000f8018ff */
[----:B------:R-:W-:-:S05]  /*6110*/  LEA.HI.X R9, R3, UR7, RZ, 0x3, P0 ;  /* 0x0000000703097c11 */ /* 0x000fca00080f1cff */
[----:B------:R-:W3:Y:S01]  /*6120*/  LDG.E.64 R6, desc[UR8][R8.64] ;  /* 0x0000000808067981 */ /* 0x000ee2000c1e1b00 */
[----:B--2---:R-:W-:Y:S01]  /*6130*/  SHF.R.S32.HI R29, RZ, 0x1f, R52 ;  /* 0x0000001fff1d7819 */ /* 0x004fe20000011434 */
[----:B------:R-:W-:Y:S01]  /*6140*/  UISETP.GE.AND UP0, UPT, UR10, 0x1, UPT ;  /* 0x000000010a00788c */ /* 0x000fe2000bf06270 */
[----:B------:R-:W-:Y:S01]  /*6150*/  IMAD.MOV.U32 R28, RZ, RZ, R53 ;  /* 0x000000ffff1c7224 */ /* 0x000fe200078e0035 */
[----:B---3--:R-:W-:-:S05]  /*6160*/  IADD3 R6, P0, PT, -R52, R6, RZ ;  /* 0x0000000634067210 */ /* 0x008fca0007f1e1ff */
[----:B------:R-:W-:-:S05]  /*6170*/  IMAD.X R7, R7, 0x1, ~R29, P0 ;  /* 0x0000000107077824 */ /* 0x000fca00000e0e1d */
[----:B------:R0:W-:Y:S01]  /*6180*/  STS.64 [R37+0xb400], R6 ;  /* 0x00b4000625007388 */ /* 0x0001e20000000a00 */
[----:B------:R-:W-:Y:S05]  /*6190*/  BRA.U !UP0, `(.L_x_282) ;  /* 0x00000001086c7547 */ /* 0x000fea000b800000 */
[----:B------:R-:W-:Y:S01]  /*61a0*/  BSSY B0, `(.L_x_283) ;  /* 0x0000019000007945 */ /* 0x000fe20003800000 */
[----:B------:R-:W-:Y:S02]  /*61b0*/  IMAD.MOV.U32 R8, RZ, RZ, -0x1 ;  /* 0xffffffffff087424 */ /* 0x000fe400078e00ff */
[----:B------:R-:W-:Y:S02]  /*61c0*/  IMAD.U32 R9, RZ, RZ, UR10 ;  /* 0x0000000aff097e24 */ /* 0x000fe4000f8e00ff */
[----:B------:R-:W-:-:S07]  /*61d0*/  IMAD.MOV.U32 R28, RZ, RZ, R53 ;  /* 0x000000ffff1c7224 */ /* 0x000fce00078e0035 */
.L_x_287:
[----:B0-----:R-:W0:Y:S01]  /*61e0*/  LDC.64 R6, c[0x0][0x380] ;  /* 0x0000e000ff067b82 */ /* 0x001e220000000a00 */
[----:B------:R-:W-:Y:S01]  /*61f0*/  VIADD R31, R9, 0xffffffff ;  /* 0xffffffff091f7836 */ /* 0x000fe20000000000 */
[----:B------:R-:W-:Y:S03]  /*6200*/  BSSY B2, `(.L_x_284) ;  /* 0x0000008000027945 */ /* 0x000fe60003800000 */
[----:B------:R-:W-:-:S04]  /*6210*/  IMAD R29, R31, 0x100, R3 ;  /* 0x000001001f1d7824 */ /* 0x000fc800078e0203 */
[----:B0-----:R-:W-:-:S07]  /*6220*/  IMAD.WIDE R6, R29, 0x4, R6 ;  /* 0x000000041d067825 */ /* 0x001fce00078e0206 */
.L_x_285:
[----:B------:R-:W-:Y:S05]  /*6230*/  YIELD ;  /* 0x0000000000007946 */ /* 0x000fea0003800000 */
[----:B------:R0:W-:Y:S06]  /*6240*/  MEMBAR.SC.CTA ;  /* 0x0000000000007992 */ /* 0x0001ec0000000000 */
[----:B0-----:R-:W2:Y:S02]  /*6250*/  LDG.E.STRONG.SYS R29, desc[UR8][R6.64] ;  /* 0x00000008061d7981 */ /* 0x001ea4000c1f5900 */
[----:B--2---:R-:W-:-:S13]  /*6260*/  ISETP.NE.AND P0, PT, R29, RZ, PT ;  /* 0x000000ff1d00720c */ /* 0x004fda0003f05270 */
[----:B------:R-:W-:Y:S05]  /*6270*/  @!P0 BRA `(.L_x_285) ;  /* 0xfffffffc00ec8947 */ /* 0x000fea000383ffff */
[----:B------:R-:W-:Y:S05]  /*6280*/  BSYNC B2 ;  /* 0x0000000000027941 */ /* 0x000fea0003800000 */
.L_x_284:
[----:B------:R-:W-:Y:S01]  /*6290*/  BSSY.RECONVERGENT B2, `(.L_x_286) ;  /* 0x0000006000027945 */ /* 0x000fe20003800200 */
[C---:B------:R-:W-:Y:S02]  /*62a0*/  ISETP.GT.AND P0, PT, R29.reuse, -0x1, PT ;  /* 0xffffffff1d00780c */ /* 0x040fe40003f04270 */
[----:B------:R-:W-:Y:S01]  /*62b0*/  LOP3.LUT R29, R29, 0x3fffffff, RZ, 0xc0, !PT ;  /* 0x3fffffff1d1d7812 */ /* 0x000fe200078ec0ff */
[----:B------:R-:W-:Y:S05]  /*62c0*/  WARPSYNC.EXCLUSIVE R8 ;  /* 0x0000000008007348 */ /* 0x000fea0003a00000 */
[----:B------:R-:W-:-:S05]  /*62d0*/  IMAD.IADD R28, R29, 0x1, R28 ;  /* 0x000000011d1c7824 */ /* 0x000fca00078e021c */
[----:B------:R-:W-:-:S07]  /*62e0*/  VOTE.ANY R8, PT, P0 ;  /* 0x0000000000087806 */ /* 0x000fce00000e0100 */
[----:B------:R-:W-:Y:S05]  /*62f0*/  BSYNC.RECONVERGENT B2 ;  /* 0x0000000000027941 */ /* 0x000fea0003800200 */
.L_x_286:
[----:B------:R-:W-:Y:S01]  /*6300*/  ISETP.GT.U32.AND P1, PT, R9, 0x1, PT ;  /* 0x000000010900780c */ /* 0x000fe20003f24070 */
[----:B------:R-:W-:-:S12]  /*6310*/  IMAD.MOV.U32 R9, RZ, RZ, R31 ;  /* 0x000000ffff097224 */ /* 0x000fd800078e001f */
[----:B------:R-:W-:Y:S05]  /*6320*/  @P0 BRA P1, `(.L_x_287) ;  /* 0xfffffffc00ac0947 */ /* 0x000fea000083ffff */
[----:B------:R-:W-:Y:S05]  /*6330*/  BSYNC B0 ;  /* 0x0000000000007941 */ /* 0x000fea0003800000 */
.L_x_283:
[----:B------:R1:W2:Y:S02]  /*6340*/  LDS.64 R6, [R37+0xb400] ;  /* 0x00b4000025067984 */ /* 0x0002a40000000a00 */
.L_x_282:
[----:B------:R-:W3:Y:S01]  /*6350*/  LDC.64 R8, c[0x0][0x380] ;  /* 0x0000e000ff087b82 */ /* 0x000ee20000000a00 */
[C---:B------:R-:W-:Y:S01]  /*6360*/  IMAD.IADD R31, R28.reuse, 0x1, -R53 ;  /* 0x000000011c1f7824 */ /* 0x040fe200078e0a35 */
[----:B------:R-:W-:Y:S01]  /*6370*/  LOP3.LUT R29, R28, 0x80000000, RZ, 0xfc, !PT ;  /* 0x800000001c1d7812 */ /* 0x000fe200078efcff */
[----:B------:R-:W-:-:S03]  /*6380*/  IMAD.U32 R33, RZ, RZ, UR10 ;  /* 0x0000000aff217e24 */ /* 0x000fc6000f8e00ff */
[----:B0-2---:R-:W-:Y:S01]  /*6390*/  IADD3 R6, P0, PT, R31, R6, RZ ;  /* 0x000000061f067210 */ /* 0x005fe20007f1e0ff */
[----:B------:R-:W-:-:S03]  /*63a0*/  IMAD R33, R33, 0x100, R3 ;  /* 0x0000010021217824 */ /* 0x000fc600078e0203 */
[----:B------:R-:W-:-:S05]  /*63b0*/  LEA.HI.X.SX32 R7, R31, R7, 0x1, P0 ;  /* 0x000000071f077211 */ /* 0x000fca00000f0eff */
[----:B------:R0:W-:Y:S01]  /*63c0*/  STS.64 [R37+0xb400], R6 ;  /* 0x00b4000625007388 */ /* 0x0001e20000000a00 */
[----:B---3--:R-:W-:-:S05]  /*63d0*/  IMAD.WIDE R8, R33, 0x4, R8 ;  /* 0x0000000421087825 */ /* 0x008fca00078e0208 */
[----:B------:R0:W-:Y:S02]  /*63e0*/  STG.E.STRONG.SYS desc[UR8][R8.64], R29 ;  /* 0x0000001d08007986 */ /* 0x0001e4000c115908 */
.L_x_281:
[----:B------:R-:W-:Y:S05]  /*63f0*/  BSYNC B1 ;  /* 0x0000000000017941 */ /* 0x000fea0003800000 */
.L_x_280:
[----:B------:R-:W3:Y:S08]  /*6400*/  LDC R36, c[0x0][0x3c0] ;  /* 0x0000f000ff247b82 */ /* 0x000ef00000000800 */
[----:B01----:R-:W0:Y:S01]  /*6410*/  LDC.64 R8, c[0x0][0x390] ;  /* 0x0000e400ff087b82 */ /* 0x003e220000000a00 */
[----:B---3--:R-:W-:Y:S02]  /*6420*/  ISETP.LE.AND P0, PT, R36, UR11, PT ;  /* 0x0000000b24007c0c */ /* 0x008fe4000bf03270 */
[----:B0-----:R-:W-:-:S04]  /*6430*/  ISETP.EQ.U32.AND P1, PT, R8, RZ, PT ;  /* 0x000000ff0800720c */ /* 0x001fc80003f22070 */
[----:B------:R-:W-:-:S04]  /*6440*/  ISETP.EQ.OR.EX P0, PT, R9, RZ, !P0, P1 ;  /* 0x000000ff0900720c */ /* 0x000fc80004702710 */
[----:B------:R-:W-:-:S13]  /*6450*/  ISETP.GT.U32.OR P0, PT, R3, 0xff, P0 ;  /* 0x000000ff0300780c */ /* 0x000fda0000704470 */
[----:B------:R-:W-:Y:S05]  /*6460*/  @P0 BRA `(.L_x_288) ;  /* 0x0000000000200947 */ /* 0x000fea0003800000 */
[----:B------:R-:W2:Y:S01]  /*6470*/  LDS.64 R6, [R37+0xb400] ;  /* 0x00b4000025067984 */ /* 0x000ea20000000a00 */
[C---:B------:R-:W-:Y:S02]  /*6480*/  LEA R8, P2, R3.reuse, R8, 0x3 ;  /* 0x0000000803087211 */ /* 0x040fe400078418ff */
[--C-:B------:R-:W-:Y:S02]  /*6490*/  SHF.R.S32.HI R29, RZ, 0x1f, R53.reuse ;  /* 0x0000001fff1d7819 */ /* 0x100fe40000011435 */
[----:B------:R-:W-:Y:S02]  /*64a0*/  LEA.HI.X R9, R3, R9, RZ, 0x3, P2 ;  /* 0x0000000903097211 */ /* 0x000fe400010f1cff */
[----:B--2---:R-:W-:Y:S02]  /*64b0*/  IADD3 R6, P0, P1, R6, R52, R53 ;  /* 0x0000003406067210 */ /* 0x004fe4000791e035 */
[----:B------:R-:W-:-:S04]  /*64c0*/  SHF.R.S32.HI R52, RZ, 0x1f, R52 ;  /* 0x0000001fff347819 */ /* 0x000fc80000011434 */
[----:B------:R-:W-:-:S05]  /*64d0*/  IADD3.X R7, PT, PT, R7, R52, R29, P0, P1 ;  /* 0x0000003407077210 */ /* 0x000fca00007e241d */
[----:B------:R0:W-:Y:S02]  /*64e0*/  STG.E.64 desc[UR8][R8.64], R6 ;  /* 0x0000000608007986 */ /* 0x0001e4000c101b08 */
.L_x_288:
[----:B------:R-:W-:Y:S01]  /*64f0*/  ISETP.LT.AND P1, PT, R36, UR11, PT ;  /* 0x0000000b24007c0c */ /* 0x000fe2000bf21270 */
[----:B------:R-:W-:Y:S05]  /*6500*/  WARPSYNC.ALL ;  /* 0x0000000000007948 */ /* 0x000fea0003800000 */
[----:B------:R-:W-:Y:S07]  /*6510*/  BAR.SYNC.DEFER_BLOCKING 0x0 ;  /* 0x0000000000007b1d */ /* 0x000fee0000010000 */
[----:B------:R-:W-:Y:S05]  /*6520*/  @P1 BRA `(.L_x_289) ;  /* 0x0000001400081947 */ /* 0x000fea0003800000 */
[----:B0-----:R-:W0:Y:S01]  /*6530*/  LDS.64 R8, [R37] ;  /* 0x0000000025087984 */ /* 0x001e220000000a00 */
[----:B------:R-:W1:Y:S01]  /*6540*/  S2UR UR6, SR_CgaCtaId ;  /* 0x00000000000679c3 */ /* 0x000e620000008800 */
[----:B------:R-:W3:Y:S01]  /*6550*/  LDCU UR7, c[0x0][0x3c4] ;  /* 0x00007880ff0777ac */ /* 0x000ee20008000800 */
[----:B------:R-:W-:Y:S01]  /*6560*/  UMOV UR5, 0x400 ;  /* 0x0000040000057882 */ /* 0x000fe20000000000 */
[----:B------:R-:W4:Y:S01]  /*6570*/  LDCU.64 UR12, c[0x0][0x3a0] ;  /* 0x00007400ff0c77ac */ /* 0x000f220008000a00 */
[----:B-1----:R-:W-:Y:S01]  /*6580*/  ULEA UR5, UR6, UR5, 0x18 ;  /* 0x0000000506057291 */ /* 0x002fe2000f8ec0ff */
[----:B0-----:R-:W-:-:S04]  /*6590*/  ISETP.NE.U32.AND P0, PT, R8, -0x1, PT ;  /* 0xffffffff0800780c */ /* 0x001fc80003f05070 */
[----:B------:R-:W-:-:S04]  /*65a0*/  ISETP.NE.AND.EX P0, PT, R9, 0x7fffffff, PT, P0 ;  /* 0x7fffffff0900780c */ /* 0x000fc80003f05300 */
[C---:B------:R-:W-:Y:S02]  /*65b0*/  SEL R6, R8.reuse, RZ, P0 ;  /* 0x000000ff08067207 */ /* 0x040fe40000000000 */
[C---:B------:R-:W-:Y:S02]  /*65c0*/  SEL R7, R9.reuse, 0x80000000, P0 ;  /* 0x8000000009077807 */ /* 0x040fe40000000000 */
[----:B------:R-:W-:Y:S02]  /*65d0*/  ISETP.GT.U32.AND P0, PT, R8, -0x1, PT ;  /* 0xffffffff0800780c */ /* 0x000fe40003f04070 */
[----:B---3--:R-:W-:Y:S02]  /*65e0*/  SHF.R.U64 R6, R6, UR7, R7 ;  /* 0x0000000706067c19 */ /* 0x008fe40008001207 */
[----:B------:R-:W-:Y:S02]  /*65f0*/  ISETP.GT.AND.EX P0, PT, R9, -0x1, PT, P0 ;  /* 0xffffffff0900780c */ /* 0x000fe40003f04300 */
[----:B------:R-:W-:-:S02]  /*6600*/  LOP3.LUT R6, R6, UR4, RZ, 0x30, !PT ;  /* 0x0000000406067c12 */ /* 0x000fc4000f8e30ff */
[----:B------:R-:W-:Y:S02]  /*6610*/  SEL R31, RZ, 0xffffffff, !P0 ;  /* 0xffffffffff1f7807 */ /* 0x000fe40004000000 */
[----:B------:R-:W-:Y:S02]  /*6620*/  LEA R7, R6, UR5, 0x3 ;  /* 0x0000000506077c11 */ /* 0x000fe4000f8e18ff */
[----:B------:R-:W-:-:S04]  /*6630*/  LOP3.LUT R30, R31, R8, RZ, 0x3c, !PT ;  /* 0x000000081f1e7212 */ /* 0x000fc800078e3cff */
[----:B------:R-:W0:Y:S02]  /*6640*/  LDS.64 R6, [R7+0xb400] ;  /* 0x00b4000007067984 */ /* 0x000e240000000a00 */
[----:B0-----:R-:W-:Y:S01]  /*6650*/  IADD3 R28, P2, PT, R6, R3, RZ ;  /* 0x00000003061c7210 */ /* 0x001fe20007f5e0ff */
[----:B------:R-:W-:-:S04]  /*6660*/  IMAD.MOV.U32 R6, RZ, RZ, -0x1 ;  /* 0xffffffffff067424 */ /* 0x000fc800078e00ff */
[----:B------:R-:W-:Y:S01]  /*6670*/  IMAD.X R33, RZ, RZ, R7, P2 ;  /* 0x000000ffff217224 */ /* 0x000fe200010e0607 */
[----:B------:R-:W-:Y:S02]  /*6680*/  SEL R29, R6, 0x80000000, P0 ;  /* 0x80000000061d7807 */ /* 0x000fe40000000000 */
[C---:B----4-:R-:W-:Y:S02]  /*6690*/  LEA R32, P0, R28.reuse, UR12, 0x3 ;  /* 0x0000000c1c207c11 */ /* 0x050fe4000f8018ff */
        /* <DEDUP_REMOVED lines=12> */
[----:B------:R-:W-:-:S02]  /*6760*/  LOP3.LUT R7, R7, UR4, RZ, 0x30, !PT ;  /* 0x0000000407077c12 */ /* 0x000fc4000f8e30ff */
[----:B------:R-:W-:Y:S02]  /*6770*/  SEL R31, RZ, 0xffffffff, !P0 ;  /* 0xffffffffff1f7807 */ /* 0x000fe40004000000 */
[----:B------:R-:W-:Y:S02]  /*6780*/  LEA R7, R7, UR5, 0x3 ;  /* 0x0000000507077c11 */ /* 0x000fe4000f8e18ff */
[----:B------:R-:W-:Y:S02]  /*6790*/  SEL R33, R6, 0x80000000, P0 ;  /* 0x8000000006217807 */ /* 0x000fe40000000000 */
[----:B------:R-:W-:Y:S01]  /*67a0*/  LOP3.LUT R30, R31, R8, RZ, 0x3c, !PT ;  /* 0x000000081f1e7212 */ /* 0x000fe200078e3cff */
[----:B------:R-:W0:Y:S01]  /*67b0*/  LDS.64 R28, [R7+0xb400] ;  /* 0x00b40000071c7984 */ /* 0x000e220000000a00 */
[----:B------:R-:W-:Y:S02]  /*67c0*/  LOP3.LUT R31, R33, R9, RZ, 0x3c, !PT ;  /* 0x00000009211f7212 */ /* 0x000fe400078e3cff */
        /* <DEDUP_REMOVED lines=267> */
[----:B------:R-:W-:Y:S02]  /*7880*/  SEL R31, R6, 0x80000000, P0 ;  /* 0x80000000061f7807 */ /* 0x000fe40000000000 */
[----:B------:R-:W-:Y:S02]  /*7890*/  LEA R34, R7, UR5, 0x3 ;  /* 0x0000000507227c11 */ /* 0x000fe4000f8e18ff */
[----:B------:R-:W-:-:S03]  /*78a0*/  SEL R7, RZ, 0xffffffff, !P0 ;  /* 0xffffffffff077807 */ /* 0x000fc60004000000 */
[----:B------:R-:W0:Y:S01]  /*78b0*/  LDS.64 R28, [R34+0xb400] ;  /* 0x00b40000221c7984 */ /* 0x000e220000000a00 */
[----:B------:R-:W-:Y:S02]  /*78c0*/  LOP3.LUT R6, R7, R8, RZ, 0x3c, !PT ;  /* 0x0000000807067212 */ /* 0x000fe400078e3cff */
        /* <DEDUP_REMOVED lines=8> */
.L_x_289:
[----:B0-----:R-:W-:Y:S01]  /*7950*/  IMAD.U32 R7, RZ, RZ, UR10 ;  /* 0x0000000aff077e24 */ /* 0x001fe2000f8e00ff */
[----:B------:R-:W-:Y:S01]  /*7960*/  BSSY.RECONVERGENT B0, `(.L_x_291) ;  /* 0x0000027000007945 */ /* 0x000fe20003800200 */
[----:B------:R-:W-:Y:S02]  /*7970*/  VIADD R6, R3, 0x180 ;  /* 0x0000018003067836 */ /* 0x000fe40000000000 */
[----:B------:R-:W-:Y:S02]  /*7980*/  IMAD R7, R7, -0x1680, R36 ;  /* 0xffffe98007077824 */ /* 0x000fe400078e0224 */
[C---:B------:R-:W-:Y:S02]  /*7990*/  VIADD R8, R3.reuse, 0x300 ;  /* 0x0000030003087836 */ /* 0x040fe40000000000 */
[C---:B------:R-:W-:Y:S01]  /*79a0*/  VIADD R28, R3.reuse, 0x480 ;  /* 0x00000480031c7836 */ /* 0x040fe20000000000 */
[CC--:B------:R-:W-:Y:S01]  /*79b0*/  ISETP.GE.AND P0, PT, R3.reuse, R7.reuse, PT ;  /* 0x000000070300720c */ /* 0x0c0fe20003f06270 */
[C---:B------:R-:W-:Y:S01]  /*79c0*/  VIADD R30, R3.reuse, 0x780 ;  /* 0x00000780031e7836 */ /* 0x040fe20000000000 */
[-C--:B------:R-:W-:Y:S01]  /*79d0*/  ISETP.GE.AND P6, PT, R6, R7.reuse, PT ;  /* 0x000000070600720c */ /* 0x080fe20003fc6270 */
[----:B------:R-:W-:Y:S01]  /*79e0*/  VIADD R6, R3, 0x600 ;  /* 0x0000060003067836 */ /* 0x000fe20000000000 */
[----:B------:R-:W-:-:S02]  /*79f0*/  ISETP.GE.AND P5, PT, R8, R7, PT ;  /* 0x000000070800720c */ /* 0x000fc40003fa6270 */
[-C--:B------:R-:W-:Y:S02]  /*7a00*/  ISETP.GE.AND P2, PT, R28, R7.reuse, PT ;  /* 0x000000071c00720c */ /* 0x080fe40003f46270 */
[----:B------:R-:W-:-:S05]  /*7a10*/  ISETP.GE.AND P3, PT, R6, R7, PT ;  /* 0x000000070600720c */ /* 0x000fca0003f66270 */
[----:B------:R-:W-:Y:S08]  /*7a20*/  @P0 BRA `(.L_x_292) ;  /* 0x0000000000680947 */ /* 0x000ff00003800000 */
[----:B------:R-:W0:Y:S01]  /*7a30*/  LDS.64 R8, [R37] ;  /* 0x0000000025087984 */ /* 0x000e220000000a00 */
[----:B------:R-:W1:Y:S01]  /*7a40*/  S2UR UR6, SR_CgaCtaId ;  /* 0x00000000000679c3 */ /* 0x000e620000008800 */
[----:B------:R-:W3:Y:S01]  /*7a50*/  LDCU UR7, c[0x0][0x3c4] ;  /* 0x00007880ff0777ac */ /* 0x000ee20008000800 */
[----:B------:R-:W-:Y:S01]  /*7a60*/  IMAD.MOV.U32 R33, RZ, RZ, -0x1 ;  /* 0xffffffffff217424 */ /* 0x000fe200078e00ff */
[----:B------:R-:W-:Y:S02]  /*7a70*/  UMOV UR5, 0x400 ;  /* 0x0000040000057882 */ /* 0x000fe40000000000 */
[----:B-1----:R-:W-:Y:S01]  /*7a80*/  ULEA UR5, UR6, UR5, 0x18 ;  /* 0x0000000506057291 */ /* 0x002fe2000f8ec0ff */
[----:B0-----:R-:W-:-:S04]  /*7a90*/  ISETP.NE.U32.AND P0, PT, R8, -0x1, PT ;  /* 0xffffffff0800780c */ /* 0x001fc80003f05070 */
[----:B------:R-:W-:-:S04]  /*7aa0*/  ISETP.NE.AND.EX P0, PT, R9, 0x7fffffff, PT, P0 ;  /* 0x7fffffff0900780c */ /* 0x000fc80003f05300 */
[C---:B------:R-:W-:Y:S02]  /*7ab0*/  SEL R6, R8.reuse, RZ, P0 ;  /* 0x000000ff08067207 */ /* 0x040fe40000000000 */
[C---:B------:R-:W-:Y:S02]  /*7ac0*/  SEL R29, R9.reuse, 0x80000000, P0 ;  /* 0x80000000091d7807 */ /* 0x040fe40000000000 */
[----:B------:R-:W-:Y:S02]  /*7ad0*/  ISETP.GT.U32.AND P0, PT, R8, -0x1, PT ;  /* 0xffffffff0800780c */ /* 0x000fe40003f04070 */
[----:B---3--:R-:W-:Y:S01]  /*7ae0*/  SHF.R.U64 R6, R6, UR7, R29 ;  /* 0x0000000706067c19 */ /* 0x008fe2000800121d */
[----:B------:R-:W0:Y:S01]  /*7af0*/  LDCU.64 UR6, c[0x0][0x3a0] ;  /* 0x00007400ff0677ac */ /* 0x000e220008000a00 */
[----:B------:R-:W-:Y:S02]  /*7b00*/  ISETP.GT.AND.EX P0, PT, R9, -0x1, PT, P0 ;  /* 0xffffffff0900780c */ /* 0x000fe40003f04300 */
[----:B------:R-:W-:-:S02]  /*7b10*/  LOP3.LUT R6, R6, UR4, RZ, 0x30, !PT ;  /* 0x0000000406067c12 */ /* 0x000fc4000f8e30ff */
[----:B------:R-:W-:Y:S02]  /*7b20*/  SEL R33, R33, 0x80000000, P0 ;  /* 0x8000000021217807 */ /* 0x000fe40000000000 */
[----:B------:R-:W-:Y:S02]  /*7b30*/  LEA R6, R6, UR5, 0x3 ;  /* 0x0000000506067c11 */ /* 0x000fe4000f8e18ff */
[----:B------:R-:W-:-:S03]  /*7b40*/  LOP3.LUT R9, R33, R9, RZ, 0x3c, !PT ;  /* 0x0000000921097212 */ /* 0x000fc600078e3cff */
        /* <DEDUP_REMOVED lines=8> */
.L_x_292:
[----:B------:R-:W-:Y:S05]  /*7bd0*/  BSYNC.RECONVERGENT B0 ;  /* 0x0000000000007941 */ /* 0x000fea0003800200 */
.L_x_291:
[----:B------:R-:W-:Y:S01]  /*7be0*/  NOP ;  /* 0x0000000000007918 */ /* 0x000fe20000000000 */
[----:B------:R-:W-:Y:S01]  /*7bf0*/  BSSY.RECONVERGENT B0, `(.L_x_293) ;  /* 0x000001e000007945 */ /* 0x000fe20003800200 */
[----:B------:R-:W-:Y:S01]  /*7c00*/  ISETP.GE.AND P4, PT, R30, R7, PT ;  /* 0x000000071e00720c */ /* 0x000fe20003f86270 */
[----:B------:R-:W-:Y:S02]  /*7c10*/  VIADD R30, R3, 0x900 ;  /* 0x00000900031e7836 */ /* 0x000fe40000000000 */
[----:B------:R-:W-:Y:S10]  /*7c20*/  @P6 BRA `(.L_x_294) ;  /* 0x0000000000686947 */ /* 0x000ff40003800000 */
[----:B0-----:R-:W0:Y:S01]  /*7c30*/  LDS.64 R8, [R37+0xc00] ;  /* 0x000c000025087984 */ /* 0x001e220000000a00 */
        /* <DEDUP_REMOVED lines=25> */
.L_x_294:
[----:B------:R-:W-:Y:S05]  /*7dd0*/  BSYNC.RECONVERGENT B0 ;  /* 0x0000000000007941 */ /* 0x000fea0003800200 */
.L_x_293:
[----:B------:R-:W-:Y:S01]  /*7de0*/  NOP ;  /* 0x0000000000007918 */ /* 0x000fe20000000000 */
[----:B------:R-:W-:Y:S01]  /*7df0*/  BSSY.RECONVERGENT B0, `(.L_x_295) ;  /* 0x000001e000007945 */ /* 0x000fe20003800200 */
[----:B------:R-:W-:Y:S01]  /*7e00*/  ISETP.GE.AND P6, PT, R30, R7, PT ;  /* 0x000000071e00720c */ /* 0x000fe20003fc6270 */
[----:B------:R-:W-:Y:S02]  /*7e10*/  VIADD R30, R3, 0xa80 ;  /* 0x00000a80031e7836 */ /* 0x000fe40000000000 */
[----:B------:R-:W-:Y:S10]  /*7e20*/  @P5 BRA `(.L_x_296) ;  /* 0x0000000000685947 */ /* 0x000ff40003800000 */
[----:B01----:R-:W0:Y:S01]  /*7e30*/  LDS.64 R8, [R37+0x1800] ;  /* 0x0018000025087984 */ /* 0x003e220000000a00 */
        /* <DEDUP_REMOVED lines=25> */
.L_x_296:
[----:B------:R-:W-:Y:S05]  /*7fd0*/  BSYNC.RECONVERGENT B0 ;  /* 0x0000000000007941 */ /* 0x000fea0003800200 */
.L_x_295:
[----:B------:R-:W-:Y:S01]  /*7fe0*/  NOP ;  /* 0x0000000000007918 */ /* 0x000fe20000000000 */
[----:B------:R-:W-:Y:S01]  /*7ff0*/  BSSY.RECONVERGENT B0, `(.L_x_297) ;  /* 0x000001e000007945 */ /* 0x000fe20003800200 */
[----:B------:R-:W-:Y:S02]  /*8000*/  ISETP.GE.AND P5, PT, R30, R7, PT ;  /* 0x000000071e00720c */ /* 0x000fe40003fa6270 */
[----:B------:R-:W-:Y:S01]  /*8010*/  LOP3.LUT R30, R3, 0xc00, RZ, 0xfc, !PT ;  /* 0x00000c00031e7812 */ /* 0x000fe200078efcff */
[----:B------:R-:W-:Y:S10]  /*8020*/  @P2 BRA `(.L_x_298) ;  /* 0x0000000000682947 */ /* 0x000ff40003800000 */
[----:B01-3--:R-:W0:Y:S01]  /*8030*/  LDS.64 R8, [R37+0x2400] ;  /* 0x0024000025087984 */ /* 0x00be220000000a00 */
        /* <DEDUP_REMOVED lines=25> */
.L_x_298:
[----:B------:R-:W-:Y:S05]  /*81d0*/  BSYNC.RECONVERGENT B0 ;  /* 0x0000000000007941 */ /* 0x000fea0003800200 */
.L_x_297:
[----:B------:R-:W-:Y:S01]  /*81e0*/  NOP ;  /* 0x0000000000007918 */ /* 0x000fe20000000000 */
[----:B------:R-:W-:Y:S01]  /*81f0*/  BSSY.RECONVERGENT B0, `(.L_x_299) ;  /* 0x000001e000007945 */ /* 0x000fe20003800200 */
[----:B------:R-:W-:Y:S01]  /*8200*/  ISETP.GE.AND P2, PT, R30, R7, PT ;  /* 0x000000071e00720c */ /* 0x000fe20003f46270 */
[----:B------:R-:W-:Y:S02]  /*8210*/  VIADD R30, R3, 0xd80 ;  /* 0x00000d80031e7836 */ /* 0x000fe40000000000 */
[----:B------:R-:W-:Y:S10]  /*8220*/  @P3 BRA `(.L_x_300) ;  /* 0x0000000000683947 */ /* 0x000ff40003800000 */
[----:B01-34-:R-:W0:Y:S01]  /*8230*/  LDS.64 R8, [R37+0x3000] ;  /* 0x0030000025087984 */ /* 0x01be220000000a00 */
        /* <DEDUP_REMOVED lines=25> */
.L_x_300:
[----:B------:R-:W-:Y:S05]  /*83d0*/  BSYNC.RECONVERGENT B0 ;  /* 0x0000000000007941 */ /* 0x000fea0003800200 */
.L_x_299:
        /* <DEDUP_REMOVED lines=31> */
.L_x_302:
[----:B------:R-:W-:Y:S05]  /*85d0*/  BSYNC.RECONVERGENT B0 ;  /* 0x0000000000007941 */ /* 0x000fea0003800200 */
.L_x_301:
        /* <DEDUP_REMOVED lines=31> */
.L_x_304:
[----:B------:R-:W-:Y:S05]  /*87d0*/  BSYNC.RECONVERGENT B0 ;  /* 0x0000000000007941 */ /* 0x000fea0003800200 */
.L_x_303:
        /* <DEDUP_REMOVED lines=31> */
.L_x_306:
[----:B------:R-:W-:Y:S05]  /*89d0*/  BSYNC.RECONVERGENT B0 ;  /* 0x0000000000007941 */ /* 0x000fea0003800200 */
.L_x_305:
        /* <DEDUP_REMOVED lines=31> */
.L_x_308:
[----:B------:R-:W-:Y:S05]  /*8bd0*/  BSYNC.RECONVERGENT B0 ;  /* 0x0000000000007941 */ /* 0x000fea0003800200 */
.L_x_307:
        /* <DEDUP_REMOVED lines=31> */
.L_x_310:
[----:B------:R-:W-:Y:S05]  /*8dd0*/  BSYNC.RECONVERGENT B0 ;  /* 0x0000000000007941 */ /* 0x000fea0003800200 */
.L_x_309:
[----:B------:R-:W-:Y:S01]  /*8de0*/  NOP ;  /* 0x0000000000007918 */ /* 0x000fe20000000000 */
[----:B------:R-:W-:Y:S01]  /*8df0*/  BSSY.RECONVERGENT B0, `(.L_x_311) ;  /* 0x000001d000007945 */ /* 0x000fe20003800200 */
[----:B------:R-:W-:-:S03]  /*8e00*/  ISETP.GE.AND P3, PT, R30, R7, PT ;  /* 0x000000071e00720c */ /* 0x000fc60003f66270 */
[----:B------:R-:W-:Y:S10]  /*8e10*/  @P4 BRA `(.L_x_312) ;  /* 0x0000000000684947 */ /* 0x000ff40003800000 */
[----:B------:R-:W5:Y:S01]  /*8e20*/  LDS.64 R6, [R37+0x7800] ;  /* 0x0078000025067984 */ /* 0x000f620000000a00 */
[----:B------:R-:W0:Y:S01]  /*8e30*/  S2UR UR6, SR_CgaCtaId ;  /* 0x00000000000679c3 */ /* 0x000e220000008800 */
[----:B------:R-:W2:Y:S01]  /*8e40*/  LDCU UR7, c[0x0][0x3c4] ;  /* 0x00007880ff0777ac */ /* 0x000ea20008000800 */
[----:B------:R-:W-:Y:S01]  /*8e50*/  IMAD.MOV.U32 R31, RZ, RZ, -0x1 ;  /* 0xffffffffff1f7424 */ /* 0x000fe200078e00ff */
[----:B------:R-:W-:Y:S02]  /*8e60*/  UMOV UR5, 0x400 ;  /* 0x0000040000057882 */ /* 0x000fe40000000000 */
[----:B0-----:R-:W-:Y:S01]  /*8e70*/  ULEA UR5, UR6, UR5, 0x18 ;  /* 0x0000000506057291 */ /* 0x001fe2000f8ec0ff */
[----:B-----5:R-:W-:-:S04]  /*8e80*/  ISETP.NE.U32.AND P0, PT, R6, -0x1, PT ;  /* 0xffffffff0600780c */ /* 0x020fc80003f05070 */
[----:B------:R-:W-:-:S04]  /*8e90*/  ISETP.NE.AND.EX P0, PT, R7, 0x7fffffff, PT, P0 ;  /* 0x7fffffff0700780c */ /* 0x000fc80003f05300 */
[C---:B-1-34-:R-:W-:Y:S02]  /*8ea0*/  SEL R8, R6.reuse, RZ, P0 ;  /* 0x000000ff06087207 */ /* 0x05afe40000000000 */
[C---:B------:R-:W-:Y:S02]  /*8eb0*/  SEL R9, R7.reuse, 0x80000000, P0 ;  /* 0x8000000007097807 */ /* 0x040fe40000000000 */
[----:B------:R-:W-:Y:S02]  /*8ec0*/  ISETP.GT.U32.AND P0, PT, R6, -0x1, PT ;  /* 0xffffffff0600780c */ /* 0x000fe40003f04070 */
[----:B--2---:R-:W-:Y:S01]  /*8ed0*/  SHF.R.U64 R8, R8, UR7, R9 ;  /* 0x0000000708087c19 */ /* 0x004fe20008001209 */
        /* <DEDUP_REMOVED lines=14> */
.L_x_312:
[----:B------:R-:W-:Y:S05]  /*8fc0*/  BSYNC.RECONVERGENT B0 ;  /* 0x0000000000007941 */ /* 0x000fea0003800200 */
.L_x_311:
[----:B------:R-:W-:Y:S01]  /*8fd0*/  NOP ;  /* 0x0000000000007918 */ /* 0x000fe20000000000 */
[----:B------:R-:W-:Y:S04]  /*8fe0*/  BSSY.RECONVERGENT B0, `(.L_x_313) ;  /* 0x000001c000007945 */ /* 0x000fe80003800200 */
[----:B------:R-:W-:Y:S05]  /*8ff0*/  @P6 BRA `(.L_x_314) ;  /* 0x0000000000686947 */ /* 0x000fea0003800000 */
[----:B0-----:R-:W0:Y:S01]  /*9000*/  LDS.64 R6, [R37+0x8400] ;  /* 0x0084000025067984 */ /* 0x001e220000000a00 */
[----:B------:R-:W5:Y:S01]  /*9010*/  S2UR UR6, SR_CgaCtaId ;  /* 0x00000000000679c3 */ /* 0x000f620000008800 */
[----:B------:R-:W2:Y:S01]  /*9020*/  LDCU UR7, c[0x0][0x3c4] ;  /* 0x00007880ff0777ac */ /* 0x000ea20008000800 */
[----:B------:R-:W-:Y:S01]  /*9030*/  IMAD.MOV.U32 R31, RZ, RZ, -0x1 ;  /* 0xffffffffff1f7424 */ /* 0x000fe200078e00ff */
[----:B------:R-:W-:Y:S02]  /*9040*/  UMOV UR5, 0x400 ;  /* 0x0000040000057882 */ /* 0x000fe40000000000 */
[----:B-----5:R-:W-:Y:S01]  /*9050*/  ULEA UR5, UR6, UR5, 0x18 ;  /* 0x0000000506057291 */ /* 0x020fe2000f8ec0ff */
[----:B0-----:R-:W-:-:S04]  /*9060*/  ISETP.NE.U32.AND P0, PT, R6, -0x1, PT ;  /* 0xffffffff0600780c */ /* 0x001fc80003f05070 */
        /* <DEDUP_REMOVED lines=19> */
.L_x_314:
[----:B------:R-:W-:Y:S05]  /*91a0*/  BSYNC.RECONVERGENT B0 ;  /* 0x0000000000007941 */ /* 0x000fea0003800200 */
.L_x_313:
        /* <DEDUP_REMOVED lines=29> */
.L_x_316:
[----:B------:R-:W-:Y:S05]  /*9380*/  BSYNC.RECONVERGENT B0 ;  /* 0x0000000000007941 */ /* 0x000fea0003800200 */
.L_x_315:
        /* <DEDUP_REMOVED lines=29> */
.L_x_318:
[----:B------:R-:W-:Y:S05]  /*9560*/  BSYNC.RECONVERGENT B0 ;  /* 0x0000000000007941 */ /* 0x000fea0003800200 */
.L_x_317:
        /* <DEDUP_REMOVED lines=29> */
.L_x_320:
[----:B------:R-:W-:Y:S05]  /*9740*/  BSYNC.RECONVERGENT B0 ;  /* 0x0000000000007941 */ /* 0x000fea0003800200 */
.L_x_319:
[----:B------:R-:W-:Y:S01]  /*9750*/  NOP ;  /* 0x0000000000007918 */ /* 0x000fe20000000000 */
.L_x_290:
[----:B------:R0:W5:Y:S01]  /*9760*/  @!P1 LDG.E R58, desc[UR8][R4.64] ;  /* 0x00000008043a9981 */ /* 0x000162000c1e1900 */
[----:B------:R-:W0:Y:S03]  /*9770*/  LDCU UR5, c[0x0][0x3c4] ;  /* 0x00007880ff0577ac */ /* 0x000e260008000800 */
[----:B------:R0:W5:Y:S04]  /*9780*/  @!P1 LDG.E R57, desc[UR8][R4.64+0x80] ;  /* 0x0000800804399981 */ /* 0x000168000c1e1900 */
[----:B------:R0:W5:Y:S04]  /*9790*/  @!P1 LDG.E R56, desc[UR8][R4.64+0x100] ;  /* 0x0001000804389981 */ /* 0x000168000c1e1900 */
[----:B------:R0:W5:Y:S04]  /*97a0*/  @!P1 LDG.E R55, desc[UR8][R4.64+0x180] ;  /* 0x0001800804379981 */ /* 0x000168000c1e1900 */
[----:B------:R0:W5:Y:S04]  /*97b0*/  @!P1 LDG.E R54, desc[UR8][R4.64+0x200] ;  /* 0x0002000804369981 */ /* 0x000168000c1e1900 */
[----:B------:R0:W5:Y:S04]  /*97c0*/  @!P1 LDG.E R53, desc[UR8][R4.64+0x280] ;  /* 0x0002800804359981 */ /* 0x000168000c1e1900 */
[----:B--2---:R2:W5:Y:S04]  /*97d0*/  @!P1 LDG.E R52, desc[UR8][R4.64+0x300] ;  /* 0x0003000804349981 */ /* 0x004568000c1e1900 */
[----:B------:R2:W5:Y:S04]  /*97e0*/  @!P1 LDG.E R51, desc[UR8][R4.64+0x380] ;  /* 0x0003800804339981 */ /* 0x000568000c1e1900 */
[----:B------:R2:W5:Y:S04]  /*97f0*/  @!P1 LDG.E R50, desc[UR8][R4.64+0x400] ;  /* 0x0004000804329981 */ /* 0x000568000c1e1900 */
[----:B------:R2:W5:Y:S04]  /*9800*/  @!P1 LDG.E R49, desc[UR8][R4.64+0x480] ;  /* 0x0004800804319981 */ /* 0x000568000c1e1900 */
[----:B------:R2:W5:Y:S04]  /*9810*/  @!P1 LDG.E R48, desc[UR8][R4.64+0x500] ;  /* 0x0005000804309981 */ /* 0x000568000c1e1900 */
[----:B------:R2:W5:Y:S04]  /*9820*/  @!P1 LDG.E R47, desc[UR8][R4.64+0x580] ;  /* 0x00058008042f9981 */ /* 0x000568000c1e1900 */
[----:B------:R2:W5:Y:S04]  /*9830*/  @!P1 LDG.E R46, desc[UR8][R4.64+0x600] ;  /* 0x00060008042e9981 */ /* 0x000568000c1e1900 */
[----:B------:R2:W5:Y:S04]  /*9840*/  @!P1 LDG.E R45, desc[UR8][R4.64+0x680] ;  /* 0x00068008042d9981 */ /* 0x000568000c1e1900 */
[----:B------:R2:W5:Y:S04]  /*9850*/  @!P1 LDG.E R44, desc[UR8][R4.64+0x700] ;  /* 0x00070008042c9981 */ /* 0x000568000c1e1900 */
[----:B01-34-:R-:W0:Y:S04]  /*9860*/  LDS.64 R8, [R37] ;  /* 0x0000000025087984 */ /* 0x01be280000000a00 */
[----:B------:R-:W1:Y:S04]  /*9870*/  LDS.64 R30, [R37+0xc00] ;  /* 0x000c0000251e7984 */ /* 0x000e680000000a00 */
[----:B------:R-:W3:Y:S04]  /*9880*/  LDS.64 R32, [R37+0x1800] ;  /* 0x0018000025207984 */ /* 0x000ee80000000a00 */
[----:B------:R-:W4:Y:S04]  /*9890*/  LDS.64 R34, [R37+0x2400] ;  /* 0x0024000025227984 */ /* 0x000f280000000a00 */
[----:B------:R-:W2:Y:S04]  /*98a0*/  LDS.64 R28, [R37+0x3000] ;  /* 0x00300000251c7984 */ /* 0x000ea80000000a00 */
[----:B------:R-:W2:Y:S01]  /*98b0*/  LDS.64 R6, [R37+0x3c00] ;  /* 0x003c000025067984 */ /* 0x000ea20000000a00 */
[----:B0-----:R-:W-:-:S02]  /*98c0*/  ISETP.NE.U32.AND P0, PT, R8, -0x1, PT ;  /* 0xffffffff0800780c */ /* 0x001fc40003f05070 */
[----:B-1----:R-:W-:Y:S02]  /*98d0*/  ISETP.NE.U32.AND P2, PT, R30, -0x1, PT ;  /* 0xffffffff1e00780c */ /* 0x002fe40003f45070 */
[----:B------:R-:W-:Y:S02]  /*98e0*/  ISETP.NE.AND.EX P0, PT, R9, 0x7fffffff, PT, P0 ;  /* 0x7fffffff0900780c */ /* 0x000fe40003f05300 */
[----:B------:R-:W-:Y:S02]  /*98f0*/  ISETP.NE.AND.EX P2, PT, R31, 0x7fffffff, PT, P2 ;  /* 0x7fffffff1f00780c */ /* 0x000fe40003f45320 */
[----:B------:R-:W-:Y:S02]  /*9900*/  SEL R60, R8, RZ, P0 ;  /* 0x000000ff083c7207 */ /* 0x000fe40000000000 */
[----:B------:R-:W-:Y:S02]  /*9910*/  SEL R61, R9, 0x80000000, P0 ;  /* 0x80000000093d7807 */ /* 0x000fe40000000000 */
[----:B------:R-:W0:Y:S01]  /*9920*/  LDS.64 R8, [R37+0x4800] ;  /* 0x0048000025087984 */ /* 0x000e220000000a00 */
[----:B------:R-:W-:-:S02]  /*9930*/  SEL R59, R30, RZ, P2 ;  /* 0x000000ff1e3b7207 */ /* 0x000fc40001000000 */
[----:B------:R-:W-:Y:S02]  /*9940*/  SEL R30, R31, 0x80000000, P2 ;  /* 0x800000001f1e7807 */ /* 0x000fe40001000000 */
[----:B---3--:R-:W-:Y:S02]  /*9950*/  ISETP.NE.U32.AND P0, PT, R32, -0x1, PT ;  /* 0xffffffff2000780c */ /* 0x008fe40003f05070 */
[----:B------:R-:W-:Y:S02]  /*9960*/  SHF.R.U64 R59, R59, UR5, R30 ;  /* 0x000000053b3b7c19 */ /* 0x000fe4000800121e */
[----:B------:R-:W-:Y:S01]  /*9970*/  ISETP.NE.AND.EX P0, PT, R33, 0x7fffffff, PT, P0 ;  /* 0x7fffffff2100780c */ /* 0x000fe20003f05300 */
[----:B------:R-:W1:Y:S01]  /*9980*/  LDS.64 R30, [R37+0x5400] ;  /* 0x00540000251e7984 */ /* 0x000e620000000a00 */
[----:B----4-:R-:W-:Y:S02]  /*9990*/  ISETP.NE.U32.AND P2, PT, R34, -0x1, PT ;  /* 0xffffffff2200780c */ /* 0x010fe40003f45070 */
[----:B------:R-:W-:-:S02]  /*99a0*/  SEL R64, R32, RZ, P0 ;  /* 0x000000ff20407207 */ /* 0x000fc40000000000 */
[----:B------:R-:W-:Y:S02]  /*99b0*/  SEL R65, R33, 0x80000000, P0 ;  /* 0x8000000021417807 */ /* 0x000fe40000000000 */
[----:B------:R-:W3:Y:S01]  /*99c0*/  LDS.64 R32, [R37+0x6000] ;  /* 0x0060000025207984 */ /* 0x000ee20000000a00 */
[----:B--2---:R-:W-:Y:S02]  /*99d0*/  ISETP.NE.U32.AND P3, PT, R28, -0x1, PT ;  /* 0xffffffff1c00780c */ /* 0x004fe40003f65070 */
[----:B------:R-:W-:Y:S02]  /*99e0*/  ISETP.NE.AND.EX P2, PT, R35, 0x7fffffff, PT, P2 ;  /* 0x7fffffff2300780c */ /* 0x000fe40003f45320 */
[----:B------:R-:W-:Y:S02]  /*99f0*/  ISETP.NE.AND.EX P0, PT, R29, 0x7fffffff, PT, P3 ;  /* 0x7fffffff1d00780c */ /* 0x000fe40003f05330 */
[----:B------:R-:W-:Y:S02]  /*9a00*/  SEL R62, R34, RZ, P2 ;  /* 0x000000ff223e7207 */ /* 0x000fe40001000000 */
[----:B------:R-:W-:-:S02]  /*9a10*/  SEL R63, R35, 0x80000000, P2 ;  /* 0x80000000233f7807 */ /* 0x000fc40001000000 */
[----:B------:R-:W2:Y:S01]  /*9a20*/  LDS.64 R34, [R37+0x6c00] ;  /* 0x006c000025227984 */ /* 0x000ea20000000a00 */
[----:B------:R-:W-:Y:S02]  /*9a30*/  SHF.R.U64 R60, R60, UR5, R61 ;  /* 0x000000053c3c7c19 */ /* 0x000fe4000800123d */
[----:B------:R-:W-:Y:S02]  /*9a40*/  SEL R61, R28, RZ, P0 ;  /* 0x000000ff1c3d7207 */ /* 0x000fe40000000000 */
[----:B------:R-:W-:Y:S02]  /*9a50*/  SEL R28, R29, 0x80000000, P0 ;  /* 0x800000001d1c7807 */ /* 0x000fe40000000000 */
[----:B------:R-:W-:Y:S02]  /*9a60*/  ISETP.NE.U32.AND P0, PT, R6, -0x1, PT ;  /* 0xffffffff0600780c */ /* 0x000fe40003f05070 */
[----:B------:R-:W-:Y:S02]  /*9a70*/  SHF.R.U64 R61, R61, UR5, R28 ;  /* 0x000000053d3d7c19 */ /* 0x000fe4000800121c */
[----:B------:R-:W4:Y:S01]  /*9a80*/  LDS.64 R28, [R37+0x7800] ;  /* 0x00780000251c7984 */ /* 0x000f220000000a00 */
[----:B------:R-:W-:-:S02]  /*9a90*/  ISETP.NE.AND.EX P0, PT, R7, 0x7fffffff, PT, P0 ;  /* 0x7fffffff0700780c */ /* 0x000fc40003f05300 */
[----:B0-----:R-:W-:Y:S02]  /*9aa0*/  ISETP.NE.U32.AND P2, PT, R8, -0x1, PT ;  /* 0xffffffff0800780c */ /* 0x001fe40003f45070 */
[----:B------:R-:W-:Y:S02]  /*9ab0*/  SHF.R.U64 R62, R62, UR5, R63 ;  /* 0x000000053e3e7c19 */ /* 0x000fe4000800123f */
[----:B------:R-:W-:Y:S02]  /*9ac0*/  SEL R63, R6, RZ, P0 ;  /* 0x000000ff063f7207 */ /* 0x000fe40000000000 */
[----:B------:R-:W-:Y:S02]  /*9ad0*/  SEL R6, R7, 0x80000000, P0 ;  /* 0x8000000007067807 */ /* 0x000fe40000000000 */
[----:B------:R-:W-:Y:S02]  /*9ae0*/  ISETP.NE.AND.EX P0, PT, R9, 0x7fffffff, PT, P2 ;  /* 0x7fffffff0900780c */ /* 0x000fe40003f05320 */
[----:B------:R-:W-:-:S02]  /*9af0*/  SHF.R.U64 R64, R64, UR5, R65 ;  /* 0x0000000540407c19 */ /* 0x000fc40008001241 */
[----:B------:R-:W-:Y:S02]  /*9b00*/  SEL R65, R8, RZ, P0 ;  /* 0x000000ff08417207 */ /* 0x000fe40000000000 */
[----:B------:R-:W-:Y:S02]  /*9b10*/  SEL R8, R9, 0x80000000, P0 ;  /* 0x8000000009087807 */ /* 0x000fe40000000000 */
[----:B-1----:R-:W-:Y:S02]  /*9b20*/  ISETP.NE.U32.AND P0, PT, R30, -0x1, PT ;  /* 0xffffffff1e00780c */ /* 0x002fe40003f05070 */
[----:B---3--:R-:W-:Y:S02]  /*9b30*/  ISETP.NE.U32.AND P2, PT, R32, -0x1, PT ;  /* 0xffffffff2000780c */ /* 0x008fe40003f45070 */
[----:B------:R-:W-:Y:S02]  /*9b40*/  ISETP.NE.AND.EX P0, PT, R31, 0x7fffffff, PT, P0 ;  /* 0x7fffffff1f00780c */ /* 0x000fe40003f05300 */
[----:B------:R-:W-:-:S02]  /*9b50*/  SHF.R.U64 R63, R63, UR5, R6 ;  /* 0x000000053f3f7c19 */ /* 0x000fc40008001206 */
[----:B------:R-:W-:Y:S02]  /*9b60*/  SEL R6, R30, RZ, P0 ;  /* 0x000000ff1e067207 */ /* 0x000fe40000000000 */
[----:B------:R-:W-:Y:S02]  /*9b70*/  SEL R31, R31, 0x80000000, P0 ;  /* 0x800000001f1f7807 */ /* 0x000fe40000000000 */
[C---:B------:R-:W-:Y:S02]  /*9b80*/  ISETP.NE.AND.EX P0, PT, R33.reuse, 0x7fffffff, PT, P2 ;  /* 0x7fffffff2100780c */ /* 0x040fe40003f05320 */
[----:B--2---:R-:W-:Y:S02]  /*9b90*/  ISETP.NE.U32.AND P2, PT, R34, -0x1, PT ;  /* 0xffffffff2200780c */ /* 0x004fe40003f45070 */
[----:B------:R-:W-:Y:S02]  /*9ba0*/  SEL R7, R33, 0x80000000, P0 ;  /* 0x8000000021077807 */ /* 0x000fe40000000000 */
[----:B------:R-:W-:-:S02]  /*9bb0*/  SEL R32, R32, RZ, P0 ;  /* 0x000000ff20207207 */ /* 0x000fc40000000000 */
[----:B------:R-:W-:Y:S02]  /*9bc0*/  ISETP.NE.AND.EX P0, PT, R35, 0x7fffffff, PT, P2 ;  /* 0x7fffffff2300780c */ /* 0x000fe40003f05320 */
[----:B------:R-:W-:Y:S02]  /*9bd0*/  SHF.R.U64 R33, R6, UR5, R31 ;  /* 0x0000000506217c19 */ /* 0x000fe4000800121f */
[----:B------:R-:W-:Y:S01]  /*9be0*/  SHF.R.U64 R32, R32, UR5, R7 ;  /* 0x0000000520207c19 */ /* 0x000fe20008001207 */
[----:B------:R-:W-:Y:S01]  /*9bf0*/  LDS.64 R30, [R37+0xa800] ;  /* 0x00a80000251e7984 */ /* 0x000fe20000000a00 */
[----:B------:R-:W-:Y:S02]  /*9c00*/  SHF.R.U64 R65, R65, UR5, R8 ;  /* 0x0000000541417c19 */ /* 0x000fe40008001208 */
[----:B------:R-:W-:Y:S01]  /*9c10*/  SEL R34, R34, RZ, P0 ;  /* 0x000000ff22227207 */ /* 0x000fe20000000000 */
[----:B------:R-:W0:Y:S01]  /*9c20*/  LDS.64 R6, [R37+0x8400] ;  /* 0x0084000025067984 */ /* 0x000e220000000a00 */
[----:B------:R-:W-:-:S02]  /*9c30*/  SEL R35, R35, 0x80000000, P0 ;  /* 0x8000000023237807 */ /* 0x000fc40000000000 */
[----:B----4-:R-:W-:Y:S01]  /*9c40*/  ISETP.NE.U32.AND P0, PT, R28, -0x1, PT ;  /* 0xffffffff1c00780c */ /* 0x010fe20003f05070 */
[----:B------:R-:W1:Y:S01]  /*9c50*/  LDS.64 R8, [R37+0x9000] ;  /* 0x0090000025087984 */ /* 0x000e620000000a00 */
[----:B------:R-:W-:Y:S02]  /*9c60*/  SHF.R.U64 R34, R34, UR5, R35 ;  /* 0x0000000522227c19 */ /* 0x000fe40008001223 */
[----:B------:R-:W-:-:S04]  /*9c70*/  ISETP.NE.AND.EX P0, PT, R29, 0x7fffffff, PT, P0 ;  /* 0x7fffffff1d00780c */ /* 0x000fc80003f05300 */
[----:B------:R-:W-:Y:S02]  /*9c80*/  SEL R35, R28, RZ, P0 ;  /* 0x000000ff1c237207 */ /* 0x000fe40000000000 */
[----:B------:R-:W-:Y:S02]  /*9c90*/  SEL R66, R29, 0x80000000, P0 ;  /* 0x800000001d427807 */ /* 0x000fe40000000000 */
[----:B------:R-:W2:Y:S02]  /*9ca0*/  LDS.64 R28, [R37+0x9c00] ;  /* 0x009c0000251c7984 */ /* 0x000ea40000000a00 */
[----:B------:R-:W-:Y:S02]  /*9cb0*/  SHF.R.U64 R35, R35, UR5, R66 ;  /* 0x0000000523237c19 */ /* 0x000fe40008001242 */
[----:B0-----:R-:W-:Y:S02]  /*9cc0*/  ISETP.NE.U32.AND P0, PT, R6, -0x1, PT ;  /* 0xffffffff0600780c */ /* 0x001fe40003f05070 */
[----:B-1----:R-:W-:-:S02]  /*9cd0*/  ISETP.NE.U32.AND P2, PT, R8, -0x1, PT ;  /* 0xffffffff0800780c */ /* 0x002fc40003f45070 */
[----:B------:R-:W-:Y:S02]  /*9ce0*/  ISETP.NE.AND.EX P0, PT, R7, 0x7fffffff, PT, P0 ;  /* 0x7fffffff0700780c */ /* 0x000fe40003f05300 */
[----:B------:R-:W-:Y:S02]  /*9cf0*/  ISETP.NE.AND.EX P2, PT, R9, 0x7fffffff, PT, P2 ;  /* 0x7fffffff0900780c */ /* 0x000fe40003f45320 */
[----:B------:R-:W-:Y:S02]  /*9d00*/  SEL R67, R7, 0x80000000, P0 ;  /* 0x8000000007437807 */ /* 0x000fe40000000000 */
[----:B------:R-:W-:Y:S02]  /*9d10*/  SEL R7, R8, RZ, P2 ;  /* 0x000000ff08077207 */ /* 0x000fe40001000000 */
[----:B------:R-:W-:Y:S02]  /*9d20*/  SEL R66, R6, RZ, P0 ;  /* 0x000000ff06427207 */ /* 0x000fe40000000000 */
[----:B------:R-:W-:-:S02]  /*9d30*/  SEL R8, R9, 0x80000000, P2 ;  /* 0x8000000009087807 */ /* 0x000fc40001000000 */
[----:B--2---:R-:W-:Y:S02]  /*9d40*/  ISETP.NE.U32.AND P0, PT, R28, -0x1, PT ;  /* 0xffffffff1c00780c */ /* 0x004fe40003f05070 */
[----:B------:R-:W-:Y:S02]  /*9d50*/  ISETP.NE.U32.AND P2, PT, R30, -0x1, PT ;  /* 0xffffffff1e00780c */ /* 0x000fe40003f45070 */
[----:B------:R-:W-:Y:S02]  /*9d60*/  ISETP.NE.AND.EX P0, PT, R29, 0x7fffffff, PT, P0 ;  /* 0x7fffffff1d00780c */ /* 0x000fe40003f05300 */
[----:B------:R-:W-:Y:S02]  /*9d70*/  ISETP.NE.AND.EX P2, PT, R31, 0x7fffffff, PT, P2 ;  /* 0x7fffffff1f00780c */ /* 0x000fe40003f45320 */
[----:B------:R-:W-:Y:S02]  /*9d80*/  SEL R28, R28, RZ, P0 ;  /* 0x000000ff1c1c7207 */ /* 0x000fe40000000000 */
[----:B------:R-:W-:-:S02]  /*9d90*/  SEL R29, R29, 0x80000000, P0 ;  /* 0x800000001d1d7807 */ /* 0x000fc40000000000 */
[----:B------:R-:W-:Y:S02]  /*9da0*/  SEL R9, R30, RZ, P2 ;  /* 0x000000ff1e097207 */ /* 0x000fe40001000000 */
[----:B------:R-:W-:Y:S02]  /*9db0*/  SEL R6, R31, 0x80000000, P2 ;  /* 0x800000001f067807 */ /* 0x000fe40001000000 */
[----:B------:R-:W-:Y:S02]  /*9dc0*/  SHF.R.U64 R30, R66, UR5, R67 ;  /* 0x00000005421e7c19 */ /* 0x000fe40008001243 */
[----:B------:R-:W-:Y:S02]  /*9dd0*/  SHF.R.U64 R31, R7, UR5, R8 ;  /* 0x00000005071f7c19 */ /* 0x000fe40008001208 */
[----:B------:R-:W-:Y:S02]  /*9de0*/  SHF.R.U64 R28, R28, UR5, R29 ;  /* 0x000000051c1c7c19 */ /* 0x000fe4000800121d */
[----:B------:R-:W-:-:S02]  /*9df0*/  SHF.R.U64 R9, R9, UR5, R6 ;  /* 0x0000000509097c19 */ /* 0x000fc40008001206 */
[----:B------:R-:W-:Y:S02]  /*9e00*/  LOP3.LUT R60, R60, UR4, RZ, 0x30, !PT ;  /* 0x000000043c3c7c12 */ /* 0x000fe4000f8e30ff */
[----:B------:R-:W-:Y:S02]  /*9e10*/  LOP3.LUT R59, R59, UR4, RZ, 0x30, !PT ;  /* 0x000000043b3b7c12 */ /* 0x000fe4000f8e30ff */
[----:B------:R-:W-:Y:S02]  /*9e20*/  LOP3.LUT R64, R64, UR4, RZ, 0x30, !PT ;  /* 0x0000000440407c12 */ /* 0x000fe4000f8e30ff */
[----:B------:R-:W-:Y:S02]  /*9e30*/  LOP3.LUT R62, R62, UR4, RZ, 0x30, !PT ;  /* 0x000000043e3e7c12 */ /* 0x000fe4000f8e30ff */
[----:B------:R-:W-:Y:S02]  /*9e40*/  LOP3.LUT R61, R61, UR4, RZ, 0x30, !PT ;  /* 0x000000043d3d7c12 */ /* 0x000fe4000f8e30ff */
[----:B------:R-:W-:-:S02]  /*9e50*/  LOP3.LUT R63, R63, UR4, RZ, 0x30, !PT ;  /* 0x000000043f3f7c12 */ /* 0x000fc4000f8e30ff */
        /* <DEDUP_REMOVED lines=8> */
[----:B------:R-:W-:Y:S01]  /*9ee0*/  LOP3.LUT R9, R9, UR4, RZ, 0x30, !PT ;  /* 0x0000000409097c12 */ /* 0x000fe2000f8e30ff */
[----:B------:R-:W-:Y:S06]  /*9ef0*/  @!P1 BRA `(.L_x_321) ;  /* 0x0000000000b89947 */ /* 0x000fec0003800000 */
[----:B------:R-:W-:Y:S02]  /*9f00*/  IMAD.U32 R31, RZ, RZ, UR10 ;  /* 0x0000000aff1f7e24 */ /* 0x000fe4000f8e00ff */
[----:B------:R-:W-:Y:S02]  /*9f10*/  VIADD R34, R0, 0x20 ;  /* 0x0000002000227836 */ /* 0x000fe40000000000 */
[----:B------:R-:W-:-:S05]  /*9f20*/  IMAD R31, R31, -0x1680, R36 ;  /* 0xffffe9801f1f7824 */ /* 0x000fca00078e0224 */
[-C--:B------:R-:W-:Y:S01]  /*9f30*/  ISETP.GE.AND P3, PT, R34, R31.reuse, PT ;  /* 0x0000001f2200720c */ /* 0x080fe20003f66270 */
[C---:B------:R-:W-:Y:S01]  /*9f40*/  VIADD R34, R0.reuse, 0x40 ;  /* 0x0000004000227836 */ /* 0x040fe20000000000 */
[----:B------:R-:W-:-:S04]  /*9f50*/  ISETP.GE.AND P4, PT, R0, R31, PT ;  /* 0x0000001f0000720c */ /* 0x000fc80003f86270 */
[----:B------:R-:W-:Y:S01]  /*9f60*/  ISETP.GE.AND P2, PT, R34, R31, PT ;  /* 0x0000001f2200720c */ /* 0x000fe20003f46270 */
[----:B------:R-:W-:-:S05]  /*9f70*/  VIADD R34, R0, 0x60 ;  /* 0x0000006000227836 */ /* 0x000fca0000000000 */
[-C--:B------:R-:W-:Y:S01]  /*9f80*/  ISETP.GE.AND P0, PT, R34, R31.reuse, PT ;  /* 0x0000001f2200720c */ /* 0x080fe20003f06270 */
[----:B------:R-:W-:Y:S01]  /*9f90*/  VIADD R34, R0, 0x80 ;  /* 0x0000008000227836 */ /* 0x000fe20000000000 */
[----:B-----5:R0:W5:Y:S04]  /*9fa0*/  @!P3 LDG.E R57, desc[UR8][R4.64+0x80] ;  /* 0x000080080439b981 */ /* 0x020168000c1e1900 */
[-C--:B------:R-:W-:Y:S01]  /*9fb0*/  ISETP.GE.AND P6, PT, R34, R31.reuse, PT ;  /* 0x0000001f2200720c */ /* 0x080fe20003fc6270 */
[----:B------:R-:W-:Y:S01]  /*9fc0*/  VIADD R34, R0, 0xa0 ;  /* 0x000000a000227836 */ /* 0x000fe20000000000 */
[----:B------:R0:W5:Y:S04]  /*9fd0*/  @!P4 LDG.E R58, desc[UR8][R4.64] ;  /* 0x00000008043ac981 */ /* 0x000168000c1e1900 */
        /* <DEDUP_REMOVED lines=21> */
[----:B------:R-:W-:Y:S01]  /*a130*/  ISETP.GE.AND P4, PT, R34, R31, PT ;  /* 0x0000001f2200720c */ /* 0x000fe20003f86270 */
[C---:B------:R-:W-:Y:S01]  /*a140*/  VIADD R34, R0.reuse, 0x1a0 ;  /* 0x000001a000227836 */ /* 0x040fe20000000000 */
[----:B------:R0:W5:Y:S01]  /*a150*/  @!P0 LDG.E R49, desc[UR8][R4.64+0x480] ;  /* 0x0004800804318981 */ /* 0x000162000c1e1900 */
[----:B------:R-:W-:-:S03]  /*a160*/  VIADD R0, R0, 0x1c0 ;  /* 0x000001c000007836 */ /* 0x000fc60000000000 */
[-C--:B------:R-:W-:Y:S01]  /*a170*/  ISETP.GE.AND P3, PT, R34, R31.reuse, PT ;  /* 0x0000001f2200720c */ /* 0x080fe20003f66270 */
[----:B------:R0:W5:Y:S01]  /*a180*/  @!P6 LDG.E R48, desc[UR8][R4.64+0x500] ;  /* 0x000500080430e981 */ /* 0x000162000c1e1900 */
[----:B------:R-:W-:-:S03]  /*a190*/  ISETP.GE.AND P2, PT, R0, R31, PT ;  /* 0x0000001f0000720c */ /* 0x000fc60003f46270 */
[----:B------:R0:W5:Y:S04]  /*a1a0*/  @!P5 LDG.E R47, desc[UR8][R4.64+0x580] ;  /* 0x00058008042fd981 */ /* 0x000168000c1e1900 */
[----:B------:R0:W5:Y:S04]  /*a1b0*/  @!P4 LDG.E R46, desc[UR8][R4.64+0x600] ;  /* 0x00060008042ec981 */ /* 0x000168000c1e1900 */
[----:B------:R0:W5:Y:S04]  /*a1c0*/  @!P3 LDG.E R45, desc[UR8][R4.64+0x680] ;  /* 0x00068008042db981 */ /* 0x000168000c1e1900 */
[----:B------:R0:W5:Y:S02]  /*a1d0*/  @!P2 LDG.E R44, desc[UR8][R4.64+0x700] ;  /* 0x00070008042ca981 */ /* 0x000164000c1e1900 */
.L_x_321:
[----:B------:R-:W1:Y:S08]  /*a1e0*/  S2UR UR5, SR_CgaCtaId ;  /* 0x00000000000579c3 */ /* 0x000e700000008800 */
[----:B------:R-:W-:Y:S01]  /*a1f0*/  BAR.SYNC.DEFER_BLOCKING 0x0 ;  /* 0x0000000000007b1d */ /* 0x000fe20000010000 */
[----:B------:R-:W-:Y:S02]  /*a200*/  IMAD R26, R17, -0x4, R26 ;  /* 0xfffffffc111a7824 */ /* 0x000fe400078e021a */
[----:B------:R-:W-:-:S02]  /*a210*/  IMAD R38, R19, -0x4, R38 ;  /* 0xfffffffc13267824 */ /* 0x000fc400078e0226 */
[----:B------:R-:W-:Y:S01]  /*a220*/  IMAD R25, R16, -0x4, R25 ;  /* 0xfffffffc10197824 */ /* 0x000fe200078e0219 */
[----:B------:R-:W-:Y:S01]  /*a230*/  UMOV UR4, 0x400 ;  /* 0x0000040000047882 */ /* 0x000fe20000000000 */
[----:B------:R-:W-:Y:S02]  /*a240*/  IMAD R27, R18, -0x4, R27 ;  /* 0xfffffffc121b7824 */ /* 0x000fe400078e021b */
[----:B------:R-:W-:Y:S02]  /*a250*/  IMAD R39, R20, -0x4, R39 ;  /* 0xfffffffc14277824 */ /* 0x000fe400078e0227 */
[----:B------:R-:W-:Y:S02]  /*a260*/  IMAD R40, R21, -0x4, R40 ;  /* 0xfffffffc15287824 */ /* 0x000fe400078e0228 */
[----:B------:R-:W-:Y:S02]  /*a270*/  IMAD R41, R22, -0x4, R41 ;  /* 0xfffffffc16297824 */ /* 0x000fe400078e0229 */
[----:B------:R-:W-:-:S02]  /*a280*/  IMAD R42, R23, -0x4, R42 ;  /* 0xfffffffc172a7824 */ /* 0x000fc400078e022a */
[----:B------:R-:W-:Y:S01]  /*a290*/  IMAD R43, R24, -0x4, R43 ;  /* 0xfffffffc182b7824 */ /* 0x000fe200078e022b */
[----:B-1----:R-:W-:-:S06]  /*a2a0*/  ULEA UR4, UR5, UR4, 0x18 ;  /* 0x0000000405047291 */ /* 0x002fcc000f8ec0ff */
[----:B0-----:R-:W-:Y:S02]  /*a2b0*/  LEA R5, R10, UR4, 0x3 ;  /* 0x000000040a057c11 */ /* 0x001fe4000f8e18ff */
[----:B------:R-:W-:Y:S02]  /*a2c0*/  LEA R0, R11, UR4, 0x3 ;  /* 0x000000040b007c11 */ /* 0x000fe4000f8e18ff */
[----:B------:R-:W-:Y:S01]  /*a2d0*/  LEA R17, R12, UR4, 0x3 ;  /* 0x000000040c117c11 */ /* 0x000fe2000f8e18ff */
[----:B------:R-:W-:Y:S01]  /*a2e0*/  IMAD R5, R10, -0x4, R5 ;  /* 0xfffffffc0a057824 */ /* 0x000fe200078e0205 */
[----:B------:R-:W-:Y:S01]  /*a2f0*/  LEA R4, R13, UR4, 0x3 ;  /* 0x000000040d047c11 */ /* 0x000fe2000f8e18ff */
[----:B------:R-:W-:Y:S01]  /*a300*/  IMAD R0, R11, -0x4, R0 ;  /* 0xfffffffc0b007824 */ /* 0x000fe200078e0200 */
[----:B------:R-:W-:Y:S01]  /*a310*/  LEA R19, R14, UR4, 0x3 ;  /* 0x000000040e137c11 */ /* 0x000fe2000f8e18ff */
[----:B------:R-:W-:Y:S01]  /*a320*/  IMAD R11, R12, -0x4, R17 ;  /* 0xfffffffc0c0b7824 */ /* 0x000fe200078e0211 */
[----:B------:R-:W-:Y:S01]  /*a330*/  LEA R10, R15, UR4, 0x3 ;  /* 0x000000040f0a7c11 */ /* 0x000fe2000f8e18ff */
[----:B------:R-:W-:Y:S01]  /*a340*/  IMAD R4, R13, -0x4, R4 ;  /* 0xfffffffc0d047824 */ /* 0x000fe200078e0204 */
[----:B-----5:R0:W-:Y:S01]  /*a350*/  STS [R5+-0x4], R58 ;  /* 0xfffffc3a05007388 */ /* 0x0201e20000000800 */
[----:B------:R-:W-:-:S02]  /*a360*/  IMAD R13, R14, -0x4, R19 ;  /* 0xfffffffc0e0d7824 */ /* 0x000fc400078e0213 */
[----:B------:R-:W-:Y:S01]  /*a370*/  IMAD R10, R15, -0x4, R10 ;  /* 0xfffffffc0f0a7824 */ /* 0x000fe200078e020a */
[----:B------:R0:W-:Y:S04]  /*a380*/  STS [R0+-0x4], R57 ;  /* 0xfffffc3900007388 */ /* 0x0001e80000000800 */
        /* <DEDUP_REMOVED lines=12> */
[----:B------:R0:W-:Y:S01]  /*a450*/  STS [R43+-0x4], R44 ;  /* 0xfffffc2c2b007388 */ /* 0x0001e20000000800 */
[----:B------:R-:W-:Y:S06]  /*a460*/  BAR.SYNC.DEFER_BLOCKING 0x0 ;  /* 0x0000000000007b1d */ /* 0x000fec0000010000 */
[----:B------:R-:W-:Y:S05]  /*a470*/  @P1 BRA `(.L_x_322) ;  /* 0x0000000800341947 */ /* 0x000fea0003800000 */
[----:B------:R-:W1:Y:S01]  /*a480*/  S2UR UR5, SR_CgaCtaId ;  /* 0x00000000000579c3 */ /* 0x000e620000008800 */
[----:B------:R-:W-:Y:S01]  /*a490*/  UMOV UR4, 0x400 ;  /* 0x0000040000047882 */ /* 0x000fe20000000000 */
[----:B------:R-:W-:Y:S01]  /*a4a0*/  IMAD R37, R3, -0x4, R37 ;  /* 0xfffffffc03257824 */ /* 0x000fe200078e0225 */
[----:B------:R-:W2:Y:S04]  /*a4b0*/  LDCU.64 UR6, c[0x0][0x3b0] ;  /* 0x00007600ff0677ac */ /* 0x000ea80008000a00 */
[----:B------:R-:W-:Y:S01]  /*a4c0*/  LDS R15, [R37] ;  /* 0x00000000250f7984 */ /* 0x000fe20000000800 */
[----:B-1----:R-:W-:-:S06]  /*a4d0*/  ULEA UR4, UR5, UR4, 0x18 ;  /* 0x0000000405047291 */ /* 0x002fcc000f8ec0ff */
[----:B0-----:R-:W-:Y:S02]  /*a4e0*/  LEA R4, R60, UR4, 0x3 ;  /* 0x000000043c047c11 */ /* 0x001fe4000f8e18ff */
[----:B------:R-:W-:Y:S02]  /*a4f0*/  LEA R59, R59, UR4, 0x3 ;  /* 0x000000043b3b7c11 */ /* 0x000fe4000f8e18ff */
[----:B------:R-:W-:Y:S02]  /*a500*/  LEA R64, R64, UR4, 0x3 ;  /* 0x0000000440407c11 */ /* 0x000fe4000f8e18ff */
[----:B------:R-:W0:Y:S01]  /*a510*/  LDS.64 R4, [R4+0xb400] ;  /* 0x00b4000004047984 */ /* 0x000e220000000a00 */
        /* <DEDUP_REMOVED lines=9> */
[----:B------:R-:W-:Y:S02]  /*a5b0*/  LEA R28, R28, UR4, 0x3 ;  /* 0x000000041c1c7c11 */ /* 0x000fe4000f8e18ff */
[----:B0-----:R-:W-:-:S05]  /*a5c0*/  IADD3 R0, P0, PT, R4, R3, RZ ;  /* 0x0000000304007210 */ /* 0x001fca0007f1e0ff */
[----:B------:R-:W-:Y:S01]  /*a5d0*/  IMAD.X R5, RZ, RZ, R5, P0 ;  /* 0x000000ffff057224 */ /* 0x000fe200000e0605 */
[----:B--2---:R-:W-:-:S04]  /*a5e0*/  LEA R10, P0, R0, UR6, 0x2 ;  /* 0x00000006000a7c11 */ /* 0x004fc8000f8010ff */
[----:B------:R-:W-:-:S05]  /*a5f0*/  LEA.HI.X R11, R0, UR7, R5, 0x2, P0 ;  /* 0x00000007000b7c11 */ /* 0x000fca00080f1405 */
[----:B------:R-:W-:Y:S01]  /*a600*/  STG.E desc[UR8][R10.64], R15 ;  /* 0x0000000f0a007986 */ /* 0x000fe2000c101908 */
[----:B------:R-:W-:-:S03]  /*a610*/  NOP ;  /* 0x0000000000007918 */ /* 0x000fc60000000000 */
[----:B------:R-:W0:Y:S04]  /*a620*/  LDS.64 R4, [R59+0xb400] ;  /* 0x00b400003b047984 */ /* 0x000e280000000a00 */
[----:B------:R-:W1:Y:S01]  /*a630*/  LDS R17, [R37+0x600] ;  /* 0x0006000025117984 */ /* 0x000e620000000800 */
[----:B0-----:R-:W-:-:S05]  /*a640*/  IADD3 R0, P0, PT, R4, R3, RZ ;  /* 0x0000000304007210 */ /* 0x001fca0007f1e0ff */
[----:B------:R-:W-:Y:S01]  /*a650*/  IMAD.X R5, RZ, RZ, R5, P0 ;  /* 0x000000ffff057224 */ /* 0x000fe200000e0605 */
[----:B------:R-:W-:-:S04]  /*a660*/  LEA R12, P0, R0, UR6, 0x2 ;  /* 0x00000006000c7c11 */ /* 0x000fc8000f8010ff */
[----:B------:R-:W-:-:S05]  /*a670*/  LEA.HI.X R13, R0, UR7, R5, 0x2, P0 ;  /* 0x00000007000d7c11 */ /* 0x000fca00080f1405 */
[----:B-1----:R-:W-:Y:S01]  /*a680*/  STG.E desc[UR8][R12.64+0x600], R17 ;  /* 0x000600110c007986 */ /* 0x002fe2000c101908 */
        /* <DEDUP_REMOVED lines=62> */
[----:B------:R-:W-:Y:S02]  /*aa70*/  LEA.HI.X R13, R0, UR7, R5, 0x2, P0 ;  /* 0x00000007000d7c11 */ /* 0x000fe400080f1405 */
[----:B------:R-:W-:-:S03]  /*aa80*/  LEA R0, R7, UR4, 0x3 ;  /* 0x0000000407007c11 */ /* 0x000fc6000f8e18ff */
        /* <DEDUP_REMOVED lines=28> */
[----:B0-----:R-:W-:Y:S02]  /*ac50*/  IADD3 R0, P0, PT, R4, R3, RZ ;  /* 0x0000000304007210 */ /* 0x001fe40007f1e0ff */
[----:B------:R-:W-:-:S03]  /*ac60*/  LEA R4, R9, UR4, 0x3 ;  /* 0x0000000409047c11 */ /* 0x000fc6000f8e18ff */
        /* <DEDUP_REMOVED lines=12> */
[----:B------:R-:W-:Y:S01]  /*ad30*/  NOP ;  /* 0x0000000000007918 */ /* 0x000fe20000000000 */
[----:B------:R-:W-:Y:S05]  /*ad40*/  EXIT ;  /* 0x000000000000794d */ /* 0x000fea0003800000 */
.L_x_322:
[----:B------:R-:W1:Y:S01]  /*ad50*/  S2UR UR5, SR_CgaCtaId ;  /* 0x00000000000579c3 */ /* 0x000e620000008800 */
[----:B0-----:R-:W-:Y:S01]  /*ad60*/  IMAD.U32 R5, RZ, RZ, UR10 ;  /* 0x0000000aff057e24 */ /* 0x001fe2000f8e00ff */
[----:B------:R-:W-:Y:S01]  /*ad70*/  UMOV UR4, 0x400 ;  /* 0x0000040000047882 */ /* 0x000fe20000000000 */
[----:B------:R-:W-:Y:S01]  /*ad80*/  VIADD R0, R3, 0x180 ;  /* 0x0000018003007836 */ /* 0x000fe20000000000 */
[----:B------:R-:W-:Y:S01]  /*ad90*/  BSSY.RECONVERGENT B0, `(.L_x_323) ;  /* 0x000001b000007945 */ /* 0x000fe20003800200 */
[----:B------:R-:W-:Y:S02]  /*ada0*/  IMAD R5, R5, -0x1680, R36 ;  /* 0xffffe98005057824 */ /* 0x000fe400078e0224 */
[C---:B------:R-:W-:Y:S02]  /*adb0*/  VIADD R4, R3.reuse, 0x300 ;  /* 0x0000030003047836 */ /* 0x040fe40000000000 */
[C---:B------:R-:W-:Y:S01]  /*adc0*/  VIADD R10, R3.reuse, 0x600 ;  /* 0x00000600030a7836 */ /* 0x040fe20000000000 */
[----:B------:R-:W-:-:S02]  /*add0*/  ISETP.GE.AND P3, PT, R3, R5, PT ;  /* 0x000000050300720c */ /* 0x000fc40003f66270 */
[-C--:B------:R-:W-:Y:S01]  /*ade0*/  ISETP.GE.AND P2, PT, R0, R5.reuse, PT ;  /* 0x000000050000720c */ /* 0x080fe20003f46270 */
[C---:B------:R-:W-:Y:S01]  /*adf0*/  VIADD R0, R3.reuse, 0x480 ;  /* 0x0000048003007836 */ /* 0x040fe20000000000 */
[-C--:B------:R-:W-:Y:S01]  /*ae00*/  ISETP.GE.AND P1, PT, R4, R5.reuse, PT ;  /* 0x000000050400720c */ /* 0x080fe20003f26270 */
[C---:B------:R-:W-:Y:S01]  /*ae10*/  VIADD R4, R3.reuse, 0x780 ;  /* 0x0000078003047836 */ /* 0x040fe20000000000 */
[-C--:B------:R-:W-:Y:S02]  /*ae20*/  ISETP.GE.AND P6, PT, R10, R5.reuse, PT ;  /* 0x000000050a00720c */ /* 0x080fe40003fc6270 */
[-C--:B------:R-:W-:Y:S01]  /*ae30*/  ISETP.GE.AND P0, PT, R0, R5.reuse, PT ;  /* 0x000000050000720c */ /* 0x080fe20003f06270 */
[C---:B------:R-:W-:Y:S01]  /*ae40*/  VIADD R0, R3.reuse, 0x900 ;  /* 0x0000090003007836 */ /* 0x040fe20000000000 */
[----:B------:R-:W-:Y:S01]  /*ae50*/  ISETP.GE.AND P5, PT, R4, R5, PT ;  /* 0x000000050400720c */ /* 0x000fe20003fa6270 */
[----:B------:R-:W-:Y:S01]  /*ae60*/  VIADD R4, R3, 0xa80 ;  /* 0x00000a8003047836 */ /* 0x000fe20000000000 */
[----:B-1----:R-:W-:-:S02]  /*ae70*/  ULEA UR4, UR5, UR4, 0x18 ;  /* 0x0000000405047291 */ /* 0x002fc4000f8ec0ff */
[----:B------:R-:W-:-:S04]  /*ae80*/  ISETP.GE.AND P4, PT, R0, R5, PT ;  /* 0x000000050000720c */ /* 0x000fc80003f86270 */
[----:B------:R-:W-:Y:S01]  /*ae90*/  LEA R60, R60, UR4, 0x3 ;  /* 0x000000043c3c7c11 */ /* 0x000fe2000f8e18ff */
[----:B------:R-:W-:Y:S08]  /*aea0*/  @P3 BRA `(.L_x_324) ;  /* 0x0000000000243947 */ /* 0x000ff00003800000 */
[----:B------:R-:W0:Y:S01]  /*aeb0*/  LDS.64 R10, [R60+0xb400] ;  /* 0x00b400003c0a7984 */ /* 0x000e220000000a00 */
[----:B------:R-:W-:Y:S01]  /*aec0*/  IMAD R13, R3, -0x4, R37 ;  /* 0xfffffffc030d7824 */ /* 0x000fe200078e0225 */
[----:B------:R-:W1:Y:S05]  /*aed0*/  LDCU.64 UR6, c[0x0][0x3b0] ;  /* 0x00007600ff0677ac */ /* 0x000e6a0008000a00 */
[----:B------:R-:W2:Y:S01]  /*aee0*/  LDS R13, [R13] ;  /* 0x000000000d0d7984 */ /* 0x000ea20000000800 */
[----:B0-----:R-:W-:-:S05]  /*aef0*/  IADD3 R0, P3, PT, R10, R3, RZ ;  /* 0x000000030a007210 */ /* 0x001fca0007f7e0ff */
[----:B------:R-:W-:Y:S01]  /*af00*/  IMAD.X R11, RZ, RZ, R11, P3 ;  /* 0x000000ffff0b7224 */ /* 0x000fe200018e060b */
[----:B-1----:R-:W-:-:S04]  /*af10*/  LEA R10, P3, R0, UR6, 0x2 ;  /* 0x00000006000a7c11 */ /* 0x002fc8000f8610ff */
[----:B------:R-:W-:-:S05]  /*af20*/  LEA.HI.X R11, R0, UR7, R11, 0x2, P3 ;  /* 0x00000007000b7c11 */ /* 0x000fca00098f140b */
[----:B--2---:R0:W-:Y:S04]  /*af30*/  STG.E desc[UR8][R10.64], R13 ;  /* 0x0000000d0a007986 */ /* 0x0041e8000c101908 */
.L_x_324:
[----:B------:R-:W-:Y:S05]  /*af40*/  BSYNC.RECONVERGENT B0 ;  /* 0x0000000000007941 */ /* 0x000fea0003800200 */
.L_x_323:
[----:B------:R-:W-:Y:S01]  /*af50*/  NOP ;  /* 0x0000000000007918 */ /* 0x000fe20000000000 */
[----:B------:R-:W-:Y:S01]  /*af60*/  BSSY.RECONVERGENT B0, `(.L_x_325) ;  /* 0x000000e000007945 */ /* 0x000fe20003800200 */
[----:B------:R-:W-:Y:S02]  /*af70*/  ISETP.GE.AND P3, PT, R4, R5, PT ;  /* 0x000000050400720c */ /* 0x000fe40003f66270 */
[----:B------:R-:W-:Y:S02]  /*af80*/  LOP3.LUT R4, R3, 0xc00, RZ, 0xfc, !PT ;  /* 0x00000c0003047812 */ /* 0x000fe400078efcff */
[----:B------:R-:W-:Y:S01]  /*af90*/  LEA R59, R59, UR4, 0x3 ;  /* 0x000000043b3b7c11 */ /* 0x000fe2000f8e18ff */
[----:B------:R-:W-:Y:S08]  /*afa0*/  @P2 BRA `(.L_x_326) ;  /* 0x0000000000242947 */ /* 0x000ff00003800000 */
[----:B0-----:R-:W0:Y:S01]  /*afb0*/  LDS.64 R10, [R59+0xb400] ;  /* 0x00b400003b0a7984 */ /* 0x001e220000000a00 */
[----:B------:R-:W-:Y:S01]  /*afc0*/  IMAD R13, R3, -0x4, R37 ;  /* 0xfffffffc030d7824 */ /* 0x000fe200078e0225 */
[----:B------:R-:W1:Y:S05]  /*afd0*/  LDCU.64 UR6, c[0x0][0x3b0] ;  /* 0x00007600ff0677ac */ /* 0x000e6a0008000a00 */
[----:B------:R-:W2:Y:S01]  /*afe0*/  LDS R13, [R13+0x600] ;  /* 0x000600000d0d7984 */ /* 0x000ea20000000800 */
[----:B0-----:R-:W-:-:S05]  /*aff0*/  IADD3 R0, P2, PT, R10, R3, RZ ;  /* 0x000000030a007210 */ /* 0x001fca0007f5e0ff */
[----:B------:R-:W-:Y:S01]  /*b000*/  IMAD.X R11, RZ, RZ, R11, P2 ;  /* 0x000000ffff0b7224 */ /* 0x000fe200010e060b */
[----:B-1----:R-:W-:-:S04]  /*b010*/  LEA R10, P2, R0, UR6, 0x2 ;  /* 0x00000006000a7c11 */ /* 0x002fc8000f8410ff */
[----:B------:R-:W-:-:S05]  /*b020*/  LEA.HI.X R11, R0, UR7, R11, 0x2, P2 ;  /* 0x00000007000b7c11 */ /* 0x000fca00090f140b */
[----:B--2---:R1:W-:Y:S04]  /*b030*/  STG.E desc[UR8][R10.64+0x600], R13 ;  /* 0x0006000d0a007986 */ /* 0x0043e8000c101908 */
.L_x_326:
[----:B------:R-:W-:Y:S05]  /*b040*/  BSYNC.RECONVERGENT B0 ;  /* 0x0000000000007941 */ /* 0x000fea0003800200 */
.L_x_325:
[----:B------:R-:W-:Y:S01]  /*b050*/  NOP ;  /* 0x0000000000007918 */ /* 0x000fe20000000000 */
[----:B------:R-:W-:Y:S01]  /*b060*/  BSSY.RECONVERGENT B0, `(.L_x_327) ;  /* 0x000000e000007945 */ /* 0x000fe20003800200 */
[----:B------:R-:W-:Y:S01]  /*b070*/  ISETP.GE.AND P2, PT, R4, R5, PT ;  /* 0x000000050400720c */ /* 0x000fe20003f46270 */
[----:B------:R-:W-:Y:S01]  /*b080*/  VIADD R4, R3, 0xd80 ;  /* 0x00000d8003047836 */ /* 0x000fe20000000000 */
[----:B------:R-:W-:Y:S01]  /*b090*/  LEA R64, R64, UR4, 0x3 ;  /* 0x0000000440407c11 */ /* 0x000fe2000f8e18ff */
[----:B------:R-:W-:Y:S10]  /*b0a0*/  @P1 BRA `(.L_x_328) ;  /* 0x0000000000241947 */ /* 0x000ff40003800000 */
[----:B01----:R-:W0:Y:S01]  /*b0b0*/  LDS.64 R10, [R64+0xb400] ;  /* 0x00b40000400a7984 */ /* 0x003e220000000a00 */
        /* <DEDUP_REMOVED lines=8> */
.L_x_328:
[----:B------:R-:W-:Y:S05]  /*b140*/  BSYNC.RECONVERGENT B0 ;  /* 0x0000000000007941 */ /* 0x000fea0003800200 */
.L_x_327:
[----:B------:R-:W-:Y:S01]  /*b150*/  NOP ;  /* 0x0000000000007918 */ /* 0x000fe20000000000 */
[----:B------:R-:W-:Y:S01]  /*b160*/  BSSY.RECONVERGENT B0, `(.L_x_329) ;  /* 0x000000e000007945 */ /* 0x000fe20003800200 */
[----:B------:R-:W-:Y:S01]  /*b170*/  ISETP.GE.AND P1, PT, R4, R5, PT ;  /* 0x000000050400720c */ /* 0x000fe20003f26270 */
[----:B------:R-:W-:Y:S01]  /*b180*/  VIADD R4, R3, 0xf00 ;  /* 0x00000f0003047836 */ /* 0x000fe20000000000 */
[----:B------:R-:W-:Y:S01]  /*b190*/  LEA R62, R62, UR4, 0x3 ;  /* 0x000000043e3e7c11 */ /* 0x000fe2000f8e18ff */
[----:B------:R-:W-:Y:S10]  /*b1a0*/  @P0 BRA `(.L_x_330) ;  /* 0x0000000000240947 */ /* 0x000ff40003800000 */
[----:B012---:R-:W0:Y:S01]  /*b1b0*/  LDS.64 R10, [R62+0xb400] ;  /* 0x00b400003e0a7984 */ /* 0x007e220000000a00 */
        /* <DEDUP_REMOVED lines=8> */
.L_x_330:
[----:B------:R-:W-:Y:S05]  /*b240*/  BSYNC.RECONVERGENT B0 ;  /* 0x0000000000007941 */ /* 0x000fea0003800200 */
.L_x_329:
[----:B------:R-:W-:Y:S01]  /*b250*/  NOP ;  /* 0x0000000000007918 */ /* 0x000fe20000000000 */
[----:B------:R-:W-:Y:S01]  /*b260*/  BSSY.RECONVERGENT B0, `(.L_x_331) ;  /* 0x000000e000007945 */ /* 0x000fe20003800200 */
[----:B------:R-:W-:Y:S01]  /*b270*/  ISETP.GE.AND P0, PT, R4, R5, PT ;  /* 0x000000050400720c */ /* 0x000fe20003f06270 */
[----:B------:R-:W-:Y:S01]  /*b280*/  VIADD R4, R3, 0x1080 ;  /* 0x0000108003047836 */ /* 0x000fe20000000000 */
[----:B------:R-:W-:Y:S01]  /*b290*/  LEA R61, R61, UR4, 0x3 ;  /* 0x000000043d3d7c11 */ /* 0x000fe2000f8e18ff */
[----:B------:R-:W-:Y:S10]  /*b2a0*/  @P6 BRA `(.L_x_332) ;  /* 0x0000000000246947 */ /* 0x000ff40003800000 */
[----:B0123--:R-:W0:Y:S01]  /*b2b0*/  LDS.64 R10, [R61+0xb400] ;  /* 0x00b400003d0a7984 */ /* 0x00fe220000000a00 */
        /* <DEDUP_REMOVED lines=8> */
.L_x_332:
[----:B------:R-:W-:Y:S05]  /*b340*/  BSYNC.RECONVERGENT B0 ;  /* 0x0000000000007941 */ /* 0x000fea0003800200 */
.L_x_331:
[----:B------:R-:W-:Y:S01]  /*b350*/  NOP ;  /* 0x0000000000007918 */ /* 0x000fe20000000000 */
[----:B------:R-:W-:Y:S01]  /*b360*/  BSSY.RECONVERGENT B0, `(.L_x_333) ;  /* 0x000000e000007945 */ /* 0x000fe20003800200 */
[----:B------:R-:W-:Y:S01]  /*b370*/  ISETP.GE.AND P6, PT, R4, R5, PT ;  /* 0x000000050400720c */ /* 0x000fe20003fc6270 */
[----:B------:R-:W-:Y:S01]  /*b380*/  VIADD R4, R3, 0x1200 ;  /* 0x0000120003047836 */ /* 0x000fe20000000000 */
[----:B------:R-:W-:Y:S01]  /*b390*/  LEA R63, R63, UR4, 0x3 ;  /* 0x000000043f3f7c11 */ /* 0x000fe2000f8e18ff */
[----:B------:R-:W-:Y:S10]  /*b3a0*/  @P5 BRA `(.L_x_334) ;  /* 0x0000000000245947 */ /* 0x000ff40003800000 */
[----:B01234-:R-:W0:Y:S01]  /*b3b0*/  LDS.64 R10, [R63+0xb400] ;  /* 0x00b400003f0a7984 */ /* 0x01fe220000000a00 */
        /* <DEDUP_REMOVED lines=8> */
.L_x_334:
[----:B------:R-:W-:Y:S05]  /*b440*/  BSYNC.RECONVERGENT B0 ;  /* 0x0000000000007941 */ /* 0x000fea0003800200 */
.L_x_333:
        /* <DEDUP_REMOVED lines=15> */
.L_x_336:
[----:B------:R-:W-:Y:S05]  /*b540*/  BSYNC.RECONVERGENT B0 ;  /* 0x0000000000007941 */ /* 0x000fea0003800200 */
.L_x_335:
        /* <DEDUP_REMOVED lines=15> */
.L_x_338:
[----:B------:R-:W-:Y:S05]  /*b640*/  BSYNC.RECONVERGENT B0 ;  /* 0x0000000000007941 */ /* 0x000fea0003800200 */
.L_x_337:
[----:B------:R-:W-:Y:S01]  /*b650*/  NOP ;  /* 0x0000000000007918 */ /* 0x000fe20000000000 */
[----:B------:R-:W-:Y:S01]  /*b660*/  BSSY.RECONVERGENT B0, `(.L_x_339) ;  /* 0x000000d000007945 */ /* 0x000fe20003800200 */
[----:B------:R-:W-:Y:S02]  /*b670*/  ISETP.GE.AND P3, PT, R4, R5, PT ;  /* 0x000000050400720c */ /* 0x000fe40003f66270 */
[----:B------:R-:W-:Y:S01]  /*b680*/  LEA R32, R32, UR4, 0x3 ;  /* 0x0000000420207c11 */ /* 0x000fe2000f8e18ff */
[----:B------:R-:W-:Y:S10]  /*b690*/  @P2 BRA `(.L_x_340) ;  /* 0x0000000000242947 */ /* 0x000ff40003800000 */
[----:B------:R-:W5:Y:S01]  /*b6a0*/  LDS.64 R4, [R32+0xb400] ;  /* 0x00b4000020047984 */ /* 0x000f620000000a00 */
[----:B01234-:R-:W-:Y:S01]  /*b6b0*/  IMAD R11, R3, -0x4, R37 ;  /* 0xfffffffc030b7824 */ /* 0x01ffe200078e0225 */
[----:B------:R-:W0:Y:S05]  /*b6c0*/  LDCU.64 UR6, c[0x0][0x3b0] ;  /* 0x00007600ff0677ac */ /* 0x000e2a0008000a00 */
[----:B------:R-:W1:Y:S01]  /*b6d0*/  LDS R11, [R11+0x3000] ;  /* 0x003000000b0b7984 */ /* 0x000e620000000800 */
[----:B-----5:R-:W-:-:S05]  /*b6e0*/  IADD3 R0, P2, PT, R4, R3, RZ ;  /* 0x0000000304007210 */ /* 0x020fca0007f5e0ff */
[----:B------:R-:W-:Y:S01]  /*b6f0*/  IMAD.X R5, RZ, RZ, R5, P2 ;  /* 0x000000ffff057224 */ /* 0x000fe200010e0605 */
[----:B0-----:R-:W-:-:S04]  /*b700*/  LEA R4, P2, R0, UR6, 0x2 ;  /* 0x0000000600047c11 */ /* 0x001fc8000f8410ff */
[----:B------:R-:W-:-:S05]  /*b710*/  LEA.HI.X R5, R0, UR7, R5, 0x2, P2 ;  /* 0x0000000700057c11 */ /* 0x000fca00090f1405 */
[----:B-1----:R0:W-:Y:S04]  /*b720*/  STG.E desc[UR8][R4.64+0x3000], R11 ;  /* 0x0030000b04007986 */ /* 0x0021e8000c101908 */
.L_x_340:
[----:B------:R-:W-:Y:S05]  /*b730*/  BSYNC.RECONVERGENT B0 ;  /* 0x0000000000007941 */ /* 0x000fea0003800200 */
.L_x_339:
[----:B------:R-:W-:Y:S01]  /*b740*/  NOP ;  /* 0x0000000000007918 */ /* 0x000fe20000000000 */
[----:B------:R-:W-:Y:S01]  /*b750*/  BSSY.RECONVERGENT B0, `(.L_x_341) ;  /* 0x000000c000007945 */ /* 0x000fe20003800200 */
[----:B------:R-:W-:-:S03]  /*b760*/  LEA R8, R8, UR4, 0x3 ;  /* 0x0000000408087c11 */ /* 0x000fc6000f8e18ff */
[----:B------:R-:W-:Y:S05]  /*b770*/  @P1 BRA `(.L_x_342) ;  /* 0x0000000000241947 */ /* 0x000fea0003800000 */
[----:B0-----:R-:W0:Y:S01]  /*b780*/  LDS.64 R4, [R8+0xb400] ;  /* 0x00b4000008047984 */ /* 0x001e220000000a00 */
[----:B-1234-:R-:W-:Y:S01]  /*b790*/  IMAD R11, R3, -0x4, R37 ;  /* 0xfffffffc030b7824 */ /* 0x01efe200078e0225 */
[----:B------:R-:W1:Y:S05]  /*b7a0*/  LDCU.64 UR6, c[0x0][0x3b0] ;  /* 0x00007600ff0677ac */ /* 0x000e6a0008000a00 */
[----:B------:R-:W2:Y:S01]  /*b7b0*/  LDS R11, [R11+0x3600] ;  /* 0x003600000b0b7984 */ /* 0x000ea20000000800 */
[----:B0-----:R-:W-:-:S05]  /*b7c0*/  IADD3 R0, P1, PT, R4, R3, RZ ;  /* 0x0000000304007210 */ /* 0x001fca0007f3e0ff */
[----:B------:R-:W-:Y:S01]  /*b7d0*/  IMAD.X R5, RZ, RZ, R5, P1 ;  /* 0x000000ffff057224 */ /* 0x000fe200008e0605 */
[----:B-1----:R-:W-:-:S04]  /*b7e0*/  LEA R4, P1, R0, UR6, 0x2 ;  /* 0x0000000600047c11 */ /* 0x002fc8000f8210ff */
[----:B------:R-:W-:-:S05]  /*b7f0*/  LEA.HI.X R5, R0, UR7, R5, 0x2, P1 ;  /* 0x0000000700057c11 */ /* 0x000fca00088f1405 */
[----:B--2---:R0:W-:Y:S04]  /*b800*/  STG.E desc[UR8][R4.64+0x3600], R11 ;  /* 0x0036000b04007986 */ /* 0x0041e8000c101908 */
.L_x_342:
[----:B------:R-:W-:Y:S05]  /*b810*/  BSYNC.RECONVERGENT B0 ;  /* 0x0000000000007941 */ /* 0x000fea0003800200 */
.L_x_341:
[----:B------:R-:W-:Y:S01]  /*b820*/  NOP ;  /* 0x0000000000007918 */ /* 0x000fe20000000000 */
[----:B------:R-:W-:Y:S01]  /*b830*/  BSSY.RECONVERGENT B0, `(.L_x_343) ;  /* 0x000000c000007945 */ /* 0x000fe20003800200 */
[----:B------:R-:W-:-:S03]  /*b840*/  LEA R6, R7, UR4, 0x3 ;  /* 0x0000000407067c11 */ /* 0x000fc6000f8e18ff */
[----:B------:R-:W-:Y:S05]  /*b850*/  @P0 BRA `(.L_x_344) ;  /* 0x0000000000240947 */ /* 0x000fea0003800000 */
[----:B0-----:R-:W0:Y:S01]  /*b860*/  LDS.64 R4, [R6+0xb400] ;  /* 0x00b4000006047984 */ /* 0x001e220000000a00 */
[----:B------:R-:W-:Y:S01]  /*b870*/  IMAD R7, R3, -0x4, R37 ;  /* 0xfffffffc03077824 */ /* 0x000fe200078e0225 */
[----:B------:R-:W5:Y:S05]  /*b880*/  LDCU.64 UR6, c[0x0][0x3b0] ;  /* 0x00007600ff0677ac */ /* 0x000f6a0008000a00 */
[----:B------:R-:W1:Y:S01]  /*b890*/  LDS R7, [R7+0x3c00] ;  /* 0x003c000007077984 */ /* 0x000e620000000800 */
[----:B0-----:R-:W-:-:S05]  /*b8a0*/  IADD3 R0, P0, PT, R4, R3, RZ ;  /* 0x0000000304007210 */ /* 0x001fca0007f1e0ff */
[----:B------:R-:W-:Y:S01]  /*b8b0*/  IMAD.X R5, RZ, RZ, R5, P0 ;  /* 0x000000ffff057224 */ /* 0x000fe200000e0605 */
[----:B-----5:R-:W-:-:S04]  /*b8c0*/  LEA R4, P0, R0, UR6, 0x2 ;  /* 0x0000000600047c11 */ /* 0x020fc8000f8010ff */
[----:B------:R-:W-:-:S05]  /*b8d0*/  LEA.HI.X R5, R0, UR7, R5, 0x2, P0 ;  /* 0x0000000700057c11 */ /* 0x000fca00080f1405 */
[----:B-1----:R0:W-:Y:S04]  /*b8e0*/  STG.E desc[UR8][R4.64+0x3c00], R7 ;  /* 0x003c000704007986 */ /* 0x0021e8000c101908 */
.L_x_344:
[----:B------:R-:W-:Y:S05]  /*b8f0*/  BSYNC.RECONVERGENT B0 ;  /* 0x0000000000007941 */ /* 0x000fea0003800200 */
.L_x_343:
        /* <DEDUP_REMOVED lines=13> */
.L_x_346:
[----:B------:R-:W-:Y:S05]  /*b9d0*/  BSYNC.RECONVERGENT B0 ;  /* 0x0000000000007941 */ /* 0x000fea0003800200 */
.L_x_345:
        /* <DEDUP_REMOVED lines=13> */
.L_x_348:
[----:B------:R-:W-:Y:S05]  /*bab0*/  BSYNC.RECONVERGENT B0 ;  /* 0x0000000000007941 */ /* 0x000fea0003800200 */
.L_x_347:
[----:B------:R-:W-:Y:S01]  /*bac0*/  NOP ;  /* 0x0000000000007918 */ /* 0x000fe20000000000 */
[----:B------:R-:W-:Y:S01]  /*bad0*/  BSSY.RECONVERGENT B0, `(.L_x_349) ;  /* 0x000000d000007945 */ /* 0x000fe20003800200 */
[----:B------:R-:W-:Y:S02]  /*bae0*/  LEA R28, R28, UR4, 0x3 ;  /* 0x000000041c1c7c11 */ /* 0x000fe4000f8e18ff */
[----:B------:R-:W-:Y:S01]  /*baf0*/  LEA R9, R9, UR4, 0x3 ;  /* 0x0000000409097c11 */ /* 0x000fe2000f8e18ff */
[----:B------:R-:W-:Y:S06]  /*bb00*/  @P4 BRA `(.L_x_350) ;  /* 0x0000000000244947 */ /* 0x000fec0003800000 */
        /* <DEDUP_REMOVED lines=9> */
.L_x_350:
[----:B------:R-:W-:Y:S05]  /*bba0*/  BSYNC.RECONVERGENT B0 ;  /* 0x0000000000007941 */ /* 0x000fea0003800200 */
.L_x_349:
[----:B------:R-:W-:Y:S01]  /*bbb0*/  NOP ;  /* 0x0000000000007918 */ /* 0x000fe20000000000 */
[----:B0-----:R-:W0:Y:S01]  /*bbc0*/  LDS.64 R4, [R9+0xb400] ;  /* 0x00b4000009047984 */ /* 0x001e220000000a00 */
[----:B------:R-:W-:Y:S01]  /*bbd0*/  @!P3 IMAD R7, R3, -0x4, R37 ;  /* 0xfffffffc0307b824 */ /* 0x000fe200078e0225 */
[----:B-1234-:R-:W1:Y:S05]  /*bbe0*/  @!P3 LDC.64 R10, c[0x0][0x3b0] ;  /* 0x0000ec00ff0abb82 */ /* 0x01ee6a0000000a00 */
[----:B------:R-:W2:Y:S01]  /*bbf0*/  @!P3 LDS R7, [R7+0x5400] ;  /* 0x005400000707b984 */ /* 0x000ea20000000800 */
[----:B0-----:R-:W-:-:S05]  /*bc00*/  IADD3 R3, P0, PT, R4, R3, RZ ;  /* 0x0000000304037210 */ /* 0x001fca0007f1e0ff */
[----:B------:R-:W-:Y:S01]  /*bc10*/  IMAD.X R4, RZ, RZ, R5, P0 ;  /* 0x000000ffff047224 */ /* 0x000fe200000e0605 */
[----:B-1----:R-:W-:-:S04]  /*bc20*/  @!P3 LEA R2, P0, R3, R10, 0x2 ;  /* 0x0000000a0302b211 */ /* 0x002fc800078010ff */
[----:B------:R-:W-:-:S05]  /*bc30*/  @!P3 LEA.HI.X R3, R3, R11, R4, 0x2, P0 ;  /* 0x0000000b0303b211 */ /* 0x000fca00000f1404 */
[----:B--2---:R-:W-:Y:S01]  /*bc40*/  @!P3 STG.E desc[UR8][R2.64+0x5400], R7 ;  /* 0x005400070200b986 */ /* 0x004fe2000c101908 */
[----:B------:R-:W-:Y:S01]  /*bc50*/  NOP ;  /* 0x0000000000007918 */ /* 0x000fe20000000000 */
[----:B------:R-:W-:Y:S05]  /*bc60*/  EXIT ;  /* 0x000000000000794d */ /* 0x000fea0003800000 */
.L_x_247:
[----:B------:R-:W-:Y:S02]  /*bc70*/  IMAD.MOV.U32 R71, RZ, RZ, RZ ;  /* 0x000000ffff477224 */ /* 0x000fe400078e00ff */
[----:B------:R-:W-:Y:S02]  /*bc80*/  IMAD.MOV.U32 R75, RZ, RZ, R61 ;  /* 0x000000ffff4b7224 */ /* 0x000fe400078e003d */
[----:B------:R-:W-:Y:S02]  /*bc90*/  IMAD.MOV.U32 R77, RZ, RZ, 0x1 ;  /* 0x00000001ff4d7424 */ /* 0x000fe400078e00ff */
[----:B------:R-:W-:-:S07]  /*bca0*/  IMAD.MOV.U32 R73, RZ, RZ, -0x1 ;  /* 0xffffffffff497424 */ /* 0x000fce00078e00ff */
[----:B------:R-:W-:Y:S05]  /*bcb0*/  WARPSYNC.COLLECTIVE R73, `(.L_x_351) ;  /* 0x0000000049087348 */ /* 0x000fea0003c00000 */
[----:B------:R0:W1:Y:S02]  /*bcc0*/  SHFL.UP P0, R71, R75, R77, R71 ;  /* 0x0400004d4b477389 */ /* 0x0000640000000047 */
[----:B01----:R-:W-:Y:S05]  /*bcd0*/  ENDCOLLECTIVE ;  /* 0x000000000000791b */ /* 0x003fea0003800000 */
.L_x_351:
[----:B------:R-:W-:Y:S02]  /*bce0*/  IMAD.MOV.U32 R77, RZ, RZ, 0x2 ;  /* 0x00000002ff4d7424 */ /* 0x000fe400078e00ff */
[----:B------:R-:W-:Y:S02]  /*bcf0*/  IMAD.MOV.U32 R63, RZ, RZ, R71 ;  /* 0x000000ffff3f7224 */ /* 0x000fe400078e0047 */
[----:B------:R-:W-:Y:S02]  /*bd00*/  IMAD.MOV.U32 R71, RZ, RZ, RZ ;  /* 0x000000ffff477224 */ /* 0x000fe400078e00ff */
[----:B------:R-:W-:-:S04]  /*bd10*/  @P0 IMAD.IADD R63, R61, 0x1, R63 ;  /* 0x000000013d3f0824 */ /* 0x000fc800078e023f */
[----:B------:R-:W-:-:S07]  /*bd20*/  IMAD.MOV.U32 R75, RZ, RZ, R63 ;  /* 0x000000ffff4b7224 */ /* 0x000fce00078e003f */
[----:B------:R-:W-:Y:S05]  /*bd30*/  WARPSYNC.COLLECTIVE R73, `(.L_x_352) ;  /* 0x0000000049087348 */ /* 0x000fea0003c00000 */
[----:B------:R0:W1:Y:S02]  /*bd40*/  SHFL.UP P0, R71, R75, R77, R71 ;  /* 0x0400004d4b477389 */ /* 0x0000640000000047 */
[----:B01----:R-:W-:Y:S05]  /*bd50*/  ENDCOLLECTIVE ;  /* 0x000000000000791b */ /* 0x003fea0003800000 */
.L_x_352:
        /* <DEDUP_REMOVED lines=8> */
.L_x_353:
        /* <DEDUP_REMOVED lines=8> */
.L_x_354:
        /* <DEDUP_REMOVED lines=8> */
.L_x_355:
[----:B------:R-:W-:Y:S05]  /*bee0*/  BRA `(.L_x_356) ;  /* 0xffffff7800307947 */ /* 0x000fea000383ffff */
.L_x_357:
        /* <DEDUP_REMOVED lines=9> */
.L_x_515:


//--------------------- .text._ZN3cub18CUB_300001_SM_10006detail10radix_sort33DeviceRadixSortExclusiveSumKernelINS1_5radix10policy_hubIdiyE10Policy1000EyEEvPT0_ --------------------------
	.section	.text._ZN3cub18CUB_300001_SM_10006detail10radix_sort33DeviceRadixSortExclusiveSumKernelINS1_5radix10policy_hubIdiyE10Policy1000EyEEvPT0_,"ax",@progbits
	.align	128
        .global         _ZN3cub18CUB_300001_SM_10006detail10radix_sort33DeviceRadixSortExclusiveSumKernelINS1_5radix10policy_hubIdiyE10Policy1000EyEEvPT0_
        .type           _ZN3cub18CUB_300001_SM_10006detail10radix_sort33DeviceRadixSortExclusiveSumKernelINS1_5radix10policy_hubIdiyE10Policy1000EyEEvPT0_,@function
        .size           _ZN3cub18CUB_300001_SM_10006detail10radix_sort33DeviceRadixSortExclusiveSumKernelINS1_5radix10policy_hubIdiyE10Policy1000EyEEvPT0_,(.L_x_516 - _ZN3cub18CUB_300001_SM_10006detail10radix_sort33DeviceRadixSortExclusiveSumKernelINS1_5radix10policy_hubIdiyE10Policy1000EyEEvPT0_)
        .other          _ZN3cub18CUB_300001_SM_10006detail10radix_sort33DeviceRadixSortExclusiveSumKernelINS1_5radix10policy_hubIdiyE10Policy1000EyEEvPT0_,@"STO_CUDA_ENTRY STV_DEFAULT"
_ZN3cub18CUB_300001_SM_10006detail10radix_sort33DeviceRadixSortExclusiveSumKernelINS1_5radix10policy_hubIdiyE10Policy1000EyEEvPT0_:
.text._ZN3cub18CUB_300001_SM_10006detail10radix_sort33DeviceRadixSortExclusiveSumKernelINS1_5radix10policy_hubIdiyE10Policy1000EyEEvPT0_:
        /* <DEDUP_REMOVED lines=63> */
.L_x_370:
        /* <DEDUP_REMOVED lines=28> */
.L_x_358:
[----:B------:R-:W-:Y:S05]  /*05b0*/  WARPSYNC.ALL ;  /* 0x0000000000007948 */ /* 0x000fea0003800000 */
[----:B------:R-:W-:Y:S06]  /*05c0*/  BAR.SYNC.DEFER_BLOCKING 0x0 ;  /* 0x0000000000007b1d */ /* 0x000fec0000010000 */
[----:B------:R-:W-:Y:S05]  /*05d0*/  @P1 EXIT ;  /* 0x000000000000194d */ /* 0x000fea0003800000 */
[----:B01----:R-:W0:Y:S04]  /*05e0*/  LDS.64 R2, [R0+0x10] ;  /* 0x0000100000027984 */ /* 0x003e280000000a00 */
[----:B0-----:R-:W-:Y:S01]  /*05f0*/  STG.E.64 desc[UR4][R16.64], R2 ;  /* 0x0000000210007986 */ /* 0x001fe2000c101b04 */
[----:B------:R-:W-:Y:S05]  /*0600*/  EXIT ;  /* 0x000000000000794d */ /* 0x000fea0003800000 */
.L_x_359:
[----:B------:R-:W-:Y:S02]  /*0610*/  IMAD.MOV.U32 R24, RZ, RZ, R20 ;  /* 0x000000ffff187224 */ /* 0x000fe400078e0014 */
[----:B------:R-:W-:Y:S02]  /*0620*/  IMAD.MOV.U32 R23, RZ, RZ, 0x1 ;  /* 0x00000001ff177424 */ /* 0x000fe400078e00ff */
[----:B------:R-:W-:Y:S02]  /*0630*/  IMAD.MOV.U32 R22, RZ, RZ, RZ ;  /* 0x000000ffff167224 */ /* 0x000fe400078e00ff */
[----:B------:R-:W-:-:S07]  /*0640*/  IMAD.MOV.U32 R21, RZ, RZ, -0x1 ;  /* 0xffffffffff157424 */ /* 0x000fce00078e00ff */
[----:B------:R-:W-:Y:S05]  /*0650*/  WARPSYNC.COLLECTIVE R21, `(.L_x_360) ;  /* 0x0000000015087348 */ /* 0x000fea0003c00000 */
[----:B------:R0:W1:Y:S02]  /*0660*/  SHFL.UP P0, R25, R24, R23, R22 ;  /* 0x0400001718197389 */ /* 0x0000640000000016 */
[----:B01----:R-:W-:Y:S05]  /*0670*/  ENDCOLLECTIVE ;  /* 0x000000000000791b */ /* 0x003fea0003800000 */
.L_x_360:
[----:B------:R-:W-:Y:S02]  /*0680*/  IMAD.MOV.U32 R24, RZ, RZ, R19 ;  /* 0x000000ffff187224 */ /* 0x000fe400078e0013 */
[----:B------:R-:W-:-:S07]  /*0690*/  IMAD.MOV.U32 R27, RZ, RZ, R25 ;  /* 0x000000ffff1b7224 */ /* 0x000fce00078e0019 */
[----:B------:R-:W-:Y:S05]  /*06a0*/  WARPSYNC.COLLECTIVE R21, `(.L_x_361) ;  /* 0x0000000015087348 */ /* 0x000fea0003c00000 */
[----:B------:R0:W1:Y:S02]  /*06b0*/  SHFL.UP P0, R25, R24, R23, R22 ;  /* 0x0400001718197389 */ /* 0x0000640000000016 */
[----:B01----:R-:W-:Y:S05]  /*06c0*/  ENDCOLLECTIVE ;  /* 0x000000000000791b */ /* 0x003fea0003800000 */
.L_x_361:
        /* <DEDUP_REMOVED lines=9> */
.L_x_362:
[----:B------:R-:W-:Y:S02]  /*0760*/  IMAD.MOV.U32 R24, RZ, RZ, R26 ;  /* 0x000000ffff187224 */ /* 0x000fe400078e001a */
[----:B------:R-:W-:-:S07]  /*0770*/  IMAD.MOV.U32 R28, RZ, RZ, R25 ;  /* 0x000000ffff1c7224 */ /* 0x000fce00078e0019 */
[----:B------:R-:W-:Y:S05]  /*0780*/  WARPSYNC.COLLECTIVE R21, `(.L_x_363) ;  /* 0x0000000015087348 */ /* 0x000fea0003c00000 */
[----:B------:R0:W1:Y:S02]  /*0790*/  SHFL.UP P0, R25, R24, R23, R22 ;  /* 0x0400001718197389 */ /* 0x0000640000000016 */
[----:B01----:R-:W-:Y:S05]  /*07a0*/  ENDCOLLECTIVE ;  /* 0x000000000000791b */ /* 0x003fea0003800000 */
.L_x_363:
        /* <DEDUP_REMOVED lines=9> */
.L_x_364:
[----:B------:R-:W-:Y:S02]  /*0840*/  IMAD.MOV.U32 R24, RZ, RZ, R29 ;  /* 0x000000ffff187224 */ /* 0x000fe400078e001d */
[----:B------:R-:W-:-:S07]  /*0850*/  IMAD.MOV.U32 R27, RZ, RZ, R25 ;  /* 0x000000ffff1b7224 */ /* 0x000fce00078e0019 */
[----:B------:R-:W-:Y:S05]  /*0860*/  WARPSYNC.COLLECTIVE R21, `(.L_x_365) ;  /* 0x0000000015087348 */ /* 0x000fea0003c00000 */
[----:B------:R0:W1:Y:S02]  /*0870*/  SHFL.UP P0, R25, R24, R23, R22 ;  /* 0x0400001718197389 */ /* 0x0000640000000016 */
[----:B01----:R-:W-:Y:S05]  /*0880*/  ENDCOLLECTIVE ;  /* 0x000000000000791b */ /* 0x003fea0003800000 */
.L_x_365:
        /* <DEDUP_REMOVED lines=9> */
.L_x_366:
[----:B------:R-:W-:Y:S02]  /*0920*/  IMAD.MOV.U32 R24, RZ, RZ, R29 ;  /* 0x000000ffff187224 */ /* 0x000fe400078e001d */
[----:B------:R-:W-:-:S07]  /*0930*/  IMAD.MOV.U32 R27, RZ, RZ, R25 ;  /* 0x000000ffff1b7224 */ /* 0x000fce00078e0019 */
[----:B------:R-:W-:Y:S05]  /*0940*/  WARPSYNC.COLLECTIVE R21, `(.L_x_367) ;  /* 0x0000000015087348 */ /* 0x000fea0003c00000 */
[----:B------:R0:W1:Y:S02]  /*0950*/  SHFL.UP P0, R25, R24, R23, R22 ;  /* 0x0400001718197389 */ /* 0x0000640000000016 */
[----:B01----:R-:W-:Y:S05]  /*0960*/  ENDCOLLECTIVE ;  /* 0x000000000000791b */ /* 0x003fea0003800000 */
.L_x_367:
        /* <DEDUP_REMOVED lines=9> */
.L_x_368:
[----:B------:R-:W-:Y:S02]  /*0a00*/  IMAD.MOV.U32 R24, RZ, RZ, R26 ;  /* 0x000000ffff187224 */ /* 0x000fe400078e001a */
[----:B------:R-:W-:-:S07]  /*0a10*/  IMAD.MOV.U32 R28, RZ, RZ, R25 ;  /* 0x000000ffff1c7224 */ /* 0x000fce00078e0019 */
[----:B------:R-:W-:Y:S05]  /*0a20*/  WARPSYNC.COLLECTIVE R21, `(.L_x_369) ;  /* 0x0000000015087348 */ /* 0x000fea0003c00000 */
[----:B------:R0:W1:Y:S02]  /*0a30*/  SHFL.UP P0, R25, R24, R23, R22 ;  /* 0x0400001718197389 */ /* 0x0000640000000016 */
[----:B01----:R-:W-:Y:S05]  /*0a40*/  ENDCOLLECTIVE ;  /* 0x000000000000791b */ /* 0x003fea0003800000 */
.L_x_369:
[----:B------:R-:W-:Y:S05]  /*0a50*/  BRA `(.L_x_370) ;  /* 0xfffffff800647947 */ /* 0x000fea000383ffff */
.L_x_371:
        /* <DEDUP_REMOVED lines=10> */
.L_x_516:


//--------------------- .text._ZN3cub18CUB_300001_SM_10006detail10radix_sort30DeviceRadixSortHistogramKernelINS1_5radix10policy_hubIdiyE10Policy1000ELNS0_9SortOrderE0EdyNS1_21identity_decomposer_tEEEvPT2_PKT1_SA_iiT3_ --------------------------
	.section	.text._ZN3cub18CUB_300001_SM_10006detail10radix_sort30DeviceRadixSortHistogramKernelINS1_5radix10policy_hubIdiyE10Policy1000ELNS0_9SortOrderE0EdyNS1_21identity_decomposer_tEEEvPT2_PKT1_SA_iiT3_,"ax",@progbits
	.align	128
        .global         _ZN3cub18CUB_300001_SM_10006detail10radix_sort30DeviceRadixSortHistogramKernelINS1_5radix10policy_hubIdiyE10Policy1000ELNS0_9SortOrderE0EdyNS1_21identity_decomposer_tEEEvPT2_PKT1_SA_iiT3_
        .type           _ZN3cub18CUB_300001_SM_10006detail10radix_sort30DeviceRadixSortHistogramKernelINS1_5radix10policy_hubIdiyE10Policy1000ELNS0_9SortOrderE0EdyNS1_21identity_decomposer_tEEEvPT2_PKT1_SA_iiT3_,@function
        .size           _ZN3cub18CUB_300001_SM_10006detail10radix_sort30DeviceRadixSortHistogramKernelINS1_5radix10policy_hubIdiyE10Policy1000ELNS0_9SortOrderE0EdyNS1_21identity_decomposer_tEEEvPT2_PKT1_SA_iiT3_,(.L_x_517 - _ZN3cub18CUB_300001_SM_10006detail10radix_sort30DeviceRadixSortHistogramKernelINS1_5radix10policy_hubIdiyE10Policy1000ELNS0_9SortOrderE0EdyNS1_21identity_decomposer_tEEEvPT2_PKT1_SA_iiT3_)
        .other          _ZN3cub18CUB_300001_SM_10006detail10radix_sort30DeviceRadixSortHistogramKernelINS1_5radix10policy_hubIdiyE10Policy1000ELNS0_9SortOrderE0EdyNS1_21identity_decomposer_tEEEvPT2_PKT1_SA_iiT3_,@"STO_CUDA_ENTRY STV_DEFAULT"
_ZN3cub18CUB_300001_SM_10006detail10radix_sort30DeviceRadixSortHistogramKernelINS1_5radix10policy_hubIdiyE10Policy1000ELNS0_9SortOrderE0EdyNS1_21identity_decomposer_tEEEvPT2_PKT1_SA_iiT3_:
.text._ZN3cub18CUB_300001_SM_10006detail10radix_sort30DeviceRadixSortHistogramKernelINS1_5radix10policy_hubIdiyE10Policy1000ELNS0_9SortOrderE0EdyNS1_21identity_decomposer_tEEEvPT2_PKT1_SA_iiT3_:
        /* <DEDUP_REMOVED lines=27> */
.L_x_455:
        /* <DEDUP_REMOVED lines=15> */
.L_x_375:
        /* <DEDUP_REMOVED lines=21> */
.L_x_374:
        /* <DEDUP_REMOVED lines=20> */
.L_x_377:
        /* <DEDUP_REMOVED lines=17> */
.L_x_376:
[----:B------:R-:W-:-:S13]  /*0640*/  ISETP.GT.U32.AND P2, PT, R0, 0x7f, PT ;  /* 0x0000007f0000780c */ /* 0x000fda0003f44070 */
[----:B------:R-:W-:Y:S05]  /*0650*/  @P2 BRA `(.L_x_373) ;  /* 0x0000000000dc2947 */ /* 0x000fea0003800000 */
[----:B--2---:R-:W-:Y:S01]  /*0660*/  IMAD.MOV.U32 R7, RZ, RZ, RZ ;  /* 0x000000ffff077224 */ /* 0x004fe200078e00ff */
[----:B------:R-:W-:Y:S06]  /*0670*/  @!P0 BRA `(.L_x_378) ;  /* 0x0000000000588947 */ /* 0x000fec0003800000 */
[----:B------:R-:W-:-:S07]  /*0680*/  IMAD.MOV.U32 R7, RZ, RZ, RZ ;  /* 0x000000ffff077224 */ /* 0x000fce00078e00ff */
.L_x_379:
        /* <DEDUP_REMOVED lines=21> */
.L_x_378:
        /* <DEDUP_REMOVED lines=14> */
.L_x_380:
        /* <DEDUP_REMOVED lines=17> */
.L_x_373:
[----:B------:R-:W-:Y:S05]  /*09d0*/  BSYNC.RECONVERGENT B0 ;  /* 0x0000000000007941 */ /* 0x000fea0003800200 */
.L_x_372:
        /* <DEDUP_REMOVED lines=16> */
.L_x_386:
        /* <DEDUP_REMOVED lines=36> */
.L_x_382:
        /* <DEDUP_REMOVED lines=79> */
.L_x_383:
        /* <DEDUP_REMOVED lines=169> */
.L_x_385:
        /* <DEDUP_REMOVED lines=72> */
.L_x_384:
[----:B------:R-:W-:Y:S05]  /*2120*/  BRA.U !UP0, `(.L_x_386) ;  /* 0xffffffe9086c7547 */ /* 0x000fea000b83ffff */
.L_x_381:
        /* <DEDUP_REMOVED lines=16> */
.L_x_406:
        /* <DEDUP_REMOVED lines=16> */
.L_x_391:
[----:B------:R-:W-:Y:S05]  /*2330*/  BSYNC.RECONVERGENT B1 ;  /* 0x0000000000017941 */ /* 0x000fea0003800200 */
.L_x_390:
        /* <DEDUP_REMOVED lines=15> */
.L_x_393:
[----:B------:R-:W-:Y:S05]  /*2430*/  BSYNC.RECONVERGENT B1 ;  /* 0x0000000000017941 */ /* 0x000fea0003800200 */
.L_x_392:
        /* <DEDUP_REMOVED lines=8> */
.L_x_395:
[----:B------:R-:W-:Y:S05]  /*24c0*/  BSYNC.RECONVERGENT B1 ;  /* 0x0000000000017941 */ /* 0x000fea0003800200 */
.L_x_394:
        /* <DEDUP_REMOVED lines=8> */
.L_x_397:
[----:B------:R-:W-:Y:S05]  /*2550*/  BSYNC.RECONVERGENT B1 ;  /* 0x0000000000017941 */ /* 0x000fea0003800200 */
.L_x_396:
[----:B------:R-:W-:Y:S04]  /*2560*/  BSSY.RECONVERGENT B1, `(.L_x_398) ;  /* 0x0000007000017945 */ /* 0x000fe80003800200 */
[----:B------:R-:W-:Y:S05]  /*2570*/  @!P2 BRA `(.L_x_399) ;  /* 0x000000000014a947 */ /* 0x000fea0003800000 */
[----:B0123--:R-:W-:Y:S02]  /*2580*/  IMAD R19, R11, 0x100, R0 ;  /* 0x000001000b137824 */ /* 0x00ffe400078e0200 */
[----:B------:R-:W-:Y:S02]  /*2590*/  IMAD.MOV.U32 R17, RZ, RZ, RZ ;  /* 0x000000ffff117224 */ /* 0x000fe400078e00ff */
[----:B------:R-:W-:-:S04]  /*25a0*/  VIADD R19, R19, 0x400 ;  /* 0x0000040013137836 */ /* 0x000fc80000000000 */
[----:B------:R-:W-:-:S05]  /*25b0*/  IMAD.WIDE.U32 R18, R19, 0x8, R8 ;  /* 0x0000000813127825 */ /* 0x000fca00078e0008 */
[----:B------:R4:W-:Y:S02]  /*25c0*/  REDG.E.ADD.64.STRONG.GPU desc[UR16][R18.64], R16 ;  /* 0x000000101200798e */ /* 0x0009e4000c12e510 */
.L_x_399:
[----:B------:R-:W-:Y:S05]  /*25d0*/  BSYNC.RECONVERGENT B1 ;  /* 0x0000000000017941 */ /* 0x000fea0003800200 */
.L_x_398:
[----:B------:R-:W-:Y:S04]  /*25e0*/  BSSY.RECONVERGENT B1, `(.L_x_400) ;  /* 0x0000007000017945 */ /* 0x000fe80003800200 */
[----:B------:R-:W-:Y:S05]  /*25f0*/  @!P3 BRA `(.L_x_401) ;  /* 0x000000000014b947 */ /* 0x000fea0003800000 */
[----:B----4-:R-:W-:Y:S02]  /*2600*/  IMAD R17, R11, 0x100, R0 ;  /* 0x000001000b117824 */ /* 0x010fe400078e0200 */
[----:B------:R-:W-:Y:S02]  /*2610*/  IMAD.MOV.U32 R15, RZ, RZ, RZ ;  /* 0x000000ffff0f7224 */ /* 0x000fe400078e00ff */
[----:B------:R-:W-:-:S04]  /*2620*/  VIADD R17, R17, 0x500 ;  /* 0x0000050011117836 */ /* 0x000fc80000000000 */
[----:B------:R-:W-:-:S05]  /*2630*/  IMAD.WIDE.U32 R16, R17, 0x8, R8 ;  /* 0x0000000811107825 */ /* 0x000fca00078e0008 */
[----:B------:R4:W-:Y:S02]  /*2640*/  REDG.E.ADD.64.STRONG.GPU desc[UR16][R16.64], R14 ;  /* 0x0000000e1000798e */ /* 0x0009e4000c12e510 */
.L_x_401:
[----:B------:R-:W-:Y:S05]  /*2650*/  BSYNC.RECONVERGENT B1 ;  /* 0x0000000000017941 */ /* 0x000fea0003800200 */
.L_x_400:
        /* <DEDUP_REMOVED lines=8> */
.L_x_403:
[----:B------:R-:W-:Y:S05]  /*26e0*/  BSYNC.RECONVERGENT B1 ;  /* 0x0000000000017941 */ /* 0x000fea0003800200 */
.L_x_402:
        /* <DEDUP_REMOVED lines=8> */
.L_x_405:
[----:B------:R-:W-:Y:S05]  /*2770*/  BSYNC.RECONVERGENT B1 ;  /* 0x0000000000017941 */ /* 0x000fea0003800200 */
.L_x_404:
[----:B------:R-:W-:-:S05]  /*2780*/  VIADD R11, R11, 0x8 ;  /* 0x000000080b0b7836 */ /* 0x000fca0000000000 */
[----:B------:R-:W-:-:S13]  /*2790*/  ISETP.NE.AND P0, PT, R11, R6, PT ;  /* 0x000000060b00720c */ /* 0x000fda0003f05270 */
[----:B------:R-:W-:Y:S05]  /*27a0*/  @P0 BRA `(.L_x_406) ;  /* 0xfffffff800a00947 */ /* 0x000fea000383ffff */
[----:B------:R-:W-:-:S07]  /*27b0*/  IMAD.MOV.U32 R9, RZ, RZ, R6 ;  /* 0x000000ffff097224 */ /* 0x000fce00078e0006 */
.L_x_389:
        /* <DEDUP_REMOVED lines=25> */
.L_x_410:
[----:B------:R-:W-:Y:S05]  /*2950*/  BSYNC.RECONVERGENT B1 ;  /* 0x0000000000017941 */ /* 0x000fea0003800200 */
.L_x_409:
        /* <DEDUP_REMOVED lines=9> */
.L_x_412:
[----:B------:R-:W-:Y:S05]  /*29f0*/  BSYNC.RECONVERGENT B1 ;  /* 0x0000000000017941 */ /* 0x000fea0003800200 */
.L_x_411:
        /* <DEDUP_REMOVED lines=9> */
.L_x_414:
[----:B------:R-:W-:Y:S05]  /*2a90*/  BSYNC.RECONVERGENT B1 ;  /* 0x0000000000017941 */ /* 0x000fea0003800200 */
.L_x_413:
        /* <DEDUP_REMOVED lines=9> */
.L_x_416:
[----:B------:R-:W-:Y:S05]  /*2b30*/  BSYNC.RECONVERGENT B1 ;  /* 0x0000000000017941 */ /* 0x000fea0003800200 */
.L_x_415:
[----:B------:R-:W-:-:S07]  /*2b40*/  VIADD R9, R9, 0x4 ;  /* 0x0000000409097836 */ /* 0x000fce0000000000 */
.L_x_408:
        /* <DEDUP_REMOVED lines=18> */
.L_x_420:
[----:B------:R-:W-:Y:S05]  /*2c70*/  BSYNC.RECONVERGENT B2 ;  /* 0x0000000000027941 */ /* 0x000fea0003800200 */
.L_x_419:
        /* <DEDUP_REMOVED lines=9> */
.L_x_422:
[----:B------:R-:W-:Y:S05]  /*2d10*/  BSYNC.RECONVERGENT B2 ;  /* 0x0000000000027941 */ /* 0x000fea0003800200 */
.L_x_421:
[----:B------:R-:W-:-:S07]  /*2d20*/  VIADD R9, R9, 0x2 ;  /* 0x0000000209097836 */ /* 0x000fce0000000000 */
.L_x_418:
        /* <DEDUP_REMOVED lines=12> */
.L_x_417:
[----:B------:R-:W-:Y:S05]  /*2df0*/  BSYNC.RECONVERGENT B1 ;  /* 0x0000000000017941 */ /* 0x000fea0003800200 */
.L_x_407:
[----:B------:R-:W-:-:S13]  /*2e00*/  ISETP.GT.U32.AND P0, PT, R0, 0x7f, PT ;  /* 0x0000007f0000780c */ /* 0x000fda0003f04070 */
[----:B------:R-:W-:Y:S05]  /*2e10*/  @P0 BRA `(.L_x_388) ;  /* 0x0000000800a00947 */ /* 0x000fea0003800000 */
[----:B------:R-:W-:Y:S01]  /*2e20*/  ISETP.GE.U32.AND P0, PT, R13, 0x7, PT ;  /* 0x000000070d00780c */ /* 0x000fe20003f06070 */
[----:B----4-:R-:W-:-:S12]  /*2e30*/  IMAD.MOV.U32 R9, RZ, RZ, RZ ;  /* 0x000000ffff097224 */ /* 0x010fd800078e00ff */
[----:B------:R-:W-:Y:S05]  /*2e40*/  @!P0 BRA `(.L_x_423) ;  /* 0x0000000400248947 */ /* 0x000fea0003800000 */
[----:B------:R-:W4:Y:S01]  /*2e50*/  LDC.64 R8, c[0x0][0x380] ;  /* 0x0000e000ff087b82 */ /* 0x000f220000000a00 */
[----:B0123--:R-:W-:-:S07]  /*2e60*/  IMAD.MOV.U32 R15, RZ, RZ, RZ ;  /* 0x000000ffff0f7224 */ /* 0x00ffce00078e00ff */
.L_x_440:
        /* <DEDUP_REMOVED lines=19> */
.L_x_425:
[----:B------:R-:W-:Y:S05]  /*2fa0*/  BSYNC.RECONVERGENT B1 ;  /* 0x0000000000017941 */ /* 0x000fea0003800200 */
.L_x_424:
[----:B------:R-:W-:Y:S04]  /*2fb0*/  BSSY.RECONVERGENT B1, `(.L_x_426) ;  /* 0x0000005000017945 */ /* 0x000fe80003800200 */
[----:B------:R-:W-:Y:S05]  /*2fc0*/  @!P1 BRA `(.L_x_427) ;  /* 0x00000000000c9947 */ /* 0x000fea0003800000 */
[----:B0-2---:R-:W-:Y:S02]  /*2fd0*/  IMAD.MOV.U32 R12, RZ, RZ, R20 ;  /* 0x000000ffff0c7224 */ /* 0x005fe400078e0014 */
[----:B------:R-:W-:-:S05]  /*2fe0*/  IMAD.MOV.U32 R13, RZ, RZ, RZ ;  /* 0x000000ffff0d7224 */ /* 0x000fca00078e00ff */
[----:B------:R1:W-:Y:S02]  /*2ff0*/  REDG.E.ADD.64.STRONG.GPU desc[UR16][R10.64+0xc00], R12 ;  /* 0x000c000c0a00798e */ /* 0x0003e4000c12e510 */
.L_x_427:
[----:B------:R-:W-:Y:S05]  /*3000*/  BSYNC.RECONVERGENT B1 ;  /* 0x0000000000017941 */ /* 0x000fea0003800200 */
.L_x_426:
        /* <DEDUP_REMOVED lines=12> */
.L_x_429:
[----:B------:R-:W-:Y:S05]  /*30d0*/  BSYNC.RECONVERGENT B1 ;  /* 0x0000000000017941 */ /* 0x000fea0003800200 */
.L_x_428:
[----:B------:R-:W-:Y:S04]  /*30e0*/  BSSY.RECONVERGENT B1, `(.L_x_430) ;  /* 0x0000005000017945 */ /* 0x000fe80003800200 */
[----:B------:R-:W-:Y:S05]  /*30f0*/  @!P1 BRA `(.L_x_431) ;  /* 0x00000000000c9947 */ /* 0x000fea0003800000 */
[----:B012---:R-:W-:Y:S02]  /*3100*/  IMAD.MOV.U32 R12, RZ, RZ, R22 ;  /* 0x000000ffff0c7224 */ /* 0x007fe400078e0016 */
[----:B------:R-:W-:-:S05]  /*3110*/  IMAD.MOV.U32 R13, RZ, RZ, RZ ;  /* 0x000000ffff0d7224 */ /* 0x000fca00078e00ff */
[----:B------:R3:W-:Y:S02]  /*3120*/  REDG.E.ADD.64.STRONG.GPU desc[UR16][R10.64+0x1c00], R12 ;  /* 0x001c000c0a00798e */ /* 0x0007e4000c12e510 */
.L_x_431:
[----:B------:R-:W-:Y:S05]  /*3130*/  BSYNC.RECONVERGENT B1 ;  /* 0x0000000000017941 */ /* 0x000fea0003800200 */
.L_x_430:
[----:B------:R-:W-:Y:S04]  /*3140*/  BSSY.RECONVERGENT B1, `(.L_x_432) ;  /* 0x0000005000017945 */ /* 0x000fe80003800200 */
[----:B------:R-:W-:Y:S05]  /*3150*/  @!P2 BRA `(.L_x_433) ;  /* 0x00000000000ca947 */ /* 0x000fea0003800000 */
[----:B0123--:R-:W-:Y:S02]  /*3160*/  IMAD.MOV.U32 R12, RZ, RZ, R23 ;  /* 0x000000ffff0c7224 */ /* 0x00ffe400078e0017 */
[----:B------:R-:W-:-:S05]  /*3170*/  IMAD.MOV.U32 R13, RZ, RZ, RZ ;  /* 0x000000ffff0d7224 */ /* 0x000fca00078e00ff */
[----:B------:R4:W-:Y:S02]  /*3180*/  REDG.E.ADD.64.STRONG.GPU desc[UR16][R10.64+0x2400], R12 ;  /* 0x0024000c0a00798e */ /* 0x0009e4000c12e510 */
.L_x_433:
[----:B------:R-:W-:Y:S05]  /*3190*/  BSYNC.RECONVERGENT B1 ;  /* 0x0000000000017941 */ /* 0x000fea0003800200 */
.L_x_432:
[----:B------:R-:W-:Y:S04]  /*31a0*/  BSSY.RECONVERGENT B1, `(.L_x_434) ;  /* 0x0000005000017945 */ /* 0x000fe80003800200 */
[----:B------:R-:W-:Y:S05]  /*31b0*/  @!P3 BRA `(.L_x_435) ;  /* 0x00000000000cb947 */ /* 0x000fea0003800000 */
[----:B01234-:R-:W-:Y:S02]  /*31c0*/  IMAD.MOV.U32 R12, RZ, RZ, R24 ;  /* 0x000000ffff0c7224 */ /* 0x01ffe400078e0018 */
[----:B------:R-:W-:-:S05]  /*31d0*/  IMAD.MOV.U32 R13, RZ, RZ, RZ ;  /* 0x000000ffff0d7224 */ /* 0x000fca00078e00ff */
[----:B------:R0:W-:Y:S02]  /*31e0*/  REDG.E.ADD.64.STRONG.GPU desc[UR16][R10.64+0x2c00], R12 ;  /* 0x002c000c0a00798e */ /* 0x0001e4000c12e510 */
.L_x_435:
[----:B------:R-:W-:Y:S05]  /*31f0*/  BSYNC.RECONVERGENT B1 ;  /* 0x0000000000017941 */ /* 0x000fea0003800200 */
.L_x_434:
[----:B------:R-:W-:Y:S04]  /*3200*/  BSSY.RECONVERGENT B1, `(.L_x_436) ;  /* 0x0000005000017945 */ /* 0x000fe80003800200 */
[----:B------:R-:W-:Y:S05]  /*3210*/  @!P4 BRA `(.L_x_437) ;  /* 0x00000000000cc947 */ /* 0x000fea0003800000 */
[----:B01234-:R-:W-:Y:S02]  /*3220*/  IMAD.MOV.U32 R12, RZ, RZ, R25 ;  /* 0x000000ffff0c7224 */ /* 0x01ffe400078e0019 */
[----:B------:R-:W-:-:S05]  /*3230*/  IMAD.MOV.U32 R13, RZ, RZ, RZ ;  /* 0x000000ffff0d7224 */ /* 0x000fca00078e00ff */
[----:B------:R0:W-:Y:S02]  /*3240*/  REDG.E.ADD.64.STRONG.GPU desc[UR16][R10.64+0x3400], R12 ;  /* 0x0034000c0a00798e */ /* 0x0001e4000c12e510 */
.L_x_437:
[----:B------:R-:W-:Y:S05]  /*3250*/  BSYNC.RECONVERGENT B1 ;  /* 0x0000000000017941 */ /* 0x000fea0003800200 */
.L_x_436:
[----:B------:R-:W-:Y:S04]  /*3260*/  BSSY.RECONVERGENT B1, `(.L_x_438) ;  /* 0x0000005000017945 */ /* 0x000fe80003800200 */
[----:B------:R-:W-:Y:S05]  /*3270*/  @!P5 BRA `(.L_x_439) ;  /* 0x00000000000cd947 */ /* 0x000fea0003800000 */
[----:B01234-:R-:W-:Y:S02]  /*3280*/  IMAD.MOV.U32 R12, RZ, RZ, R26 ;  /* 0x000000ffff0c7224 */ /* 0x01ffe400078e001a */
[----:B------:R-:W-:-:S05]  /*3290*/  IMAD.MOV.U32 R13, RZ, RZ, RZ ;  /* 0x000000ffff0d7224 */ /* 0x000fca00078e00ff */
[----:B------:R0:W-:Y:S02]  /*32a0*/  REDG.E.ADD.64.STRONG.GPU desc[UR16][R10.64+0x3c00], R12 ;  /* 0x003c000c0a00798e */ /* 0x0001e4000c12e510 */
.L_x_439:
[----:B------:R-:W-:Y:S05]  /*32b0*/  BSYNC.RECONVERGENT B1 ;  /* 0x0000000000017941 */ /* 0x000fea0003800200 */
.L_x_438:
[----:B------:R-:W-:Y:S05]  /*32c0*/  @P0 BRA `(.L_x_440) ;  /* 0xfffffff800e80947 */ /* 0x000fea000383ffff */
[----:B------:R-:W-:-:S07]  /*32d0*/  IMAD.MOV.U32 R9, RZ, RZ, R6 ;  /* 0x000000ffff097224 */ /* 0x000fce00078e0006 */
.L_x_423:
        /* <DEDUP_REMOVED lines=20> */
.L_x_443:
[----:B------:R-:W-:Y:S05]  /*3420*/  BSYNC.RECONVERGENT B1 ;  /* 0x0000000000017941 */ /* 0x000fea0003800200 */
.L_x_442:
        /* <DEDUP_REMOVED lines=9> */
.L_x_445:
[----:B------:R-:W-:Y:S05]  /*34c0*/  BSYNC.RECONVERGENT B1 ;  /* 0x0000000000017941 */ /* 0x000fea0003800200 */
.L_x_444:
        /* <DEDUP_REMOVED lines=9> */
.L_x_447:
[----:B------:R-:W-:Y:S05]  /*3560*/  BSYNC.RECONVERGENT B1 ;  /* 0x0000000000017941 */ /* 0x000fea0003800200 */
.L_x_446:
        /* <DEDUP_REMOVED lines=9> */
.L_x_449:
[----:B------:R-:W-:Y:S05]  /*3600*/  BSYNC.RECONVERGENT B1 ;  /* 0x0000000000017941 */ /* 0x000fea0003800200 */
.L_x_448:
[----:B------:R-:W-:-:S07]  /*3610*/  VIADD R9, R9, 0x4 ;  /* 0x0000000409097836 */ /* 0x000fce0000000000 */
.L_x_441:
        /* <DEDUP_REMOVED lines=17> */
.L_x_452:
[----:B------:R-:W-:Y:S05]  /*3730*/  BSYNC.RECONVERGENT B1 ;  /* 0x0000000000017941 */ /* 0x000fea0003800200 */
.L_x_451:
        /* <DEDUP_REMOVED lines=9> */
.L_x_454:
[----:B------:R-:W-:Y:S05]  /*37d0*/  BSYNC.RECONVERGENT B1 ;  /* 0x0000000000017941 */ /* 0x000fea0003800200 */
.L_x_453:
[----:B------:R-:W-:-:S07]  /*37e0*/  VIADD R9, R9, 0x2 ;  /* 0x0000000209097836 */ /* 0x000fce0000000000 */
.L_x_450:
        /* <DEDUP_REMOVED lines=11> */
.L_x_388:
[----:B------:R-:W-:Y:S05]  /*38a0*/  BSYNC.RECONVERGENT B0 ;  /* 0x0000000000007941 */ /* 0x000fea0003800200 */
.L_x_387:
        /* <DEDUP_REMOVED lines=17> */
.L_x_456:
        /* <DEDUP_REMOVED lines=12> */
.L_x_517:


//--------------------- .text._ZN3cub18CUB_300001_SM_10006detail10radix_sort31DeviceRadixSortSingleTileKernelINS1_5radix10policy_hubIdiyE10Policy1000ELNS0_9SortOrderE0EdiyNS1_21identity_decomposer_tEEEvPKT1_PSA_PKT2_PSE_T3_iiT4_ --------------------------
	.section	.text._ZN3cub18CUB_300001_SM_10006detail10radix_sort31DeviceRadixSortSingleTileKernelINS1_5radix10policy_hubIdiyE10Policy1000ELNS0_9SortOrderE0EdiyNS1_21identity_decomposer_tEEEvPKT1_PSA_PKT2_PSE_T3_iiT4_,"ax",@progbits
	.align	128
        .global         _ZN3cub18CUB_300001_SM_10006detail10radix_sort31DeviceRadixSortSingleTileKernelINS1_5radix10policy_hubIdiyE10Policy1000ELNS0_9SortOrderE0EdiyNS1_21identity_decomposer_tEEEvPKT1_PSA_PKT2_PSE_T3_iiT4_
        .type           _ZN3cub18CUB_300001_SM_10006detail10radix_sort31DeviceRadixSortSingleTileKernelINS1_5radix10policy_hubIdiyE10Policy1000ELNS0_9SortOrderE0EdiyNS1_21identity_decomposer_tEEEvPKT1_PSA_PKT2_PSE_T3_iiT4_,@function
        .size           _ZN3cub18CUB_300001_SM_10006detail10radix_sort31DeviceRadixSortSingleTileKernelINS1_5radix10policy_hubIdiyE10Policy1000ELNS0_9SortOrderE0EdiyNS1_21identity_decomposer_tEEEvPKT1_PSA_PKT2_PSE_T3_iiT4_,(.L_x_518 - _ZN3cub18CUB_300001_SM_10006detail10radix_sort31DeviceRadixSortSingleTileKernelINS1_5radix10policy_hubIdiyE10Policy1000ELNS0_9SortOrderE0EdiyNS1_21identity_decomposer_tEEEvPKT1_PSA_PKT2_PSE_T3_iiT4_)
        .other          _ZN3cub18CUB_300001_SM_10006detail10radix_sort31DeviceRadixSortSingleTileKernelINS1_5radix10policy_hubIdiyE10Policy1000ELNS0_9SortOrderE0EdiyNS1_21identity_decomposer_tEEEvPKT1_PSA_PKT2_PSE_T3_iiT4_,@"STO_CUDA_ENTRY STV_DEFAULT"
_ZN3cub18CUB_300001_SM_10006detail10radix_sort31DeviceRadixSortSingleTileKernelINS1_5radix10policy_hubIdiyE10Policy1000ELNS0_9SortOrderE0EdiyNS1_21identity_decomposer_tEEEvPKT1_PSA_PKT2_PSE_T3_iiT4_:
.text._ZN3cub18CUB_300001_SM_10006detail10radix_sort31DeviceRadixSortSingleTileKernelINS1_5radix10policy_hubIdiyE10Policy1000ELNS0_9SortOrderE0EdiyNS1_21identity_decomposer_tEEEvPKT1_PSA_PKT2_PSE_T3_iiT4_:
[----:B------:R-:W-:Y:S01]  /*0000*/  LDC R1, c[0x0][0x37c] ;  /* 0x0000df00ff017b82 */ /* 0x000fe20000000800 */
[----:B------:R-:W0:Y:S01]  /*0010*/  S2R R0, SR_TID.X ;  /* 0x0000000000007919 */ /* 0x000e220000002100 */
[----:B------:R-:W1:Y:S06]  /*0020*/  LDCU UR4, c[0x0][0x3a0] ;  /* 0x00007400ff0477ac */ /* 0x000e6c0008000800 */
[----:B------:R-:W2:Y:S01]  /*0030*/  LDC.64 R2, c[0x0][0x380] ;  /* 0x0000e000ff027b82 */ /* 0x000ea20000000a00 */
[----:B------:R-:W-:Y:S01]  /*0040*/  IMAD.MOV.U32 R5, RZ, RZ, 0x7fffffff ;  /* 0x7fffffffff057424 */ /* 0x000fe200078e00ff */
[----:B------:R-:W3:Y:S01]  /*0050*/  LDCU.64 UR10, c[0x0][0x358] ;  /* 0x00006b00ff0a77ac */ /* 0x000ee20008000a00 */
[----:B------:R-:W-:-:S02]  /*0060*/  IMAD.MOV.U32 R7, RZ, RZ, 0x7fffffff ;  /* 0x7fffffffff077424 */ /* 0x000fc400078e00ff */
[----:B------:R-:W-:Y:S02]  /*0070*/  IMAD.MOV.U32 R8, RZ, RZ, -0x1 ;  /* 0xffffffffff087424 */ /* 0x000fe400078e00ff */
[----:B------:R-:W-:Y:S02]  /*0080*/  IMAD.MOV.U32 R9, RZ, RZ, 0x7fffffff ;  /* 0x7fffffffff097424 */ /* 0x000fe400078e00ff */
[----:B------:R-:W-:Y:S02]  /*0090*/  IMAD.MOV.U32 R10, RZ, RZ, -0x1 ;  /* 0xffffffffff0a7424 */ /* 0x000fe400078e00ff */
[----:B------:R-:W-:Y:S02]  /*00a0*/  IMAD.MOV.U32 R11, RZ, RZ, 0x7fffffff ;  /* 0x7fffffffff0b7424 */ /* 0x000fe400078e00ff */
[----:B------:R-:W-:Y:S02]  /*00b0*/  IMAD.MOV.U32 R18, RZ, RZ, -0x1 ;  /* 0xffffffffff127424 */ /* 0x000fe400078e00ff */
        /* <DEDUP_REMOVED lines=8> */
[----:B------:R-:W-:Y:S01]  /*0140*/  IMAD.MOV.U32 R27, RZ, RZ, 0x7fffffff ;  /* 0x7fffffffff1b7424 */ /* 0x000fe200078e00ff */
[----:B------:R-:W4:Y:S01]  /*0150*/  S2UR UR6, SR_CgaCtaId ;  /* 0x00000000000679c3 */ /* 0x000f220000008800 */
[----:B0-----:R-:W-:Y:S01]  /*0160*/  IMAD R15, R0, 0x9, RZ ;  /* 0x00000009000f7824 */ /* 0x001fe200078e02ff */
[----:B------:R-:W0:Y:S01]  /*0170*/  S2R R93, SR_LANEID ;  /* 0x00000000005d7919 */ /* 0x000e220000000000 */
[----:B------:R-:W0:Y:S02]  /*0180*/  LDCU UR9, c[0x0][0x3ac] ;  /* 0x00007580ff0977ac */ /* 0x000e240008000800 */
[C---:B------:R-:W-:Y:S01]  /*0190*/  VIADD R4, R15.reuse, 0x1 ;  /* 0x000000010f047836 */ /* 0x040fe20000000000 */
[C---:B-1----:R-:W-:Y:S01]  /*01a0*/  ISETP.GE.AND P1, PT, R15.reuse, UR4, PT ;  /* 0x000000040f007c0c */ /* 0x042fe2000bf26270 */
[----:B------:R-:W-:-:S02]  /*01b0*/  VIADD R6, R15, 0x2 ;  /* 0x000000020f067836 */ /* 0x000fc40000000000 */
[C---:B--2---:R-:W-:Y:S01]  /*01c0*/  IMAD.WIDE.U32 R2, R15.reuse, 0x8, R2 ;  /* 0x000000080f027825 */ /* 0x044fe200078e0002 */
[----:B------:R-:W-:Y:S02]  /*01d0*/  ISETP.GE.AND P2, PT, R4, UR4, PT ;  /* 0x0000000404007c0c */ /* 0x000fe4000bf46270 */
[----:B------:R-:W-:Y:S01]  /*01e0*/  ISETP.GE.AND P0, PT, R6, UR4, PT ;  /* 0x0000000406007c0c */ /* 0x000fe2000bf06270 */
[----:B------:R-:W-:Y:S01]  /*01f0*/  IMAD.MOV.U32 R4, RZ, RZ, -0x1 ;  /* 0xffffffffff047424 */ /* 0x000fe200078e00ff */
[----:B------:R-:W-:Y:S01]  /*0200*/  P2R R16, PR, RZ, 0x2 ;  /* 0x00000002ff107803 */ /* 0x000fe20000000000 */
[----:B------:R-:W-:Y:S01]  /*0210*/  VIADD R6, R15, 0x3 ;  /* 0x000000030f067836 */ /* 0x000fe20000000000 */
[----:B------:R-:W-:-:S03]  /*0220*/  P2R R17, PR, RZ, 0x4 ;  /* 0x00000004ff117803 */ /* 0x000fc60000000000 */
[----:B---3--:R-:W2:Y:S01]  /*0230*/  @!P1 LDG.E.64 R4, desc[UR10][R2.64] ;  /* 0x0000000a02049981 */ /* 0x008ea2000c1e1b00 */
[----:B------:R-:W-:Y:S01]  /*0240*/  ISETP.GE.AND P1, PT, R6, UR4, PT ;  /* 0x0000000406007c0c */ /* 0x000fe2000bf26270 */
[----:B------:R-:W-:Y:S02]  /*0250*/  IMAD.MOV.U32 R6, RZ, RZ, -0x1 ;  /* 0xffffffffff067424 */ /* 0x000fe400078e00ff */
[C---:B------:R-:W-:Y:S02]  /*0260*/  VIADD R12, R15.reuse, 0x4 ;  /* 0x000000040f0c7836 */ /* 0x040fe40000000000 */
[C---:B------:R-:W-:Y:S01]  /*0270*/  VIADD R13, R15.reuse, 0x5 ;  /* 0x000000050f0d7836 */ /* 0x040fe20000000000 */
[----:B------:R-:W3:Y:S01]  /*0280*/  @!P0 LDG.E.64 R8, desc[UR10][R2.64+0x10] ;  /* 0x0000100a02088981 */ /* 0x000ee2000c1e1b00 */
[----:B------:R-:W-:-:S03]  /*0290*/  VIADD R14, R15, 0x6 ;  /* 0x000000060f0e7836 */ /* 0x000fc60000000000 */
[----:B------:R-:W3:Y:S01]  /*02a0*/  @!P2 LDG.E.64 R6, desc[UR10][R2.64+0x8] ;  /* 0x0000080a0206a981 */ /* 0x000ee2000c1e1b00 */
[----:B------:R-:W-:Y:S02]  /*02b0*/  ISETP.GE.AND P2, PT, R12, UR4, PT ;  /* 0x000000040c007c0c */ /* 0x000fe4000bf46270 */
[----:B------:R-:W-:Y:S01]  /*02c0*/  ISETP.GE.AND P3, PT, R13, UR4, PT ;  /* 0x000000040d007c0c */ /* 0x000fe2000bf66270 */
[----:B------:R-:W3:Y:S01]  /*02d0*/  @!P1 LDG.E.64 R10, desc[UR10][R2.64+0x18] ;  /* 0x0000180a020a9981 */ /* 0x000ee2000c1e1b00 */
[----:B------:R-:W-:Y:S02]  /*02e0*/  ISETP.GE.AND P4, PT, R14, UR4, PT ;  /* 0x000000040e007c0c */ /* 0x000fe4000bf86270 */
[----:B------:R-:W-:Y:S01]  /*02f0*/  P2R R37, PR, RZ, 0x1 ;  /* 0x00000001ff257803 */ /* 0x000fe20000000000 */
[----:B------:R-:W-:Y:S01]  /*0300*/  VIADD R14, R15, 0x7 ;  /* 0x000000070f0e7836 */ /* 0x000fe20000000000 */
[----:B------:R-:W-:Y:S01]  /*0310*/  ISETP.NE.AND P0, PT, R17, RZ, PT ;  /* 0x000000ff1100720c */ /* 0x000fe20003f05270 */
[----:B------:R-:W1:Y:S03]  /*0320*/  LDC.64 R12, c[0x0][0x390] ;  /* 0x0000e400ff0c7b82 */ /* 0x000e660000000a00 */
[----:B------:R-:W-:Y:S01]  /*0330*/  P2R R17, PR, RZ, 0x1 ;  /* 0x00000001ff117803 */ /* 0x000fe20000000000 */
[----:B------:R-:W3:Y:S01]  /*0340*/  @!P2 LDG.E.64 R18, desc[UR10][R2.64+0x20] ;  /* 0x0000200a0212a981 */ /* 0x000ee2000c1e1b00 */
[----:B------:R-:W-:Y:S01]  /*0350*/  ISETP.NE.AND P0, PT, R16, RZ, PT ;  /* 0x000000ff1000720c */ /* 0x000fe20003f05270 */
[C---:B------:R-:W-:Y:S01]  /*0360*/  VIADD R16, R15.reuse, 0x8 ;  /* 0x000000080f107836 */ /* 0x040fe20000000000 */
[----:B------:R-:W-:Y:S01]  /*0370*/  ISETP.GE.AND P5, PT, R14, UR4, PT ;  /* 0x000000040e007c0c */ /* 0x000fe2000bfa6270 */
[----:B------:R-:W3:Y:S03]  /*0380*/  @!P3 LDG.E.64 R20, desc[UR10][R2.64+0x28] ;  /* 0x0000280a0214b981 */ /* 0x000ee6000c1e1b00 */
[----:B------:R-:W-:Y:S01]  /*0390*/  ISETP.GE.AND P6, PT, R16, UR4, PT ;  /* 0x0000000410007c0c */ /* 0x000fe2000bfc6270 */
[----:B------:R-:W3:Y:S01]  /*03a0*/  @!P4 LDG.E.64 R22, desc[UR10][R2.64+0x30] ;  /* 0x0000300a0216c981 */ /* 0x000ee2000c1e1b00 */
[----:B------:R-:W4:Y:S07]  /*03b0*/  LDCU.64 UR4, c[0x0][0x3a8] ;  /* 0x00007500ff0477ac */ /* 0x000f2e0008000a00 */
[----:B------:R-:W3:Y:S04]  /*03c0*/  @!P5 LDG.E.64 R24, desc[UR10][R2.64+0x38] ;  /* 0x0000380a0218d981 */ /* 0x000ee8000c1e1b00 */
[----:B------:R0:W3:Y:S01]  /*03d0*/  @!P6 LDG.E.64 R26, desc[UR10][R2.64+0x40] ;  /* 0x0000400a021ae981 */ /* 0x0000e2000c1e1b00 */
[----:B-1----:R-:W-:Y:S01]  /*03e0*/  IMAD.WIDE.U32 R12, R15, 0x4, R12 ;  /* 0x000000040f0c7825 */ /* 0x002fe200078e000c */
[----:B------:R-:W-:Y:S06]  /*03f0*/  BAR.SYNC.DEFER_BLOCKING 0x0 ;  /* 0x0000000000007b1d */ /* 0x000fec0000010000 */
[----:B------:R-:W5:Y:S01]  /*0400*/  @!P0 LDG.E R36, desc[UR10][R12.64] ;  /* 0x0000000a0c248981 */ /* 0x000f62000c1e1900 */
[----:B------:R-:W-:-:S03]  /*0410*/  ISETP.NE.AND P0, PT, R17, RZ, PT ;  /* 0x000000ff1100720c */ /* 0x000fc60003f05270 */
[----:B------:R-:W5:Y:S04]  /*0420*/  @!P1 LDG.E R33, desc[UR10][R12.64+0xc] ;  /* 0x00000c0a0c219981 */ /* 0x000f68000c1e1900 */
[----:B------:R-:W5:Y:S04]  /*0430*/  @!P2 LDG.E R32, desc[UR10][R12.64+0x10] ;  /* 0x0000100a0c20a981 */ /* 0x000f68000c1e1900 */
[----:B------:R-:W5:Y:S04]  /*0440*/  @!P3 LDG.E R31, desc[UR10][R12.64+0x14] ;  /* 0x0000140a0c1fb981 */ /* 0x000f68000c1e1900 */
[----:B------:R-:W5:Y:S01]  /*0450*/  @!P0 LDG.E R35, desc[UR10][R12.64+0x4] ;  /* 0x0000040a0c238981 */ /* 0x000f62000c1e1900 */
[----:B------:R-:W-:Y:S01]  /*0460*/  ISETP.NE.AND P0, PT, R37, RZ, PT ;  /* 0x000000ff2500720c */ /* 0x000fe20003f05270 */
[----:B------:R-:W-:-:S02]  /*0470*/  IMAD.MOV.U32 R37, RZ, RZ, -0x1 ;  /* 0xffffffffff257424 */ /* 0x000fc400078e00ff */
[----:B------:R-:W5:Y:S04]  /*0480*/  @!P4 LDG.E R30, desc[UR10][R12.64+0x18] ;  /* 0x0000180a0c1ec981 */ /* 0x000f68000c1e1900 */
[----:B------:R-:W5:Y:S04]  /*0490*/  @!P5 LDG.E R29, desc[UR10][R12.64+0x1c] ;  /* 0x00001c0a0c1dd981 */ /* 0x000f68000c1e1900 */
[----:B------:R-:W5:Y:S04]  /*04a0*/  @!P6 LDG.E R28, desc[UR10][R12.64+0x20] ;  /* 0x0000200a0c1ce981 */ /* 0x000f68000c1e1900 */
[----:B------:R1:W5:Y:S01]  /*04b0*/  @!P0 LDG.E R34, desc[UR10][R12.64+0x8] ;  /* 0x0000080a0c228981 */ /* 0x000362000c1e1900 */
[----:B----4-:R-:W-:-:S02]  /*04c0*/  UIADD3 UR7, UPT, UPT, UR4, 0x6, URZ ;  /* 0x0000000604077890 */ /* 0x010fc4000fffe0ff */
[----:B------:R-:W-:-:S03]  /*04d0*/  UIADD3 UR5, UPT, UPT, -UR4, UR5, URZ ;  /* 0x0000000504057290 */ /* 0x000fc6000fffe1ff */
[----:B------:R-:W-:Y:S02]  /*04e0*/  UMOV UR4, 0x400 ;  /* 0x0000040000047882 */ /* 0x000fe40000000000 */
[----:B------:R-:W-:-:S06]  /*04f0*/  ULEA UR4, UR6, UR4, 0x18 ;  /* 0x0000000406047291 */ /* 0x000fcc000f8ec0ff */
[----:B------:R-:W-:-:S05]  /*0500*/  LEA R39, R0, UR4, 0x2 ;  /* 0x0000000400277c11 */ /* 0x000fca000f8e10ff */
[----:B------:R-:W-:Y:S01]  /*0510*/  IMAD R41, R0, 0x80, R39 ;  /* 0x0000008000297824 */ /* 0x000fe200078e0227 */
[----:B------:R-:W-:-:S03]  /*0520*/  SHF.R.U32.HI R94, RZ, 0x5, R0 ;  /* 0x00000005ff5e7819 */ /* 0x000fc60000011600 */
[----:B------:R-:W-:Y:S01]  /*0530*/  IMAD R43, R0, -0x3c, R41 ;  /* 0xffffffc4002b7824 */ /* 0x000fe200078e0229 */
[----:B------:R-:W-:Y:S01]  /*0540*/  LEA R38, R94, UR4, 0x2 ;  /* 0x000000045e267c11 */ /* 0x000fe2000f8e10ff */
[----:B------:R-:W-:Y:S01]  /*0550*/  BAR.SYNC.DEFER_BLOCKING 0x0 ;  /* 0x0000000000007b1d */ /* 0x000fe20000010000 */
[----:B--2---:R-:W-:-:S04]  /*0560*/  ISETP.GT.U32.AND P0, PT, R4, -0x1, PT ;  /* 0xffffffff0400780c */ /* 0x004fc80003f04070 */
[----:B------:R-:W-:Y:S02]  /*0570*/  ISETP.GT.AND.EX P0, PT, R5, -0x1, PT, P0 ;  /* 0xffffffff0500780c */ /* 0x000fe40003f04300 */
[----:B---3--:R-:W-:Y:S02]  /*0580*/  ISETP.GT.U32.AND P2, PT, R8, -0x1, PT ;  /* 0xffffffff0800780c */ /* 0x008fe40003f44070 */
[----:B------:R-:W-:Y:S02]  /*0590*/  ISETP.GT.U32.AND P1, PT, R6, -0x1, PT ;  /* 0xffffffff0600780c */ /* 0x000fe40003f24070 */
[----:B0-----:R-:W-:Y:S02]  /*05a0*/  SEL R3, RZ, 0xffffffff, P0 ;  /* 0xffffffffff037807 */ /* 0x001fe40000000000 */
[----:B------:R-:W-:Y:S02]  /*05b0*/  SEL R15, R37, 0x80000000, !P0 ;  /* 0x80000000250f7807 */ /* 0x000fe40004000000 */
[----:B------:R-:W-:-:S02]  /*05c0*/  ISETP.GT.AND.EX P0, PT, R7, -0x1, PT, P1 ;  /* 0xffffffff0700780c */ /* 0x000fc40003f04310 */
[----:B------:R-:W-:Y:S02]  /*05d0*/  ISETP.GT.AND.EX P1, PT, R9, -0x1, PT, P2 ;  /* 0xffffffff0900780c */ /* 0x000fe40003f24320 */
[----:B------:R-:W-:Y:S02]  /*05e0*/  ISETP.GT.U32.AND P2, PT, R10, -0x1, PT ;  /* 0xffffffff0a00780c */ /* 0x000fe40003f44070 */
[----:B------:R-:W-:Y:S02]  /*05f0*/  LOP3.LUT R2, R3, R4, RZ, 0x3c, !PT ;  /* 0x0000000403027212 */ /* 0x000fe400078e3cff */
[----:B------:R-:W-:Y:S02]  /*0600*/  LOP3.LUT R3, R15, R5, RZ, 0x3c, !PT ;  /* 0x000000050f037212 */ /* 0x000fe400078e3cff */
[----:B-1----:R-:W-:Y:S02]  /*0610*/  SEL R13, RZ, 0xffffffff, P0 ;  /* 0xffffffffff0d7807 */ /* 0x002fe40000000000 */
[----:B------:R-:W-:-:S02]  /*0620*/  SEL R17, R37, 0x80000000, !P0 ;  /* 0x8000000025117807 */ /* 0x000fc40004000000 */
[----:B------:R-:W-:Y:S02]  /*0630*/  SEL R5, RZ, 0xffffffff, P1 ;  /* 0xffffffffff057807 */ /* 0x000fe40000800000 */
[----:B------:R-:W-:Y:S02]  /*0640*/  SEL R15, R37, 0x80000000, !P1 ;  /* 0x80000000250f7807 */ /* 0x000fe40004800000 */
[----:B------:R-:W-:Y:S02]  /*0650*/  ISETP.GT.AND.EX P0, PT, R11, -0x1, PT, P2 ;  /* 0xffffffff0b00780c */ /* 0x000fe40003f04320 */
[----:B------:R-:W-:Y:S02]  /*0660*/  ISETP.GT.U32.AND P1, PT, R18, -0x1, PT ;  /* 0xffffffff1200780c */ /* 0x000fe40003f24070 */
[----:B------:R-:W-:Y:S02]  /*0670*/  LOP3.LUT R12, R13, R6, RZ, 0x3c, !PT ;  /* 0x000000060d0c7212 */ /* 0x000fe400078e3cff */
[----:B------:R-:W-:-:S02]  /*0680*/  ISETP.GT.U32.AND P2, PT, R20, -0x1, PT ;  /* 0xffffffff1400780c */ /* 0x000fc40003f44070 */
[----:B------:R-:W-:Y:S02]  /*0690*/  LOP3.LUT R13, R17, R7, RZ, 0x3c, !PT ;  /* 0x00000007110d7212 */ /* 0x000fe400078e3cff */
        /* <DEDUP_REMOVED lines=9> */
[----:B------:R-:W-:Y:S02]  /*0730*/  SEL R9, RZ, 0xffffffff, P0 ;  /* 0xffffffffff097807 */ /* 0x000fe40000000000 */
[----:B------:R-:W-:-:S02]  /*0740*/  SEL R11, R37, 0x80000000, !P0 ;  /* 0x80000000250b7807 */ /* 0x000fc40004000000 */
[----:B------:R-:W-:Y:S02]  /*0750*/  SEL R5, RZ, 0xffffffff, P1 ;  /* 0xffffffffff057807 */ /* 0x000fe40000800000 */
[----:B------:R-:W-:Y:S02]  /*0760*/  SEL R7, R37, 0x80000000, !P1 ;  /* 0x8000000025077807 */ /* 0x000fe40004800000 */
[----:B------:R-:W-:Y:S02]  /*0770*/  ISETP.GT.AND.EX P0, PT, R23, -0x1, PT, P2 ;  /* 0xffffffff1700780c */ /* 0x000fe40003f04320 */
[----:B------:R-:W-:Y:S02]  /*0780*/  LOP3.LUT R20, R5, R20, RZ, 0x3c, !PT ;  /* 0x0000001405147212 */ /* 0x000fe400078e3cff */
[----:B------:R-:W-:Y:S02]  /*0790*/  LOP3.LUT R21, R7, R21, RZ, 0x3c, !PT ;  /* 0x0000001507157212 */ /* 0x000fe400078e3cff */
[----:B------:R-:W-:-:S02]  /*07a0*/  SEL R5, RZ, 0xffffffff, P0 ;  /* 0xffffffffff057807 */ /* 0x000fc40000000000 */
[----:B------:R-:W-:Y:S02]  /*07b0*/  SEL R7, R37, 0x80000000, !P0 ;  /* 0x8000000025077807 */ /* 0x000fe40004000000 */
[----:B------:R-:W-:Y:S02]  /*07c0*/  ISETP.GT.U32.AND P0, PT, R24, -0x1, PT ;  /* 0xffffffff1800780c */ /* 0x000fe40003f04070 */
[----:B------:R-:W-:Y:S02]  /*07d0*/  ISETP.GT.U32.AND P1, PT, R26, -0x1, PT ;  /* 0xffffffff1a00780c */ /* 0x000fe40003f24070 */
[----:B------:R-:W-:Y:S02]  /*07e0*/  ISETP.GT.AND.EX P0, PT, R25, -0x1, PT, P0 ;  /* 0xffffffff1900780c */ /* 0x000fe40003f04300 */
[----:B------:R-:W-:Y:S02]  /*07f0*/  LOP3.LUT R22, R5, R22, RZ, 0x3c, !PT ;  /* 0x0000001605167212 */ /* 0x000fe400078e3cff */
[----:B------:R-:W-:-:S02]  /*0800*/  LOP3.LUT R23, R7, R23, RZ, 0x3c, !PT ;  /* 0x0000001707177212 */ /* 0x000fc400078e3cff */
[----:B------:R-:W-:Y:S02]  /*0810*/  SEL R5, RZ, 0xffffffff, P0 ;  /* 0xffffffffff057807 */ /* 0x000fe40000000000 */
[----:B------:R-:W-:Y:S02]  /*0820*/  SEL R7, R37, 0x80000000, !P0 ;  /* 0x8000000025077807 */ /* 0x000fe40004000000 */
[----:B------:R-:W-:Y:S02]  /*0830*/  ISETP.GT.AND.EX P0, PT, R27, -0x1, PT, P1 ;  /* 0xffffffff1b00780c */ /* 0x000fe40003f04310 */
[----:B------:R-:W-:Y:S02]  /*0840*/  LOP3.LUT R24, R5, R24, RZ, 0x3c, !PT ;  /* 0x0000001805187212 */ /* 0x000fe400078e3cff */
[----:B------:R-:W-:Y:S02]  /*0850*/  LOP3.LUT R25, R7, R25, RZ, 0x3c, !PT ;  /* 0x0000001907197212 */ /* 0x000fe400078e3cff */
[----:B------:R-:W-:-:S02]  /*0860*/  SEL R5, RZ, 0xffffffff, P0 ;  /* 0xffffffffff057807 */ /* 0x000fc40000000000 */
[----:B------:R-:W-:Y:S01]  /*0870*/  SEL R7, R37, 0x80000000, !P0 ;  /* 0x8000000025077807 */ /* 0x000fe20004000000 */
[----:B------:R-:W-:Y:S01]  /*0880*/  IMAD R37, R0, -0x24, R43 ;  /* 0xffffffdc00257824 */ /* 0x000fe200078e022b */
[----:B------:R-:W-:Y:S02]  /*0890*/  LOP3.LUT R18, R9, R18, RZ, 0x3c, !PT ;  /* 0x0000001209127212 */ /* 0x000fe400078e3cff */
[----:B------:R-:W-:Y:S02]  /*08a0*/  LOP3.LUT R19, R11, R19, RZ, 0x3c, !PT ;  /* 0x000000130b137212 */ /* 0x000fe400078e3cff */
[----:B------:R-:W-:Y:S02]  /*08b0*/  LOP3.LUT R26, R5, R26, RZ, 0x3c, !PT ;  /* 0x0000001a051a7212 */ /* 0x000fe400078e3cff */
[----:B------:R-:W-:-:S07]  /*08c0*/  LOP3.LUT R27, R7, R27, RZ, 0x3c, !PT ;  /* 0x0000001b071b7212 */ /* 0x000fce00078e3cff */
.L_x_458:
        /* <DEDUP_REMOVED lines=373> */
[----:B------:R-:W-:Y:S01]  /*2020*/  UIADD3 UR7, UPT, UPT, UR7, 0x6, URZ ;  /* 0x0000000607077890 */ /* 0x000fe2000fffe0ff */
[----:B------:R-:W-:Y:S01]  /*2030*/  LEA R9, R48, UR4, 0x3 ;  /* 0x0000000430097c11 */ /* 0x000fe2000f8e18ff */
[----:B------:R0:W-:Y:S01]  /*2040*/  STS.64 [R5], R2 ;  /* 0x0000000205007388 */ /* 0x0001e20000000a00 */
[----:B------:R-:W-:Y:S01]  /*2050*/  LEA R11, R8, UR4, 0x3 ;  /* 0x00000004080b7c11 */ /* 0x000fe2000f8e18ff */
[----:B------:R-:W-:Y:S01]  /*2060*/  IMAD R47, R40, -0x4, R5 ;  /* 0xfffffffc282f7824 */ /* 0x000fe200078e0205 */
[----:B------:R-:W-:Y:S01]  /*2070*/  UIADD3 UR5, UPT, UPT, UR5, -0x6, URZ ;  /* 0xfffffffa05057890 */ /* 0x000fe2000fffe0ff */
[----:B------:R1:W-:Y:S01]  /*2080*/  STS.64 [R7], R12 ;  /* 0x0000000c07007388 */ /* 0x0003e20000000a00 */
[----:B------:R-:W-:-:S02]  /*2090*/  IMAD R6, R6, -0x4, R7 ;  /* 0xfffffffc06067824 */ /* 0x000fc400078e0207 */
[----:B------:R-:W-:Y:S01]  /*20a0*/  IMAD R49, R48, -0x4, R9 ;  /* 0xfffffffc30317824 */ /* 0x000fe200078e0209 */
[----:B------:R2:W-:Y:S01]  /*20b0*/  STS.64 [R9], R14 ;  /* 0x0000000e09007388 */ /* 0x0005e20000000a00 */
[----:B------:R-:W-:Y:S01]  /*20c0*/  IMAD R8, R8, -0x4, R11 ;  /* 0xfffffffc08087824 */ /* 0x000fe200078e020b */
[----:B0-----:R-:W-:Y:S02]  /*20d0*/  LEA R3, R52, UR4, 0x3 ;  /* 0x0000000434037c11 */ /* 0x001fe4000f8e18ff */
[----:B------:R0:W-:Y:S01]  /*20e0*/  STS.64 [R11], R16 ;  /* 0x000000100b007388 */ /* 0x0001e20000000a00 */
[----:B------:R-:W-:Y:S02]  /*20f0*/  LEA R5, R10, UR4, 0x3 ;  /* 0x000000040a057c11 */ /* 0x000fe4000f8e18ff */
[----:B-1----:R-:W-:Y:S01]  /*2100*/  LEA R7, R56, UR4, 0x3 ;  /* 0x0000000438077c11 */ /* 0x002fe2000f8e18ff */
[----:B------:R-:W-:Y:S01]  /*2110*/  STS.64 [R3], R18 ;  /* 0x0000001203007388 */ /* 0x000fe20000000a00 */
[----:B------:R-:W-:-:S02]  /*2120*/  IMAD R51, R52, -0x4, R3 ;  /* 0xfffffffc34337824 */ /* 0x000fc400078e0203 */
[----:B------:R-:W-:Y:S01]  /*2130*/  IMAD R10, R10, -0x4, R5 ;  /* 0xfffffffc0a0a7824 */ /* 0x000fe200078e0205 */
[----:B------:R1:W-:Y:S01]  /*2140*/  STS.64 [R5], R20 ;  /* 0x0000001405007388 */ /* 0x0003e20000000a00 */
[----:B--2---:R-:W-:Y:S01]  /*2150*/  LEA R9, R58, UR4, 0x3 ;  /* 0x000000043a097c11 */ /* 0x004fe2000f8e18ff */
[----:B------:R-:W-:Y:S01]  /*2160*/  IMAD R53, R56, -0x4, R7 ;  /* 0xfffffffc38357824 */ /* 0x000fe200078e0207 */
[----:B0-----:R-:W-:Y:S01]  /*2170*/  LEA R11, R60, UR4, 0x3 ;  /* 0x000000043c0b7c11 */ /* 0x001fe2000f8e18ff */
[----:B------:R0:W-:Y:S02]  /*2180*/  STS.64 [R7], R22 ;  /* 0x0000001607007388 */ /* 0x0001e40000000a00 */
[----:B------:R-:W-:Y:S02]  /*2190*/  IMAD R40, R58, -0x4, R9 ;  /* 0xfffffffc3a287824 */ /* 0x000fe400078e0209 */
[----:B------:R0:W-:Y:S01]  /*21a0*/  STS.64 [R9], R24 ;  /* 0x0000001809007388 */ /* 0x0001e20000000a00 */
[----:B------:R-:W-:-:S02]  /*21b0*/  IMAD R55, R60, -0x4, R11 ;  /* 0xfffffffc3c377824 */ /* 0x000fc400078e020b */
[----:B-1----:R-:W-:-:S05]  /*21c0*/  IMAD.MOV.U32 R5, RZ, RZ, R27 ;  /* 0x000000ffff057224 */ /* 0x002fca00078e001b */
        /* <DEDUP_REMOVED lines=12> */
[----:B-----5:R0:W-:Y:S04]  /*2290*/  STS [R47], R36 ;  /* 0x000000242f007388 */ /* 0x0201e80000000800 */
[----:B------:R0:W-:Y:S04]  /*22a0*/  STS [R6], R35 ;  /* 0x0000002306007388 */ /* 0x0001e80000000800 */
[----:B------:R0:W-:Y:S04]  /*22b0*/  STS [R49], R34 ;  /* 0x0000002231007388 */ /* 0x0001e80000000800 */
[----:B------:R0:W-:Y:S04]  /*22c0*/  STS [R8], R33 ;  /* 0x0000002108007388 */ /* 0x0001e80000000800 */
[----:B------:R0:W-:Y:S04]  /*22d0*/  STS [R51], R32 ;  /* 0x0000002033007388 */ /* 0x0001e80000000800 */
[----:B------:R0:W-:Y:S04]  /*22e0*/  STS [R10], R31 ;  /* 0x0000001f0a007388 */ /* 0x0001e80000000800 */
[----:B------:R0:W-:Y:S04]  /*22f0*/  STS [R53], R30 ;  /* 0x0000001e35007388 */ /* 0x0001e80000000800 */
[----:B------:R0:W-:Y:S04]  /*2300*/  STS [R40], R29 ;  /* 0x0000001d28007388 */ /* 0x0001e80000000800 */
[----:B------:R0:W-:Y:S01]  /*2310*/  STS [R55], R28 ;  /* 0x0000001c37007388 */ /* 0x0001e20000000800 */
[----:B------:R-:W-:Y:S06]  /*2320*/  BAR.SYNC.DEFER_BLOCKING 0x0 ;  /* 0x0000000000007b1d */ /* 0x000fec0000010000 */
[----:B------:R0:W0:Y:S04]  /*2330*/  LDS R36, [R37] ;  /* 0x0000000025247984 */ /* 0x0000280000000800 */
[----:B------:R0:W0:Y:S04]  /*2340*/  LDS R35, [R37+0x4] ;  /* 0x0000040025237984 */ /* 0x0000280000000800 */
[----:B------:R0:W0:Y:S04]  /*2350*/  LDS R34, [R37+0x8] ;  /* 0x0000080025227984 */ /* 0x0000280000000800 */
[----:B------:R0:W0:Y:S04]  /*2360*/  LDS R33, [R37+0xc] ;  /* 0x00000c0025217984 */ /* 0x0000280000000800 */
[----:B------:R0:W0:Y:S04]  /*2370*/  LDS R32, [R37+0x10] ;  /* 0x0000100025207984 */ /* 0x0000280000000800 */
[----:B------:R0:W0:Y:S04]  /*2380*/  LDS R31, [R37+0x14] ;  /* 0x00001400251f7984 */ /* 0x0000280000000800 */
[----:B------:R0:W0:Y:S04]  /*2390*/  LDS R30, [R37+0x18] ;  /* 0x00001800251e7984 */ /* 0x0000280000000800 */
[----:B------:R0:W0:Y:S04]  /*23a0*/  LDS R29, [R37+0x1c] ;  /* 0x00001c00251d7984 */ /* 0x0000280000000800 */
[----:B------:R0:W0:Y:S01]  /*23b0*/  LDS R28, [R37+0x20] ;  /* 0x00002000251c7984 */ /* 0x0000220000000800 */
[----:B------:R-:W-:Y:S06]  /*23c0*/  BAR.SYNC.DEFER_BLOCKING 0x0 ;  /* 0x0000000000007b1d */ /* 0x000fec0000010000 */
[----:B-1234-:R-:W-:Y:S05]  /*23d0*/  BRA `(.L_x_458) ;  /* 0xffffffe4003c7947 */ /* 0x01efea000383ffff */
.L_x_457:
[----:B------:R-:W-:Y:S01]  /*23e0*/  LEA R5, R40, UR4, 0x3 ;  /* 0x0000000428057c11 */ /* 0x000fe2000f8e18ff */
[----:B------:R-:W-:Y:S01]  /*23f0*/  IMAD R37, R0, -0x1c, R37 ;  /* 0xffffffe400257824 */ /* 0x000fe200078e0225 */
[----:B------:R-:W-:Y:S01]  /*2400*/  LEA R7, R6, UR4, 0x3 ;  /* 0x0000000406077c11 */ /* 0x000fe2000f8e18ff */
[----:B------:R-:W-:Y:S01]  /*2410*/  BSSY.RECONVERGENT B0, `(.L_x_459) ;  /* 0x0000053000007945 */ /* 0x000fe20003800200 */
[----:B------:R-:W-:Y:S01]  /*2420*/  LEA R9, R48, UR4, 0x3 ;  /* 0x0000000430097c11 */ /* 0x000fe2000f8e18ff */
[----:B------:R0:W-:Y:S01]  /*2430*/  STS.64 [R5], R2 ;  /* 0x0000000205007388 */ /* 0x0001e20000000a00 */
[----:B------:R-:W-:Y:S01]  /*2440*/  LEA R11, R8, UR4, 0x3 ;  /* 0x00000004080b7c11 */ /* 0x000fe2000f8e18ff */
[----:B------:R-:W-:Y:S02]  /*2450*/  IMAD R39, R40, -0x4, R5 ;  /* 0xfffffffc28277824 */ /* 0x000fe400078e0205 */
[----:B------:R-:W-:Y:S01]  /*2460*/  IMAD R38, R6, -0x4, R7 ;  /* 0xfffffffc06267824 */ /* 0x000fe200078e0207 */
[----:B------:R1:W-:Y:S01]  /*2470*/  STS.64 [R7], R12 ;  /* 0x0000000c07007388 */ /* 0x0003e20000000a00 */
[----:B------:R-:W-:-:S02]  /*2480*/  IMAD R41, R48, -0x4, R9 ;  /* 0xfffffffc30297824 */ /* 0x000fc400078e0209 */
[----:B------:R-:W-:Y:S01]  /*2490*/  IMAD R40, R8, -0x4, R11 ;  /* 0xfffffffc08287824 */ /* 0x000fe200078e020b */
[----:B------:R2:W-:Y:S01]  /*24a0*/  STS.64 [R9], R14 ;  /* 0x0000000e09007388 */ /* 0x0005e20000000a00 */
[----:B0-----:R-:W-:-:S03]  /*24b0*/  LEA R3, R52, UR4, 0x3 ;  /* 0x0000000434037c11 */ /* 0x001fc6000f8e18ff */
[----:B------:R0:W-:Y:S01]  /*24c0*/  STS.64 [R11], R16 ;  /* 0x000000100b007388 */ /* 0x0001e20000000a00 */
[----:B------:R-:W-:Y:S02]  /*24d0*/  LEA R5, R10, UR4, 0x3 ;  /* 0x000000040a057c11 */ /* 0x000fe4000f8e18ff */
[----:B-1----:R-:W-:Y:S01]  /*24e0*/  LEA R7, R56, UR4, 0x3 ;  /* 0x0000000438077c11 */ /* 0x002fe2000f8e18ff */
[----:B------:R-:W-:Y:S01]  /*24f0*/  STS.64 [R3], R18 ;  /* 0x0000001203007388 */ /* 0x000fe20000000a00 */
[----:B------:R-:W-:Y:S01]  /*2500*/  IMAD R43, R52, -0x4, R3 ;  /* 0xfffffffc342b7824 */ /* 0x000fe200078e0203 */
[----:B--2---:R-:W-:Y:S02]  /*2510*/  LEA R9, R58, UR4, 0x3 ;  /* 0x000000043a097c11 */ /* 0x004fe4000f8e18ff */
[----:B------:R-:W-:Y:S01]  /*2520*/  STS.64 [R5], R20 ;  /* 0x0000001405007388 */ /* 0x000fe20000000a00 */
[----:B------:R-:W-:Y:S01]  /*2530*/  LEA R15, R60, UR4, 0x3 ;  /* 0x000000043c0f7c11 */ /* 0x000fe2000f8e18ff */
[----:B------:R-:W-:Y:S01]  /*2540*/  IMAD R42, R10, -0x4, R5 ;  /* 0xfffffffc0a2a7824 */ /* 0x000fe200078e0205 */
[----:B------:R-:W1:Y:S01]  /*2550*/  LDCU.64 UR4, c[0x0][0x3a0] ;  /* 0x00007400ff0477ac */ /* 0x000e620008000a00 */
[----:B------:R-:W-:Y:S01]  /*2560*/  STS.64 [R7], R22 ;  /* 0x0000001607007388 */ /* 0x000fe20000000a00 */
[----:B------:R-:W-:Y:S01]  /*2570*/  IMAD R45, R56, -0x4, R7 ;  /* 0xfffffffc382d7824 */ /* 0x000fe200078e0207 */
[----:B0-----:R-:W0:Y:S01]  /*2580*/  LDC.64 R16, c[0x0][0x398] ;  /* 0x0000e600ff107b82 */ /* 0x001e220000000a00 */
[----:B------:R-:W-:Y:S01]  /*2590*/  IMAD R58, R58, -0x4, R9 ;  /* 0xfffffffc3a3a7824 */ /* 0x000fe200078e0209 */
[----:B------:R2:W-:Y:S01]  /*25a0*/  STS.64 [R9], R24 ;  /* 0x0000001809007388 */ /* 0x0005e20000000a00 */
[----:B------:R-:W-:-:S03]  /*25b0*/  IMAD R47, R60, -0x4, R15 ;  /* 0xfffffffc3c2f7824 */ /* 0x000fc600078e020f */
[----:B------:R3:W-:Y:S02]  /*25c0*/  STS.64 [R15], R26 ;  /* 0x0000001a0f007388 */ /* 0x0007e40000000a00 */
[----:B------:R-:W-:Y:S01]  /*25d0*/  BAR.SYNC.DEFER_BLOCKING 0x0 ;  /* 0x0000000000007b1d */ /* 0x000fe20000010000 */
[C---:B--2---:R-:W-:Y:S01]  /*25e0*/  IMAD R24, R0.reuse, -0x4, R37 ;  /* 0xfffffffc00187824 */ /* 0x044fe200078e0225 */
[C---:B-1----:R-:W-:Y:S01]  /*25f0*/  ISETP.LT.U32.AND P1, PT, R0.reuse, UR4, PT ;  /* 0x0000000400007c0c */ /* 0x042fe2000bf21070 */
[----:B------:R-:W-:-:S05]  /*2600*/  VIADD R25, R0, 0x100 ;  /* 0x0000010000197836 */ /* 0x000fca0000000000 */
[----:B---3--:R-:W1:Y:S01]  /*2610*/  LDC.64 R14, c[0x0][0x388] ;  /* 0x0000e200ff0e7b82 */ /* 0x008e620000000a00 */
[C---:B------:R-:W-:Y:S01]  /*2620*/  VIADD R26, R0.reuse, 0x200 ;  /* 0x00000200001a7836 */ /* 0x040fe20000000000 */
[----:B------:R-:W-:Y:S01]  /*2630*/  ISETP.LT.U32.AND P4, PT, R25, UR4, PT ;  /* 0x0000000419007c0c */ /* 0x000fe2000bf81070 */
[----:B------:R-:W-:-:S03]  /*2640*/  VIADD R25, R0, 0x500 ;  /* 0x0000050000197836 */ /* 0x000fc60000000000 */
[----:B------:R-:W-:Y:S01]  /*2650*/  ISETP.LT.U32.AND P5, PT, R26, UR4, PT ;  /* 0x000000041a007c0c */ /* 0x000fe2000bfa1070 */
[C---:B------:R-:W-:Y:S01]  /*2660*/  VIADD R26, R0.reuse, 0x600 ;  /* 0x00000600001a7836 */ /* 0x040fe20000000000 */
[----:B------:R-:W-:Y:S01]  /*2670*/  ISETP.LT.U32.AND P3, PT, R25, UR4, PT ;  /* 0x0000000419007c0c */ /* 0x000fe2000bf61070 */
[----:B0-----:R-:W-:-:S03]  /*2680*/  IMAD.WIDE.U32 R16, R0, 0x4, R16 ;  /* 0x0000000400107825 */ /* 0x001fc600078e0010 */
[----:B------:R-:W-:Y:S01]  /*2690*/  ISETP.LT.U32.AND P2, PT, R26, UR4, PT ;  /* 0x000000041a007c0c */ /* 0x000fe2000bf41070 */
[C---:B------:R-:W-:Y:S01]  /*26a0*/  VIADD R26, R0.reuse, 0x700 ;  /* 0x00000700001a7836 */ /* 0x040fe20000000000 */
[----:B------:R-:W0:Y:S04]  /*26b0*/  LDS.64 R20, [R37] ;  /* 0x0000000025147984 */ /* 0x000e280000000a00 */
[----:B------:R-:W2:Y:S04]  /*26c0*/  LDS.64 R22, [R37+0x800] ;  /* 0x0008000025167984 */ /* 0x000ea80000000a00 */
[----:B------:R-:W3:Y:S01]  /*26d0*/  LDS.64 R18, [R37+0x1000] ;  /* 0x0010000025127984 */ /* 0x000ee20000000a00 */
[----:B-1----:R-:W-:-:S03]  /*26e0*/  IMAD.WIDE.U32 R14, R0, 0x8, R14 ;  /* 0x00000008000e7825 */ /* 0x002fc600078e000e */
[----:B------:R-:W1:Y:S04]  /*26f0*/  LDS.64 R12, [R37+0x1800] ;  /* 0x00180000250c7984 */ /* 0x000e680000000a00 */
[----:B------:R-:W4:Y:S04]  /*2700*/  LDS.64 R10, [R37+0x2000] ;  /* 0x00200000250a7984 */ /* 0x000f280000000a00 */
[----:B------:R-:W0:Y:S04]  /*2710*/  LDS.64 R8, [R37+0x2800] ;  /* 0x0028000025087984 */ /* 0x000e280000000a00 */
[----:B------:R-:W0:Y:S04]  /*2720*/  LDS.64 R6, [R37+0x3000] ;  /* 0x0030000025067984 */ /* 0x000e280000000a00 */
[----:B------:R-:W0:Y:S04]  /*2730*/  LDS.64 R4, [R37+0x3800] ;  /* 0x0038000025047984 */ /* 0x000e280000000a00 */
[----:B------:R-:W0:Y:S01]  /*2740*/  LDS.64 R2, [R37+0x4000] ;  /* 0x0040000025027984 */ /* 0x000e220000000a00 */
[----:B------:R-:W-:Y:S06]  /*2750*/  BAR.SYNC.DEFER_BLOCKING 0x0 ;  /* 0x0000000000007b1d */ /* 0x000fec0000010000 */
[----:B-----5:R-:W-:Y:S04]  /*2760*/  STS [R39], R36 ;  /* 0x0000002427007388 */ /* 0x020fe80000000800 */
[----:B------:R-:W-:Y:S04]  /*2770*/  STS [R38], R35 ;  /* 0x0000002326007388 */ /* 0x000fe80000000800 */
[----:B------:R-:W-:Y:S04]  /*2780*/  STS [R41], R34 ;  /* 0x0000002229007388 */ /* 0x000fe80000000800 */
[----:B------:R-:W-:Y:S04]  /*2790*/  STS [R40], R33 ;  /* 0x0000002128007388 */ /* 0x000fe80000000800 */
[----:B------:R-:W-:Y:S04]  /*27a0*/  STS [R43], R32 ;  /* 0x000000202b007388 */ /* 0x000fe80000000800 */
[----:B------:R2:W-:Y:S04]  /*27b0*/  STS [R42], R31 ;  /* 0x0000001f2a007388 */ /* 0x0005e80000000800 */
[----:B------:R3:W-:Y:S04]  /*27c0*/  STS [R45], R30 ;  /* 0x0000001e2d007388 */ /* 0x0007e80000000800 */
[----:B------:R1:W-:Y:S01]  /*27d0*/  STS [R58], R29 ;  /* 0x0000001d3a007388 */ /* 0x0003e20000000800 */
[----:B--2---:R-:W-:-:S03]  /*27e0*/  LOP3.LUT R31, R0, 0x400, RZ, 0xfc, !PT ;  /* 0x00000400001f7812 */ /* 0x004fc600078efcff */
[----:B------:R2:W-:Y:S01]  /*27f0*/  STS [R47], R28 ;  /* 0x0000001c2f007388 */ /* 0x0005e20000000800 */
[----:B---3--:R-:W-:Y:S01]  /*2800*/  VIADD R30, R0, 0x300 ;  /* 0x00000300001e7836 */ /* 0x008fe20000000000 */
[----:B------:R-:W-:Y:S01]  /*2810*/  BAR.SYNC.DEFER_BLOCKING 0x0 ;  /* 0x0000000000007b1d */ /* 0x000fe20000010000 */
[----:B------:R-:W-:Y:S01]  /*2820*/  ISETP.LT.U32.AND P6, PT, R31, UR4, PT ;  /* 0x000000041f007c0c */ /* 0x000fe2000bfc1070 */
[----:B-1----:R-:W-:Y:S02]  /*2830*/  IMAD.U32 R29, RZ, RZ, UR5 ;  /* 0x00000005ff1d7e24 */ /* 0x002fe4000f8e00ff */
[----:B------:R-:W-:Y:S01]  /*2840*/  ISETP.LT.U32.AND P0, PT, R30, UR4, PT ;  /* 0x000000041e007c0c */ /* 0x000fe2000bf01070 */
[----:B--2---:R-:W-:Y:S02]  /*2850*/  IMAD.U32 R28, RZ, RZ, UR5 ;  /* 0x00000005ff1c7e24 */ /* 0x004fe4000f8e00ff */
[----:B------:R-:W-:-:S03]  /*2860*/  ISETP.GT.U32.AND.EX P4, PT, R29, RZ, PT, P4 ;  /* 0x000000ff1d00720c */ /* 0x000fc60003f84140 */
[----:B------:R-:W-:Y:S01]  /*2870*/  ISETP.GT.U32.AND.EX P1, PT, R28, RZ, PT, P1 ;  /* 0x000000ff1c00720c */ /* 0x000fe20003f24110 */
[----:B------:R1:W2:-:S12]  /*2880*/  LDS R27, [R24+0x2000] ;  /* 0x00200000181b7984 */ /* 0x0002980000000800 */
[----:B01--4-:R-:W-:Y:S05]  /*2890*/  @!P1 BRA `(.L_x_460) ;  /* 0x0000000000289947 */ /* 0x013fea0003800000 */
[----:B------:R-:W0:Y:S01]  /*28a0*/  LDS R25, [R24] ;  /* 0x0000000018197984 */ /* 0x000e220000000800 */
        /* <DEDUP_REMOVED lines=8> */
[----:B0-----:R1:W-:Y:S02]  /*2930*/  STG.E desc[UR10][R16.64], R25 ;  /* 0x0000001910007986 */ /* 0x0013e4000c10190a */
.L_x_460:
[----:B------:R-:W-:Y:S05]  /*2940*/  BSYNC.RECONVERGENT B0 ;  /* 0x0000000000007941 */ /* 0x000fea0003800200 */
.L_x_459:
[----:B-1----:R0:W1:Y:S01]  /*2950*/  LDS R25, [R24+0x400] ;  /* 0x0004000018197984 */ /* 0x0020620000000800 */
        /* <DEDUP_REMOVED lines=11> */
[----:B-1----:R3:W-:Y:S02]  /*2a10*/  STG.E desc[UR10][R16.64+0x400], R25 ;  /* 0x0004001910007986 */ /* 0x0027e4000c10190a */
.L_x_462:
[----:B------:R-:W-:Y:S05]  /*2a20*/  BSYNC.RECONVERGENT B0 ;  /* 0x0000000000007941 */ /* 0x000fea0003800200 */
.L_x_461:
[----:B---3--:R-:W-:Y:S01]  /*2a30*/  IMAD.U32 R21, RZ, RZ, UR5 ;  /* 0x00000005ff157e24 */ /* 0x008fe2000f8e00ff */
[----:B------:R-:W-:Y:S01]  /*2a40*/  LOP3.LUT R0, R0, 0x800, RZ, 0xfc, !PT ;  /* 0x0000080000007812 */ /* 0x000fe200078efcff */
[----:B------:R-:W-:Y:S01]  /*2a50*/  IMAD.U32 R20, RZ, RZ, UR5 ;  /* 0x00000005ff147e24 */ /* 0x000fe2000f8e00ff */
[----:B------:R-:W-:Y:S01]  /*2a60*/  BSSY.RECONVERGENT B0, `(.L_x_463) ;  /* 0x0000016000007945 */ /* 0x000fe20003800200 */
[----:B------:R-:W-:Y:S01]  /*2a70*/  IMAD.U32 R22, RZ, RZ, UR5 ;  /* 0x00000005ff167e24 */ /* 0x000fe2000f8e00ff */
[C---:B------:R-:W-:Y:S02]  /*2a80*/  ISETP.GT.U32.AND.EX P0, PT, R21.reuse, RZ, PT, P0 ;  /* 0x000000ff1500720c */ /* 0x040fe40003f04100 */
[----:B------:R-:W-:Y:S02]  /*2a90*/  ISETP.GT.U32.AND.EX P1, PT, R21, RZ, PT, P1 ;  /* 0x000000ff1500720c */ /* 0x000fe40003f24110 */
[----:B------:R3:W4:Y:S01]  /*2aa0*/  LDS R21, [R24+0x800] ;  /* 0x0008000018157984 */ /* 0x0007220000000800 */
[----:B------:R-:W-:-:S02]  /*2ab0*/  ISETP.GT.U32.AND.EX P5, PT, R20, RZ, PT, P5 ;  /* 0x000000ff1400720c */ /* 0x000fc40003fa4150 */
[----:B------:R-:W-:Y:S01]  /*2ac0*/  ISETP.LT.U32.AND P4, PT, R0, UR4, PT ;  /* 0x0000000400007c0c */ /* 0x000fe2000bf81070 */
[----:B------:R-:W-:Y:S01]  /*2ad0*/  IMAD.U32 R0, RZ, RZ, UR5 ;  /* 0x00000005ff007e24 */ /* 0x000fe2000f8e00ff */
[----:B------:R-:W-:Y:S02]  /*2ae0*/  ISETP.GT.U32.AND.EX P6, PT, R22, RZ, PT, P6 ;  /* 0x000000ff1600720c */ /* 0x000fe40003fc4160 */
[----:B------:R-:W-:Y:S02]  /*2af0*/  ISETP.GT.U32.AND.EX P2, PT, R20, RZ, PT, P2 ;  /* 0x000000ff1400720c */ /* 0x000fe40003f44120 */
[----:B------:R-:W-:Y:S02]  /*2b00*/  ISETP.GT.U32.AND.EX P3, PT, R0, RZ, PT, P3 ;  /* 0x000000ff0000720c */ /* 0x000fe40003f64130 */
[----:B------:R-:W-:-:S03]  /*2b10*/  ISETP.GT.U32.AND.EX P4, PT, R22, RZ, PT, P4 ;  /* 0x000000ff1600720c */ /* 0x000fc60003f84140 */
[----:B---3--:R-:W-:Y:S10]  /*2b20*/  @!P5 BRA `(.L_x_464) ;  /* 0x000000000024d947 */ /* 0x008ff40003800000 */
[----:B------:R-:W-:Y:S01]  /*2b30*/  ISETP.GT.U32.AND P5, PT, R18, -0x1, PT ;  /* 0xffffffff1200780c */ /* 0x000fe20003fa4070 */
[----:B-1----:R-:W-:-:S03]  /*2b40*/  IMAD.MOV.U32 R25, RZ, RZ, -0x1 ;  /* 0xffffffffff197424 */ /* 0x002fc600078e00ff */
[----:B------:R-:W-:-:S04]  /*2b50*/  ISETP.GT.AND.EX P5, PT, R19, -0x1, PT, P5 ;  /* 0xffffffff1300780c */ /* 0x000fc80003fa4350 */
[----:B------:R-:W-:Y:S02]  /*2b60*/  SEL R23, RZ, 0xffffffff, !P5 ;  /* 0xffffffffff177807 */ /* 0x000fe40006800000 */
[----:B------:R-:W-:Y:S02]  /*2b70*/  SEL R25, R25, 0x80000000, P5 ;  /* 0x8000000019197807 */ /* 0x000fe40002800000 */
[----:B------:R-:W-:Y:S02]  /*2b80*/  LOP3.LUT R18, R23, R18, RZ, 0x3c, !PT ;  /* 0x0000001217127212 */ /* 0x000fe400078e3cff */
[----:B------:R-:W-:-:S05]  /*2b90*/  LOP3.LUT R19, R25, R19, RZ, 0x3c, !PT ;  /* 0x0000001319137212 */ /* 0x000fca00078e3cff */
[----:B------:R3:W-:Y:S04]  /*2ba0*/  STG.E.64 desc[UR10][R14.64+0x1000], R18 ;  /* 0x001000120e007986 */ /* 0x0007e8000c101b0a */
[----:B----4-:R3:W-:Y:S02]  /*2bb0*/  STG.E desc[UR10][R16.64+0x800], R21 ;  /* 0x0008001510007986 */ /* 0x0107e4000c10190a */
.L_x_464:
[----:B------:R-:W-:Y:S05]  /*2bc0*/  BSYNC.RECONVERGENT B0 ;  /* 0x0000000000007941 */ /* 0x000fea0003800200 */
.L_x_463:
[----:B---3--:R3:W0:Y:S01]  /*2bd0*/  LDS R19, [R24+0xc00] ;  /* 0x000c000018137984 */ /* 0x0086220000000800 */
[----:B------:R-:W-:Y:S04]  /*2be0*/  BSSY.RECONVERGENT B0, `(.L_x_465) ;  /* 0x000000b000007945 */ /* 0x000fe80003800200 */
[----:B------:R-:W-:Y:S05]  /*2bf0*/  @!P0 BRA `(.L_x_466) ;  /* 0x0000000000248947 */ /* 0x000fea0003800000 */
[----:B------:R-:W-:Y:S01]  /*2c00*/  ISETP.GT.U32.AND P0, PT, R12, -0x1, PT ;  /* 0xffffffff0c00780c */ /* 0x000fe20003f04070 */
[----:B------:R-:W-:-:S03]  /*2c10*/  IMAD.MOV.U32 R23, RZ, RZ, -0x1 ;  /* 0xffffffffff177424 */ /* 0x000fc600078e00ff */
[----:B------:R-:W-:-:S04]  /*2c20*/  ISETP.GT.AND.EX P0, PT, R13, -0x1, PT, P0 ;  /* 0xffffffff0d00780c */ /* 0x000fc80003f04300 */
[----:B----4-:R-:W-:Y:S02]  /*2c30*/  SEL R21, RZ, 0xffffffff, !P0 ;  /* 0xffffffffff157807 */ /* 0x010fe40004000000 */
[----:B------:R-:W-:Y:S02]  /*2c40*/  SEL R23, R23, 0x80000000, P0 ;  /* 0x8000000017177807 */ /* 0x000fe40000000000 */
[----:B------:R-:W-:Y:S02]  /*2c50*/  LOP3.LUT R12, R21, R12, RZ, 0x3c, !PT ;  /* 0x0000000c150c7212 */ /* 0x000fe400078e3cff */
[----:B------:R-:W-:-:S05]  /*2c60*/  LOP3.LUT R13, R23, R13, RZ, 0x3c, !PT ;  /* 0x0000000d170d7212 */ /* 0x000fca00078e3cff */
[----:B------:R4:W-:Y:S04]  /*2c70*/  STG.E.64 desc[UR10][R14.64+0x1800], R12 ;  /* 0x0018000c0e007986 */ /* 0x0009e8000c101b0a */
[----:B0-----:R4:W-:Y:S02]  /*2c80*/  STG.E desc[UR10][R16.64+0xc00], R19 ;  /* 0x000c001310007986 */ /* 0x0019e4000c10190a */
.L_x_466:
[----:B------:R-:W-:Y:S05]  /*2c90*/  BSYNC.RECONVERGENT B0 ;  /* 0x0000000000007941 */ /* 0x000fea0003800200 */
.L_x_465:
[----:B----4-:R4:W0:Y:S01]  /*2ca0*/  LDS R13, [R24+0x1000] ;  /* 0x00100000180d7984 */ /* 0x0108220000000800 */
        /* <DEDUP_REMOVED lines=10> */
[----:B------:R0:W-:Y:S02]  /*2d50*/  STG.E desc[UR10][R16.64+0x1000], R13 ;  /* 0x0010000d10007986 */ /* 0x0001e4000c10190a */
.L_x_468:
[----:B------:R-:W-:Y:S05]  /*2d60*/  BSYNC.RECONVERGENT B0 ;  /* 0x0000000000007941 */ /* 0x000fea0003800200 */
.L_x_467:
[----:B0-----:R0:W0:Y:S01]  /*2d70*/  LDS R11, [R24+0x1400] ;  /* 0x00140000180b7984 */ /* 0x0010220000000800 */
        /* <DEDUP_REMOVED lines=11> */
.L_x_470:
[----:B------:R-:W-:Y:S05]  /*2e30*/  BSYNC.RECONVERGENT B0 ;  /* 0x0000000000007941 */ /* 0x000fea0003800200 */
.L_x_469:
[----:B-1----:R1:W0:Y:S01]  /*2e40*/  LDS R9, [R24+0x1800] ;  /* 0x0018000018097984 */ /* 0x0022220000000800 */
        /* <DEDUP_REMOVED lines=11> */
.L_x_472:
[----:B------:R-:W-:Y:S05]  /*2f00*/  BSYNC.RECONVERGENT B0 ;  /* 0x0000000000007941 */ /* 0x000fea0003800200 */
.L_x_471:
        /* <DEDUP_REMOVED lines=12> */
.L_x_474:
[----:B------:R-:W-:Y:S05]  /*2fd0*/  BSYNC.RECONVERGENT B0 ;  /* 0x0000000000007941 */ /* 0x000fea0003800200 */
.L_x_473:
        /* <DEDUP_REMOVED lines=9> */
[----:B--2---:R-:W-:Y:S01]  /*3070*/  STG.E desc[UR10][R16.64+0x2000], R27 ;  /* 0x0020001b10007986 */ /* 0x004fe2000c10190a */
[----:B------:R-:W-:Y:S05]  /*3080*/  EXIT ;  /* 0x000000000000794d */ /* 0x000fea0003800000 */
.L_x_475:
        /* <DEDUP_REMOVED lines=15> */
.L_x_518:


//--------------------- .text._ZN3cub18CUB_300001_SM_10006detail11EmptyKernelIvEEvv --------------------------
	.section	.text._ZN3cub18CUB_300001_SM_10006detail11EmptyKernelIvEEvv,"ax",@progbits
	.align	128
        .global         _ZN3cub18CUB_300001_SM_10006detail11EmptyKernelIvEEvv
        .type           _ZN3cub18CUB_300001_SM_10006detail11EmptyKernelIvEEvv,@function
        .size           _ZN3cub18CUB_300001_SM_10006detail11EmptyKernelIvEEvv,(.L_x_519 - _ZN3cub18CUB_300001_SM_10006detail11EmptyKernelIvEEvv)
        .other          _ZN3cub18CUB_300001_SM_10006detail11EmptyKernelIvEEvv,@"STO_CUDA_ENTRY STV_DEFAULT"
_ZN3cub18CUB_300001_SM_10006detail11EmptyKernelIvEEvv:
.text._ZN3cub18CUB_300001_SM_10006detail11EmptyKernelIvEEvv:
[----:B------:R-:W-:Y:S01]  /*0000*/  LDC R1, c[0x0][0x37c] ;  /* 0x0000df00ff017b82 */ /* 0x000fe20000000800 */
[----:B------:R-:W-:Y:S05]  /*0010*/  EXIT ;  /* 0x000000000000794d */ /* 0x000fea0003800000 */
.L_x_476:
        /* <DEDUP_REMOVED lines=14> */
.L_x_519:


//--------------------- .text._Z10computeKNNPKdS0_PdPii --------------------------
	.section	.text._Z10computeKNNPKdS0_PdPii,"ax",@progbits
	.align	128
        .global         _Z10computeKNNPKdS0_PdPii
        .type           _Z10computeKNNPKdS0_PdPii,@function
        .size           _Z10computeKNNPKdS0_PdPii,(.L_x_510 - _Z10computeKNNPKdS0_PdPii)
        .other          _Z10computeKNNPKdS0_PdPii,@"STO_CUDA_ENTRY STV_DEFAULT"
_Z10computeKNNPKdS0_PdPii:
.text._Z10computeKNNPKdS0_PdPii:
[----:B------:R-:W0:Y:S01]  /*0000*/  LDC R1, c[0x0][0x37c] ;  /* 0x0000df00ff017b82 */ /* 0x000e220000000800 */
[----:B------:R-:W1:Y:S01]  /*0010*/  S2R R7, SR_TID.X ;  /* 0x0000000000077919 */ /* 0x000e620000002100 */
[----:B------:R-:W1:Y:S01]  /*0020*/  LDCU UR4, c[0x0][0x360] ;  /* 0x00006c00ff0477ac */ /* 0x000e620008000800 */
[----:B------:R-:W-:Y:S01]  /*0030*/  BSSY.RECONVERGENT B0, `(.L_x_477) ;  /* 0x00000fa000007945 */ /* 0x000fe20003800200 */
[----:B0-----:R-:W-:Y:S01]  /*0040*/  VIADD R1, R1, 0xffffffd8 ;  /* 0xffffffd801017836 */ /* 0x001fe20000000000 */
[----:B------:R-:W1:Y:S01]  /*0050*/  S2R R0, SR_CTAID.X ;  /* 0x0000000000007919 */ /* 0x000e620000002500 */
[----:B------:R-:W0:Y:S01]  /*0060*/  LDCU UR5, c[0x0][0x3a0] ;  /* 0x00007400ff0577ac */ /* 0x000e220008000800 */
[----:B------:R-:W-:Y:S02]  /*0070*/  IMAD.MOV.U32 R2, RZ, RZ, -0x1 ;  /* 0xffffffffff027424 */ /* 0x000fe400078e00ff */
[----:B------:R-:W-:Y:S01]  /*0080*/  IMAD.MOV.U32 R3, RZ, RZ, 0x7fefffff ;  /* 0x7fefffffff037424 */ /* 0x000fe200078e00ff */
[----:B------:R-:W2:Y:S01]  /*0090*/  LDCU.64 UR6, c[0x0][0x358] ;  /* 0x00006b00ff0677ac */ /* 0x000ea20008000a00 */
[----:B------:R-:W3:Y:S01]  /*00a0*/  LDCU.64 UR8, c[0x4][0x170] ;  /* 0x01002e00ff0877ac */ /* 0x000ee20008000a00 */
[----:B-1----:R-:W-:-:S05]  /*00b0*/  IMAD R20, R0, UR4, R7 ;  /* 0x0000000400147c24 */ /* 0x002fca000f8e0207 */
[----:B0-----:R-:W-:-:S13]  /*00c0*/  ISETP.GE.AND P0, PT, R20, UR5, PT ;  /* 0x0000000514007c0c */ /* 0x001fda000bf06270 */
[----:B--23--:R-:W-:Y:S05]  /*00d0*/  @P0 BRA `(.L_x_478) ;  /* 0x0000000c00bc0947 */ /* 0x00cfea0003800000 */
[----:B------:R-:W0:Y:S01]  /*00e0*/  LDC.64 R4, c[0x0][0x380] ;  /* 0x0000e000ff047b82 */ /* 0x000e220000000a00 */
[----:B------:R-:W1:Y:S01]  /*00f0*/  LDCU.64 UR4, c[0x0][0x388] ;  /* 0x00007100ff0477ac */ /* 0x000e620008000a00 */
[----:B------:R-:W-:Y:S01]  /*0100*/  IMAD R3, R20, 0x32, RZ ;  /* 0x0000003214037824 */ /* 0x000fe200078e02ff */
[----:B------:R-:W-:Y:S01]  /*0110*/  CS2R R22, SRZ ;  /* 0x0000000000167805 */ /* 0x000fe2000001ff00 */
[----:B------:R-:W-:Y:S01]  /*0120*/  IMAD.MOV.U32 R6, RZ, RZ, RZ ;  /* 0x000000ffff067224 */ /* 0x000fe200078e00ff */
[----:B------:R-:W-:Y:S01]  /*0130*/  CS2R R24, SRZ ;  /* 0x0000000000187805 */ /* 0x000fe2000001ff00 */
[----:B-1----:R-:W-:Y:S02]  /*0140*/  IMAD.U32 R2, RZ, RZ, UR4 ;  /* 0x00000004ff027e24 */ /* 0x002fe4000f8e00ff */
[----:B0-----:R-:W-:-:S04]  /*0150*/  IMAD.WIDE R4, R3, 0x8, R4 ;  /* 0x0000000803047825 */ /* 0x001fc800078e0204 */
[----:B------:R-:W-:-:S07]  /*0160*/  IMAD.U32 R3, RZ, RZ, UR5 ;  /* 0x00000005ff037e24 */ /* 0x000fce000f8e00ff */
.L_x_490:
[----:B------:R-:W0:Y:S01]  /*0170*/  MUFU.RCP64H R9, 50 ;  /* 0x4049000000097908 */ /* 0x000e220000001800 */
[----:B------:R-:W-:Y:S01]  /*0180*/  IMAD.MOV.U32 R12, RZ, RZ, 0x0 ;  /* 0x00000000ff0c7424 */ /* 0x000fe200078e00ff */
[----:B------:R-:W-:Y:S01]  /*0190*/  UMOV UR4, 0x54442d18 ;  /* 0x54442d1800047882 */ /* 0x000fe20000000000 */
[----:B------:R-:W-:Y:S01]  /*01a0*/  IMAD.MOV.U32 R13, RZ, RZ, 0x40490000 ;  /* 0x40490000ff0d7424 */ /* 0x000fe200078e00ff */
[----:B------:R-:W-:Y:S01]  /*01b0*/  UMOV UR5, 0x400921fb ;  /* 0x400921fb00057882 */ /* 0x000fe20000000000 */
[----:B------:R-:W-:Y:S01]  /*01c0*/  IMAD.MOV.U32 R8, RZ, RZ, 0x1 ;  /* 0x00000001ff087424 */ /* 0x000fe200078e00ff */
[----:B------:R-:W-:-:S05]  /*01d0*/  DMUL R26, RZ, +INF ;  /* 0x7ff00000ff1a7828 */ /* 0x000fca0000000000 */
[----:B0-----:R-:W-:-:S08]  /*01e0*/  DFMA R10, R8, -R12, 1 ;  /* 0x3ff00000080a742b */ /* 0x001fd0000000080c */
[----:B------:R-:W-:-:S08]  /*01f0*/  DFMA R10, R10, R10, R10 ;  /* 0x0000000a0a0a722b */ /* 0x000fd0000000000a */
[----:B------:R-:W-:Y:S02]  /*0200*/  DFMA R8, R8, R10, R8 ;  /* 0x0000000a0808722b */ /* 0x000fe40000000008 */
[----:B------:R-:W-:-:S06]  /*0210*/  DMUL R10, R22, UR4 ;  /* 0x00000004160a7c28 */ /* 0x000fcc0008000000 */
[----:B------:R-:W-:-:S04]  /*0220*/  DFMA R12, R8, -R12, 1 ;  /* 0x3ff00000080c742b */ /* 0x000fc8000000080c */
[----:B------:R-:W-:-:S04]  /*0230*/  FSETP.GEU.AND P1, PT, |R11|, 6.5827683646048100446e-37, PT ;  /* 0x036000000b00780b */ /* 0x000fc80003f2e200 */
[----:B------:R-:W-:-:S08]  /*0240*/  DFMA R8, R8, R12, R8 ;  /* 0x0000000c0808722b */ /* 0x000fd00000000008 */
[----:B------:R-:W-:-:S08]  /*0250*/  DMUL R12, R10, R8 ;  /* 0x000000080a0c7228 */ /* 0x000fd00000000000 */
[----:B------:R-:W-:-:S08]  /*0260*/  DFMA R14, R12, -50, R10 ;  /* 0xc04900000c0e782b */ /* 0x000fd0000000000a */
[----:B------:R-:W-:-:S10]  /*0270*/  DFMA R8, R8, R14, R12 ;  /* 0x0000000e0808722b */ /* 0x000fd4000000000c */
[----:B------:R-:W-:-:S05]  /*0280*/  FFMA R12, RZ, 3.140625, R9 ;  /* 0x40490000ff0c7823 */ /* 0x000fca0000000009 */
[----:B------:R-:W-:-:S13]  /*0290*/  FSETP.GT.AND P0, PT, |R12|, 1.469367938527859385e-39, PT ;  /* 0x001000000c00780b */ /* 0x000fda0003f04200 */
[----:B------:R-:W-:Y:S05]  /*02a0*/  @P0 BRA P1, `(.L_x_479) ;  /* 0x0000000000080947 */ /* 0x000fea0000800000 */
[----:B------:R-:W-:-:S07]  /*02b0*/  MOV R28, 0x2d0 ;  /* 0x000002d0001c7802 */ /* 0x000fce0000000f00 */
[----:B------:R-:W-:Y:S05]  /*02c0*/  CALL.REL.NOINC `($__internal_0_$__cuda_sm20_div_rn_f64_full) ;  /* 0x0000000c00887944 */ /* 0x000fea0003c00000 */
.L_x_479:
[----:B------:R-:W-:Y:S01]  /*02d0*/  DSETP.NEU.AND P0, PT, R8, +INF , PT ;  /* 0x7ff000000800742a */ /* 0x000fe20003f0d000 */
[----:B------:R-:W-:Y:S01]  /*02e0*/  BSSY.RECONVERGENT B1, `(.L_x_480) ;  /* 0x0000019000017945 */ /* 0x000fe20003800200 */
[----:B------:R-:W-:-:S12]  /*02f0*/  IMAD.MOV.U32 R21, RZ, RZ, RZ ;  /* 0x000000ffff157224 */ /* 0x000fd800078e00ff */
[----:B------:R-:W-:Y:S05]  /*0300*/  @!P0 BRA `(.L_x_481) ;  /* 0x0000000000588947 */ /* 0x000fea0003800000 */
[----:B------:R-:W-:Y:S01]  /*0310*/  UMOV UR4, 0x6dc9c883 ;  /* 0x6dc9c88300047882 */ /* 0x000fe20000000000 */
[----:B------:R-:W-:Y:S01]  /*0320*/  UMOV UR5, 0x3fe45f30 ;  /* 0x3fe45f3000057882 */ /* 0x000fe20000000000 */
[C---:B------:R-:W-:Y:S02]  /*0330*/  DSETP.GE.AND P0, PT, R8.reuse, 2.14748364800000000000e+09, PT ;  /* 0x41e000000800742a */ /* 0x040fe40003f06000 */
[----:B------:R-:W-:Y:S01]  /*0340*/  DMUL R10, R8, UR4 ;  /* 0x00000004080a7c28 */ /* 0x000fe20008000000 */
[----:B------:R-:W-:Y:S01]  /*0350*/  UMOV UR4, 0x54442d18 ;  /* 0x54442d1800047882 */ /* 0x000fe20000000000 */
[----:B------:R-:W-:-:S04]  /*0360*/  UMOV UR5, 0x3ff921fb ;  /* 0x3ff921fb00057882 */ /* 0x000fc80000000000 */
[----:B------:R-:W0:Y:S08]  /*0370*/  F2I.F64 R21, R10 ;  /* 0x0000000a00157311 */ /* 0x000e300000301100 */
[----:B0-----:R-:W0:Y:S02]  /*0380*/  I2F.F64 R26, R21 ;  /* 0x00000015001a7312 */ /* 0x001e240000201c00 */
[----:B0-----:R-:W-:Y:S01]  /*0390*/  DFMA R12, R26, -UR4, R8 ;  /* 0x800000041a0c7c2b */ /* 0x001fe20008000008 */
[----:B------:R-:W-:Y:S01]  /*03a0*/  UMOV UR4, 0x33145c00 ;  /* 0x33145c0000047882 */ /* 0x000fe20000000000 */
[----:B------:R-:W-:-:S06]  /*03b0*/  UMOV UR5, 0x3c91a626 ;  /* 0x3c91a62600057882 */ /* 0x000fcc0000000000 */
[----:B------:R-:W-:Y:S01]  /*03c0*/  DFMA R12, R26, -UR4, R12 ;  /* 0x800000041a0c7c2b */ /* 0x000fe2000800000c */
[----:B------:R-:W-:Y:S01]  /*03d0*/  UMOV UR4, 0x252049c0 ;  /* 0x252049c000047882 */ /* 0x000fe20000000000 */
[----:B------:R-:W-:-:S06]  /*03e0*/  UMOV UR5, 0x397b839a ;  /* 0x397b839a00057882 */ /* 0x000fcc0000000000 */
[----:B------:R-:W-:Y:S01]  /*03f0*/  DFMA R26, R26, -UR4, R12 ;  /* 0x800000041a1a7c2b */ /* 0x000fe2000800000c */
[----:B------:R-:W-:Y:S10]  /*0400*/  @!P0 BRA `(.L_x_481) ;  /* 0x0000000000188947 */ /* 0x000ff40003800000 */
[----:B------:R-:W-:Y:S01]  /*0410*/  IMAD.MOV.U32 R32, RZ, RZ, R8 ;  /* 0x000000ffff207224 */ /* 0x000fe200078e0008 */
[----:B------:R-:W-:-:S07]  /*0420*/  MOV R8, 0x440 ;  /* 0x0000044000087802 */ /* 0x000fce0000000f00 */
[----:B------:R-:W-:Y:S05]  /*0430*/  CALL.REL.NOINC `($_Z10computeKNNPKdS0_PdPii$__internal_trig_reduction_slowpathd) ;  /* 0x00000014001c7944 */ /* 0x000fea0003c00000 */
[----:B------:R-:W-:Y:S02]  /*0440*/  IMAD.MOV.U32 R21, RZ, RZ, R10 ;  /* 0x000000ffff157224 */ /* 0x000fe400078e000a */
[----:B------:R-:W-:Y:S02]  /*0450*/  IMAD.MOV.U32 R26, RZ, RZ, R32 ;  /* 0x000000ffff1a7224 */ /* 0x000fe400078e0020 */
[----:B------:R-:W-:-:S07]  /*0460*/  IMAD.MOV.U32 R27, RZ, RZ, R33 ;  /* 0x000000ffff1b7224 */ /* 0x000fce00078e0021 */
.L_x_481:
[----:B------:R-:W-:Y:S05]  /*0470*/  BSYNC.RECONVERGENT B1 ;  /* 0x0000000000017941 */ /* 0x000fea0003800200 */
.L_x_480:
[----:B------:R-:W-:-:S05]  /*0480*/  IMAD.SHL.U32 R8, R21, 0x40, RZ ;  /* 0x0000004015087824 */ /* 0x000fca00078e00ff */
[----:B------:R-:W-:-:S04]  /*0490*/  LOP3.LUT R8, R8, 0x40, RZ, 0xc0, !PT ;  /* 0x0000004008087812 */ /* 0x000fc800078ec0ff */
[----:B------:R-:W-:-:S05]  /*04a0*/  IADD3 R32, P0, PT, R8, UR8, RZ ;  /* 0x0000000808207c10 */ /* 0x000fca000ff1e0ff */
[----:B------:R-:W-:-:S05]  /*04b0*/  IMAD.X R33, RZ, RZ, UR9, P0 ;  /* 0x00000009ff217e24 */ /* 0x000fca00080e06ff */
[----:B------:R-:W2:Y:S04]  /*04c0*/  LDG.E.128.CONSTANT R8, desc[UR6][R32.64] ;  /* 0x0000000620087981 */ /* 0x000ea8000c1e9d00 */
[----:B------:R-:W3:Y:S04]  /*04d0*/  LDG.E.128.CONSTANT R12, desc[UR6][R32.64+0x10] ;  /* 0x00001006200c7981 */ /* 0x000ee8000c1e9d00 */
[----:B------:R-:W4:Y:S01]  /*04e0*/  LDG.E.128.CONSTANT R16, desc[UR6][R32.64+0x20] ;  /* 0x0000200620107981 */ /* 0x000f22000c1e9d00 */
[----:B------:R-:W-:Y:S01]  /*04f0*/  LOP3.LUT R28, R21, 0x1, RZ, 0xc0, !PT ;  /* 0x00000001151c7812 */ /* 0x000fe200078ec0ff */
[----:B------:R-:W-:-:S02]  /*0500*/  IMAD.MOV.U32 R30, RZ, RZ, 0x20fd8164 ;  /* 0x20fd8164ff1e7424 */ /* 0x000fc400078e00ff */
[----:B------:R-:W-:Y:S01]  /*0510*/  IMAD.MOV.U32 R31, RZ, RZ, 0x3da8ff83 ;  /* 0x3da8ff83ff1f7424 */ /* 0x000fe200078e00ff */
[----:B------:R-:W-:Y:S01]  /*0520*/  ISETP.NE.U32.AND P0, PT, R28, 0x1, PT ;  /* 0x000000011c00780c */ /* 0x000fe20003f05070 */
[----:B------:R-:W-:-:S03]  /*0530*/  DMUL R28, R26, R26 ;  /* 0x0000001a1a1c7228 */ /* 0x000fc60000000000 */
[----:B------:R-:W-:Y:S01]  /*0540*/  FSEL R30, R30, -8.06006814911005101289e+34, !P0 ;  /* 0xf9785eba1e1e7808 */ /* 0x000fe20004000000 */
[----:B------:R-:W5:Y:S01]  /*0550*/  LDG.E.64 R32, desc[UR6][R2.64] ;  /* 0x0000000602207981 */ /* 0x000f62000c1e1b00 */
[----:B------:R-:W-:-:S06]  /*0560*/  FSEL R31, -R31, 0.11223486810922622681, !P0 ;  /* 0x3de5db651f1f7808 */ /* 0x000fcc0004000100 */
[C---:B--2---:R-:W-:Y:S01]  /*0570*/  DFMA R30, R28.reuse, R30, R8 ;  /* 0x0000001e1c1e722b */ /* 0x044fe20000000008 */
[----:B------:R-:W5:Y:S07]  /*0580*/  LDG.E.64 R8, desc[UR6][R4.64] ;  /* 0x0000000604087981 */ /* 0x000f6e000c1e1b00 */
[----:B------:R-:W-:-:S08]  /*0590*/  DFMA R10, R28, R30, R10 ;  /* 0x0000001e1c0a722b */ /* 0x000fd0000000000a */
[----:B---3--:R-:W-:-:S08]  /*05a0*/  DFMA R10, R28, R10, R12 ;  /* 0x0000000a1c0a722b */ /* 0x008fd0000000000c */
[----:B------:R-:W-:-:S08]  /*05b0*/  DFMA R10, R28, R10, R14 ;  /* 0x0000000a1c0a722b */ /* 0x000fd0000000000e */
[----:B----4-:R-:W-:-:S08]  /*05c0*/  DFMA R10, R28, R10, R16 ;  /* 0x0000000a1c0a722b */ /* 0x010fd00000000010 */
[----:B------:R-:W-:-:S08]  /*05d0*/  DFMA R10, R28, R10, R18 ;  /* 0x0000000a1c0a722b */ /* 0x000fd00000000012 */
[----:B------:R-:W-:Y:S02]  /*05e0*/  DFMA R26, R10, R26, R26 ;  /* 0x0000001a0a1a722b */ /* 0x000fe4000000001a */
[----:B------:R-:W-:-:S10]  /*05f0*/  DFMA R10, R28, R10, 1 ;  /* 0x3ff000001c0a742b */ /* 0x000fd4000000000a */
[----:B------:R-:W-:Y:S02]  /*0600*/  FSEL R12, R10, R26, !P0 ;  /* 0x0000001a0a0c7208 */ /* 0x000fe40004000000 */
[----:B------:R-:W-:-:S06]  /*0610*/  FSEL R13, R11, R27, !P0 ;  /* 0x0000001b0b0d7208 */ /* 0x000fcc0004000000 */
[----:B------:R-:W-:Y:S01]  /*0620*/  DADD R10, RZ, -R12 ;  /* 0x00000000ff0a7229 */ /* 0x000fe2000000080c */
[----:B------:R-:W-:-:S09]  /*0630*/  LOP3.LUT P0, RZ, R21, 0x2, RZ, 0xc0, !PT ;  /* 0x0000000215ff7812 */ /* 0x000fd2000780c0ff */
[----:B------:R-:W-:Y:S02]  /*0640*/  FSEL R26, R12, R10, !P0 ;  /* 0x0000000a0c1a7208 */ /* 0x000fe40004000000 */
[----:B------:R-:W-:Y:S02]  /*0650*/  LOP3.LUT R12, R6, 0x1, RZ, 0xc0, !PT ;  /* 0x00000001060c7812 */ /* 0x000fe400078ec0ff */
[----:B------:R-:W-:Y:S02]  /*0660*/  FSEL R27, R13, R11, !P0 ;  /* 0x0000000b0d1b7208 */ /* 0x000fe40004000000 */
[----:B------:R-:W-:-:S04]  /*0670*/  ISETP.NE.U32.AND P0, PT, R12, 0x1, PT ;  /* 0x000000010c00780c */ /* 0x000fc80003f05070 */
[----:B------:R-:W-:Y:S02]  /*0680*/  DADD R26, R26, 1 ;  /* 0x3ff000001a1a7429 */ /* 0x000fe40000000000 */
[----:B-----5:R-:W-:-:S08]  /*0690*/  DADD R8, R8, -R32 ;  /* 0x0000000008087229 */ /* 0x020fd00000000820 */
[----:B------:R-:W-:-:S08]  /*06a0*/  DMUL R10, R8, R8 ;  /* 0x00000008080a7228 */ /* 0x000fd00000000000 */
[----:B------:R-:W-:Y:S01]  /*06b0*/  DFMA R24, R26, R10, R24 ;  /* 0x0000000a1a18722b */ /* 0x000fe20000000018 */
[----:B------:R-:W-:Y:S10]  /*06c0*/  @!P0 BRA `(.L_x_482) ;  /* 0x0000000000e08947 */ /* 0x000ff40003800000 */
[----:B------:R-:W-:Y:S01]  /*06d0*/  DSETP.NEU.AND P0, PT, |R8|, +INF , PT ;  /* 0x7ff000000800742a */ /* 0x000fe20003f0d200 */
[----:B------:R-:W-:-:S13]  /*06e0*/  BSSY.RECONVERGENT B1, `(.L_x_483) ;  /* 0x0000018000017945 */ /* 0x000fda0003800200 */
[----:B------:R-:W-:Y:S01]  /*06f0*/  @!P0 DMUL R32, RZ, R8 ;  /* 0x00000008ff208228 */ /* 0x000fe20000000000 */
[----:B------:R-:W-:Y:S01]  /*0700*/  @!P0 IMAD.MOV.U32 R21, RZ, RZ, RZ ;  /* 0x000000ffff158224 */ /* 0x000fe200078e00ff */
[----:B------:R-:W-:Y:S09]  /*0710*/  @!P0 BRA `(.L_x_484) ;  /* 0x0000000000508947 */ /* 0x000ff20003800000 */
[----:B------:R-:W-:Y:S01]  /*0720*/  UMOV UR4, 0x6dc9c883 ;  /* 0x6dc9c88300047882 */ /* 0x000fe20000000000 */
[----:B------:R-:W-:Y:S01]  /*0730*/  UMOV UR5, 0x3fe45f30 ;  /* 0x3fe45f3000057882 */ /* 0x000fe20000000000 */
[C---:B------:R-:W-:Y:S02]  /*0740*/  DSETP.GE.AND P0, PT, |R8|.reuse, 2.14748364800000000000e+09, PT ;  /* 0x41e000000800742a */ /* 0x040fe40003f06200 */
        /* <DEDUP_REMOVED lines=16> */
[----:B------:R-:W-:-:S07]  /*0850*/  IMAD.MOV.U32 R21, RZ, RZ, R10 ;  /* 0x000000ffff157224 */ /* 0x000fce00078e000a */
.L_x_484:
[----:B------:R-:W-:Y:S05]  /*0860*/  BSYNC.RECONVERGENT B1 ;  /* 0x0000000000017941 */ /* 0x000fea0003800200 */
.L_x_483:
        /* <DEDUP_REMOVED lines=8> */
[----:B------:R-:W-:Y:S01]  /*08f0*/  IMAD.MOV.U32 R29, RZ, RZ, 0x3da8ff83 ;  /* 0x3da8ff83ff1d7424 */ /* 0x000fe200078e00ff */
[----:B------:R-:W-:-:S02]  /*0900*/  DMUL R30, R32, R32 ;  /* 0x00000020201e7228 */ /* 0x000fc40000000000 */
[----:B------:R-:W-:Y:S01]  /*0910*/  ISETP.NE.U32.AND P0, PT, R28, 0x1, PT ;  /* 0x000000011c00780c */ /* 0x000fe20003f05070 */
[----:B------:R-:W-:-:S03]  /*0920*/  IMAD.MOV.U32 R28, RZ, RZ, 0x20fd8164 ;  /* 0x20fd8164ff1c7424 */ /* 0x000fc600078e00ff */
[----:B------:R-:W-:Y:S02]  /*0930*/  FSEL R29, -R29, 0.11223486810922622681, !P0 ;  /* 0x3de5db651d1d7808 */ /* 0x000fe40004000100 */
[----:B------:R-:W-:-:S06]  /*0940*/  FSEL R28, R28, -8.06006814911005101289e+34, !P0 ;  /* 0xf9785eba1c1c7808 */ /* 0x000fcc0004000000 */
[----:B--2---:R-:W-:-:S08]  /*0950*/  DFMA R8, R30, R28, R8 ;  /* 0x0000001c1e08722b */ /* 0x004fd00000000008 */
        /* <DEDUP_REMOVED lines=8> */
[----:B------:R-:W-:Y:S02]  /*09e0*/  FSEL R11, R9, R33, !P0 ;  /* 0x00000021090b7208 */ /* 0x000fe40004000000 */
[----:B------:R-:W-:-:S04]  /*09f0*/  LOP3.LUT P0, RZ, R21, 0x2, RZ, 0xc0, !PT ;  /* 0x0000000215ff7812 */ /* 0x000fc8000780c0ff */
[----:B------:R-:W-:-:S10]  /*0a00*/  DADD R8, RZ, -R10 ;  /* 0x00000000ff087229 */ /* 0x000fd4000000080a */
[----:B------:R-:W-:Y:S02]  /*0a10*/  FSEL R8, R10, R8, !P0 ;  /* 0x000000080a087208 */ /* 0x000fe40004000000 */
[----:B------:R-:W-:-:S06]  /*0a20*/  FSEL R9, R11, R9, !P0 ;  /* 0x000000090b097208 */ /* 0x000fcc0004000000 */
[----:B------:R-:W-:Y:S01]  /*0a30*/  DADD R8, -RZ, |R8| ;  /* 0x00000000ff087229 */ /* 0x000fe20000000508 */
[----:B------:R-:W-:Y:S10]  /*0a40*/  BRA `(.L_x_485) ;  /* 0x0000000000e47947 */ /* 0x000ff40003800000 */
.L_x_482:
[----:B------:R-:W-:Y:S01]  /*0a50*/  DSETP.NEU.AND P0, PT, |R8|, +INF , PT ;  /* 0x7ff000000800742a */ /* 0x000fe20003f0d200 */
[----:B------:R-:W-:-:S13]  /*0a60*/  BSSY.RECONVERGENT B1, `(.L_x_486) ;  /* 0x000001a000017945 */ /* 0x000fda0003800200 */
[----:B------:R-:W-:Y:S01]  /*0a70*/  @!P0 DMUL R32, RZ, R8 ;  /* 0x00000008ff208228 */ /* 0x000fe20000000000 */
[----:B------:R-:W-:Y:S01]  /*0a80*/  @!P0 IMAD.MOV.U32 R21, RZ, RZ, 0x1 ;  /* 0x00000001ff158424 */ /* 0x000fe200078e00ff */
[----:B------:R-:W-:Y:S09]  /*0a90*/  @!P0 BRA `(.L_x_487) ;  /* 0x0000000000588947 */ /* 0x000ff20003800000 */
[----:B------:R-:W-:Y:S01]  /*0aa0*/  UMOV UR4, 0x6dc9c883 ;  /* 0x6dc9c88300047882 */ /* 0x000fe20000000000 */
[----:B------:R-:W-:Y:S01]  /*0ab0*/  UMOV UR5, 0x3fe45f30 ;  /* 0x3fe45f3000057882 */ /* 0x000fe20000000000 */
[C---:B------:R-:W-:Y:S01]  /*0ac0*/  DSETP.GE.AND P0, PT, |R8|.reuse, 2.14748364800000000000e+09, PT ;  /* 0x41e000000800742a */ /* 0x040fe20003f06200 */
[----:B------:R-:W-:Y:S01]  /*0ad0*/  BSSY.RECONVERGENT B2, `(.L_x_488) ;  /* 0x0000011000027945 */ /* 0x000fe20003800200 */
[----:B------:R-:W-:Y:S01]  /*0ae0*/  DMUL R10, R8, UR4 ;  /* 0x00000004080a7c28 */ /* 0x000fe20008000000 */
[----:B------:R-:W-:Y:S01]  /*0af0*/  UMOV UR4, 0x54442d18 ;  /* 0x54442d1800047882 */ /* 0x000fe20000000000 */
[----:B------:R-:W-:-:S08]  /*0b00*/  UMOV UR5, 0x3ff921fb ;  /* 0x3ff921fb00057882 */ /* 0x000fd00000000000 */
        /* <DEDUP_REMOVED lines=13> */
.L_x_489:
[----:B------:R-:W-:Y:S05]  /*0be0*/  BSYNC.RECONVERGENT B2 ;  /* 0x0000000000027941 */ /* 0x000fea0003800200 */
.L_x_488:
[----:B------:R-:W-:-:S07]  /*0bf0*/  VIADD R21, R10, 0x1 ;  /* 0x000000010a157836 */ /* 0x000fce0000000000 */
.L_x_487:
[----:B------:R-:W-:Y:S05]  /*0c00*/  BSYNC.RECONVERGENT B1 ;  /* 0x0000000000017941 */ /* 0x000fea0003800200 */
.L_x_486:
        /* <DEDUP_REMOVED lines=28> */
[----:B------:R-:W-:-:S11]  /*0dd0*/  DADD R8, -RZ, |R8| ;  /* 0x00000000ff087229 */ /* 0x000fd60000000508 */
.L_x_485:
[----:B------:R-:W-:Y:S01]  /*0de0*/  VIADD R6, R6, 0x1 ;  /* 0x0000000106067836 */ /* 0x000fe20000000000 */
[----:B------:R-:W-:Y:S01]  /*0df0*/  IADD3 R2, P1, PT, R2, 0x8, RZ ;  /* 0x0000000802027810 */ /* 0x000fe20007f3e0ff */
[----:B------:R-:W-:Y:S01]  /*0e00*/  DFMA R24, R26, R8, R24 ;  /* 0x000000081a18722b */ /* 0x000fe20000000018 */
[----:B------:R-:W-:Y:S01]  /*0e10*/  IADD3 R4, P2, PT, R4, 0x8, RZ ;  /* 0x0000000804047810 */ /* 0x000fe20007f5e0ff */
[----:B------:R-:W-:Y:S01]  /*0e20*/  DADD R22, R22, 1 ;  /* 0x3ff0000016167429 */ /* 0x000fe20000000000 */
[----:B------:R-:W-:Y:S01]  /*0e30*/  ISETP.NE.AND P0, PT, R6, 0x32, PT ;  /* 0x000000320600780c */ /* 0x000fe20003f05270 */
[----:B------:R-:W-:Y:S02]  /*0e40*/  IMAD.X R3, RZ, RZ, R3, P1 ;  /* 0x000000ffff037224 */ /* 0x000fe400008e0603 */
[----:B------:R-:W-:-:S10]  /*0e50*/  IMAD.X R5, RZ, RZ, R5, P2 ;  /* 0x000000ffff057224 */ /* 0x000fd400010e0605 */
[----:B------:R-:W-:Y:S05]  /*0e60*/  @P0 BRA `(.L_x_490) ;  /* 0xfffffff000c00947 */ /* 0x000fea000383ffff */
[----:B------:R-:W0:Y:S01]  /*0e70*/  MUFU.RSQ64H R5, R25 ;  /* 0x0000001900057308 */ /* 0x000e220000001c00 */
[----:B------:R-:W-:Y:S01]  /*0e80*/  VIADD R4, R25, 0xfcb00000 ;  /* 0xfcb0000019047836 */ /* 0x000fe20000000000 */
[----:B------:R-:W-:Y:S01]  /*0e90*/  BSSY.RECONVERGENT B1, `(.L_x_478) ;  /* 0x0000013000017945 */ /* 0x000fe20003800200 */
[----:B------:R-:W-:Y:S02]  /*0ea0*/  IMAD.MOV.U32 R8, RZ, RZ, 0x0 ;  /* 0x00000000ff087424 */ /* 0x000fe400078e00ff */
[----:B------:R-:W-:Y:S01]  /*0eb0*/  IMAD.MOV.U32 R9, RZ, RZ, 0x3fd80000 ;  /* 0x3fd80000ff097424 */ /* 0x000fe200078e00ff */
[----:B------:R-:W-:Y:S01]  /*0ec0*/  ISETP.GE.U32.AND P0, PT, R4, 0x7ca00000, PT ;  /* 0x7ca000000400780c */ /* 0x000fe20003f06070 */
[----:B0-----:R-:W-:-:S08]  /*0ed0*/  DMUL R2, R4, R4 ;  /* 0x0000000404027228 */ /* 0x001fd00000000000 */
[----:B------:R-:W-:-:S08]  /*0ee0*/  DFMA R2, R24, -R2, 1 ;  /* 0x3ff000001802742b */ /* 0x000fd00000000802 */
[----:B------:R-:W-:Y:S02]  /*0ef0*/  DFMA R8, R2, R8, 0.5 ;  /* 0x3fe000000208742b */ /* 0x000fe40000000008 */
[----:B------:R-:W-:-:S08]  /*0f00*/  DMUL R2, R4, R2 ;  /* 0x0000000204027228 */ /* 0x000fd00000000000 */
[----:B------:R-:W-:-:S08]  /*0f10*/  DFMA R10, R8, R2, R4 ;  /* 0x00000002080a722b */ /* 0x000fd00000000004 */
[----:B------:R-:W-:Y:S02]  /*0f20*/  DMUL R12, R24, R10 ;  /* 0x0000000a180c7228 */ /* 0x000fe40000000000 */
[----:B------:R-:W-:Y:S02]  /*0f30*/  VIADD R9, R11, 0xfff00000 ;  /* 0xfff000000b097836 */ /* 0x000fe40000000000 */
[----:B------:R-:W-:-:S04]  /*0f40*/  IMAD.MOV.U32 R8, RZ, RZ, R10 ;  /* 0x000000ffff087224 */ /* 0x000fc800078e000a */
[----:B------:R-:W-:-:S08]  /*0f50*/  DFMA R14, R12, -R12, R24 ;  /* 0x8000000c0c0e722b */ /* 0x000fd00000000018 */
[----:B------:R-:W-:Y:S01]  /*0f60*/  DFMA R2, R14, R8, R12 ;  /* 0x000000080e02722b */ /* 0x000fe2000000000c */
[----:B------:R-:W-:Y:S10]  /*0f70*/  @!P0 BRA `(.L_x_491) ;  /* 0x0000000000108947 */ /* 0x000ff40003800000 */
[----:B------:R-:W-:-:S07]  /*0f80*/  MOV R2, 0xfa0 ;  /* 0x00000fa000027802 */ /* 0x000fce0000000f00 */
[----:B------:R-:W-:Y:S05]  /*0f90*/  CALL.REL.NOINC `($__internal_1_$__cuda_sm20_dsqrt_rn_f64_mediumpath_v1) ;  /* 0x0000000400947944 */ /* 0x000fea0003c00000 */
[----:B------:R-:W-:Y:S02]  /*0fa0*/  IMAD.MOV.U32 R2, RZ, RZ, R4 ;  /* 0x000000ffff027224 */ /* 0x000fe400078e0004 */
[----:B------:R-:W-:-:S07]  /*0fb0*/  IMAD.MOV.U32 R3, RZ, RZ, R5 ;  /* 0x000000ffff037224 */ /* 0x000fce00078e0005 */
.L_x_491:
[----:B------:R-:W-:Y:S05]  /*0fc0*/  BSYNC.RECONVERGENT B1 ;  /* 0x0000000000017941 */ /* 0x000fea0003800200 */
.L_x_478:
[----:B------:R-:W-:Y:S05]  /*0fd0*/  BSYNC.RECONVERGENT B0 ;  /* 0x0000000000007941 */ /* 0x000fea0003800200 */
.L_x_477:
[----:B------:R-:W0:Y:S01]  /*0fe0*/  S2UR UR5, SR_CgaCtaId ;  /* 0x00000000000579c3 */ /* 0x000e220000008800 */
[----:B------:R-:W-:Y:S01]  /*0ff0*/  UMOV UR4, 0x400 ;  /* 0x0000040000047882 */ /* 0x000fe20000000000 */
[----:B------:R-:W-:Y:S01]  /*1000*/  ISETP.GT.U32.AND P0, PT, R7, 0x31, PT ;  /* 0x000000310700780c */ /* 0x000fe20003f04070 */
[----:B0-----:R-:W-:-:S06]  /*1010*/  ULEA UR4, UR5, UR4, 0x18 ;  /* 0x0000000405047291 */ /* 0x001fcc000f8ec0ff */
[----:B------:R-:W-:-:S05]  /*1020*/  LEA R11, R7, UR4, 0x3 ;  /* 0x00000004070b7c11 */ /* 0x000fca000f8e18ff */
[----:B------:R0:W-:Y:S01]  /*1030*/  STS.64 [R11], R2 ;  /* 0x000000020b007388 */ /* 0x0001e20000000a00 */
[----:B------:R-:W-:Y:S06]  /*1040*/  BAR.SYNC.DEFER_BLOCKING 0x0 ;  /* 0x0000000000007b1d */ /* 0x000fec0000010000 */
[----:B------:R-:W-:Y:S05]  /*1050*/  @P0 EXIT ;  /* 0x000000000000094d */ /* 0x000fea0003800000 */
[----:B0-----:R-:W0:Y:S01]  /*1060*/  LDS.64 R2, [R11] ;  /* 0x000000000b027984 */ /* 0x001e220000000a00 */
[----:B------:R-:W1:Y:S01]  /*1070*/  LDC.64 R4, c[0x0][0x390] ;  /* 0x0000e400ff047b82 */ /* 0x000e620000000a00 */
[----:B------:R-:W-:-:S07]  /*1080*/  IMAD R7, R0, 0x32, R7 ;  /* 0x0000003200077824 */ /* 0x000fce00078e0207 */
[----:B------:R-:W2:Y:S01]  /*1090*/  LDC.64 R8, c[0x0][0x398] ;  /* 0x0000e600ff087b82 */ /* 0x000ea20000000a00 */
[----:B-1----:R-:W-:-:S04]  /*10a0*/  IMAD.WIDE.U32 R4, R7, 0x8, R4 ;  /* 0x0000000807047825 */ /* 0x002fc800078e0004 */
[----:B--2---:R-:W-:Y:S01]  /*10b0*/  IMAD.WIDE.U32 R6, R7, 0x4, R8 ;  /* 0x0000000407067825 */ /* 0x004fe200078e0008 */
[----:B0-----:R-:W-:Y:S04]  /*10c0*/  STG.E.64 desc[UR6][R4.64], R2 ;  /* 0x0000000204007986 */ /* 0x001fe8000c101b06 */
[----:B------:R-:W-:Y:S01]  /*10d0*/  STG.E desc[UR6][R6.64], R20 ;  /* 0x0000001406007986 */ /* 0x000fe2000c101906 */
[----:B------:R-:W-:Y:S05]  /*10e0*/  EXIT ;  /* 0x000000000000794d */ /* 0x000fea0003800000 */
        .weak           $__internal_0_$__cuda_sm20_div_rn_f64_full
        .type           $__internal_0_$__cuda_sm20_div_rn_f64_full,@function
        .size           $__internal_0_$__cuda_sm20_div_rn_f64_full,($__internal_1_$__cuda_sm20_dsqrt_rn_f64_mediumpath_v1 - $__internal_0_$__cuda_sm20_div_rn_f64_full)
$__internal_0_$__cuda_sm20_div_rn_f64_full:
[----:B------:R-:W-:Y:S01]  /*10f0*/  IMAD.MOV.U32 R9, RZ, RZ, 0x3ff90000 ;  /* 0x3ff90000ff097424 */ /* 0x000fe200078e00ff */
[C---:B------:R-:W-:Y:S01]  /*1100*/  FSETP.GEU.AND P1, PT, |R11|.reuse, 1.469367938527859385e-39, PT ;  /* 0x001000000b00780b */ /* 0x040fe20003f2e200 */
[----:B------:R-:W-:Y:S01]  /*1110*/  IMAD.MOV.U32 R8, RZ, RZ, 0x0 ;  /* 0x00000000ff087424 */ /* 0x000fe200078e00ff */
[----:B------:R-:W-:Y:S01]  /*1120*/  LOP3.LUT R21, R11, 0x7ff00000, RZ, 0xc0, !PT ;  /* 0x7ff000000b157812 */ /* 0x000fe200078ec0ff */
[----:B------:R-:W0:Y:S01]  /*1130*/  MUFU.RCP64H R15, R9 ;  /* 0x00000009000f7308 */ /* 0x000e220000001800 */
[----:B------:R-:W-:Y:S01]  /*1140*/  IMAD.MOV.U32 R14, RZ, RZ, 0x1 ;  /* 0x00000001ff0e7424 */ /* 0x000fe200078e00ff */
[----:B------:R-:W-:Y:S01]  /*1150*/  BSSY.RECONVERGENT B1, `(.L_x_492) ;  /* 0x0000045000017945 */ /* 0x000fe20003800200 */
[----:B------:R-:W-:Y:S01]  /*1160*/  IMAD.MOV.U32 R29, RZ, RZ, 0x1ca00000 ;  /* 0x1ca00000ff1d7424 */ /* 0x000fe200078e00ff */
[----:B------:R-:W-:Y:S01]  /*1170*/  ISETP.GE.U32.AND P0, PT, R21, 0x40400000, PT ;  /* 0x404000001500780c */ /* 0x000fe20003f06070 */
[----:B------:R-:W-:Y:S02]  /*1180*/  IMAD.MOV.U32 R30, RZ, RZ, R21 ;  /* 0x000000ffff1e7224 */ /* 0x000fe400078e0015 */
[----:B------:R-:W-:Y:S01]  /*1190*/  IMAD.MOV.U32 R31, RZ, RZ, 0x40400000 ;  /* 0x40400000ff1f7424 */ /* 0x000fe200078e00ff */
[----:B------:R-:W-:-:S04]  /*11a0*/  SEL R29, R29, 0x63400000, !P0 ;  /* 0x634000001d1d7807 */ /* 0x000fc80004000000 */
[----:B------:R-:W-:-:S04]  /*11b0*/  @!P1 LOP3.LUT R18, R29, 0x80000000, R11, 0xf8, !PT ;  /* 0x800000001d129812 */ /* 0x000fc800078ef80b */
[----:B------:R-:W-:Y:S01]  /*11c0*/  @!P1 LOP3.LUT R19, R18, 0x100000, RZ, 0xfc, !PT ;  /* 0x0010000012139812 */ /* 0x000fe200078efcff */
[----:B0-----:R-:W-:Y:S01]  /*11d0*/  DFMA R12, R14, -R8, 1 ;  /* 0x3ff000000e0c742b */ /* 0x001fe20000000808 */
[----:B------:R-:W-:-:S07]  /*11e0*/  @!P1 IMAD.MOV.U32 R18, RZ, RZ, RZ ;  /* 0x000000ffff129224 */ /* 0x000fce00078e00ff */
[----:B------:R-:W-:-:S08]  /*11f0*/  DFMA R12, R12, R12, R12 ;  /* 0x0000000c0c0c722b */ /* 0x000fd0000000000c */
[----:B------:R-:W-:Y:S01]  /*1200*/  DFMA R14, R14, R12, R14 ;  /* 0x0000000c0e0e722b */ /* 0x000fe2000000000e */
[----:B------:R-:W-:Y:S01]  /*1210*/  LOP3.LUT R13, R29, 0x800fffff, R11, 0xf8, !PT ;  /* 0x800fffff1d0d7812 */ /* 0x000fe200078ef80b */
[----:B------:R-:W-:-:S06]  /*1220*/  IMAD.MOV.U32 R12, RZ, RZ, R10 ;  /* 0x000000ffff0c7224 */ /* 0x000fcc00078e000a */
[----:B------:R-:W-:Y:S02]  /*1230*/  DFMA R16, R14, -R8, 1 ;  /* 0x3ff000000e10742b */ /* 0x000fe40000000808 */
[----:B------:R-:W-:-:S06]  /*1240*/  @!P1 DFMA R12, R12, 2, -R18 ;  /* 0x400000000c0c982b */ /* 0x000fcc0000000812 */
[----:B------:R-:W-:-:S04]  /*1250*/  DFMA R16, R14, R16, R14 ;  /* 0x000000100e10722b */ /* 0x000fc8000000000e */
[----:B------:R-:W-:-:S04]  /*1260*/  @!P1 LOP3.LUT R30, R13, 0x7ff00000, RZ, 0xc0, !PT ;  /* 0x7ff000000d1e9812 */ /* 0x000fc800078ec0ff */
[----:B------:R-:W-:Y:S01]  /*1270*/  DMUL R14, R16, R12 ;  /* 0x0000000c100e7228 */ /* 0x000fe20000000000 */
[----:B------:R-:W-:-:S05]  /*1280*/  VIADD R32, R30, 0xffffffff ;  /* 0xffffffff1e207836 */ /* 0x000fca0000000000 */
[----:B------:R-:W-:Y:S01]  /*1290*/  ISETP.GT.U32.AND P0, PT, R32, 0x7feffffe, PT ;  /* 0x7feffffe2000780c */ /* 0x000fe20003f04070 */
[----:B------:R-:W-:Y:S01]  /*12a0*/  VIADD R32, R31, 0xffffffff ;  /* 0xffffffff1f207836 */ /* 0x000fe20000000000 */
[----:B------:R-:W-:-:S04]  /*12b0*/  DFMA R18, R14, -R8, R12 ;  /* 0x800000080e12722b */ /* 0x000fc8000000000c */
[----:B------:R-:W-:-:S04]  /*12c0*/  ISETP.GT.U32.OR P0, PT, R32, 0x7feffffe, P0 ;  /* 0x7feffffe2000780c */ /* 0x000fc80000704470 */
[----:B------:R-:W-:-:S09]  /*12d0*/  DFMA R18, R16, R18, R14 ;  /* 0x000000121012722b */ /* 0x000fd2000000000e */
[----:B------:R-:W-:Y:S05]  /*12e0*/  @P0 BRA `(.L_x_493) ;  /* 0x0000000000680947 */ /* 0x000fea0003800000 */
[----:B------:R-:W-:-:S05]  /*12f0*/  IMAD.MOV.U32 R10, RZ, RZ, 0x40400000 ;  /* 0x40400000ff0a7424 */ /* 0x000fca00078e00ff */
[----:B------:R-:W-:-:S04]  /*1300*/  VIADDMNMX R21, R21, -R10, 0xb9600000, !PT ;  /* 0xb960000015157446 */ /* 0x000fc8000780090a */
[----:B------:R-:W-:-:S05]  /*1310*/  VIMNMX R10, PT, PT, R21, 0x46a00000, PT ;  /* 0x46a00000150a7848 */ /* 0x000fca0003fe0100 */
[----:B------:R-:W-:Y:S02]  /*1320*/  IMAD.IADD R29, R10, 0x1, -R29 ;  /* 0x000000010a1d7824 */ /* 0x000fe400078e0a1d */
[----:B------:R-:W-:Y:S02]  /*1330*/  IMAD.MOV.U32 R10, RZ, RZ, RZ ;  /* 0x000000ffff0a7224 */ /* 0x000fe400078e00ff */
[----:B------:R-:W-:-:S06]  /*1340*/  VIADD R11, R29, 0x7fe00000 ;  /* 0x7fe000001d0b7836 */ /* 0x000fcc0000000000 */
[----:B------:R-:W-:-:S10]  /*1350*/  DMUL R14, R18, R10 ;  /* 0x0000000a120e7228 */ /* 0x000fd40000000000 */
[----:B------:R-:W-:-:S13]  /*1360*/  FSETP.GTU.AND P0, PT, |R15|, 1.469367938527859385e-39, PT ;  /* 0x001000000f00780b */ /* 0x000fda0003f0c200 */
[----:B------:R-:W-:Y:S05]  /*1370*/  @P0 BRA `(.L_x_494) ;  /* 0x0000000000880947 */ /* 0x000fea0003800000 */
[----:B------:R-:W-:Y:S01]  /*1380*/  DFMA R8, R18, -R8, R12 ;  /* 0x800000081208722b */ /* 0x000fe2000000000c */
[----:B------:R-:W-:-:S09]  /*1390*/  IMAD.MOV.U32 R10, RZ, RZ, RZ ;  /* 0x000000ffff0a7224 */ /* 0x000fd200078e00ff */
[C---:B------:R-:W-:Y:S02]  /*13a0*/  FSETP.NEU.AND P0, PT, R9.reuse, RZ, PT ;  /* 0x000000ff0900720b */ /* 0x040fe40003f0d000 */
[----:B------:R-:W-:-:S04]  /*13b0*/  LOP3.LUT R8, R9, 0x40490000, RZ, 0x3c, !PT ;  /* 0x4049000009087812 */ /* 0x000fc800078e3cff */
[----:B------:R-:W-:-:S04]  /*13c0*/  LOP3.LUT R13, R8, 0x80000000, RZ, 0xc0, !PT ;  /* 0x80000000080d7812 */ /* 0x000fc800078ec0ff */
[----:B------:R-:W-:-:S03]  /*13d0*/  LOP3.LUT R11, R13, R11, RZ, 0xfc, !PT ;  /* 0x0000000b0d0b7212 */ /* 0x000fc600078efcff */
[----:B------:R-:W-:Y:S05]  /*13e0*/  @!P0 BRA `(.L_x_494) ;  /* 0x00000000006c8947 */ /* 0x000fea0003800000 */
[----:B------:R-:W-:Y:S01]  /*13f0*/  IMAD.MOV R9, RZ, RZ, -R29 ;  /* 0x000000ffff097224 */ /* 0x000fe200078e0a1d */
[----:B------:R-:W-:Y:S01]  /*1400*/  DMUL.RP R10, R18, R10 ;  /* 0x0000000a120a7228 */ /* 0x000fe20000008000 */
[----:B------:R-:W-:Y:S01]  /*1410*/  IMAD.MOV.U32 R8, RZ, RZ, RZ ;  /* 0x000000ffff087224 */ /* 0x000fe200078e00ff */
[----:B------:R-:W-:-:S05]  /*1420*/  IADD3 R29, PT, PT, -R29, -0x43300000, RZ ;  /* 0xbcd000001d1d7810 */ /* 0x000fca0007ffe1ff */
[----:B------:R-:W-:-:S03]  /*1430*/  DFMA R8, R14, -R8, R18 ;  /* 0x800000080e08722b */ /* 0x000fc60000000012 */
[----:B------:R-:W-:-:S07]  /*1440*/  LOP3.LUT R13, R11, R13, RZ, 0x3c, !PT ;  /* 0x0000000d0b0d7212 */ /* 0x000fce00078e3cff */
[----:B------:R-:W-:-:S04]  /*1450*/  FSETP.NEU.AND P0, PT, |R9|, R29, PT ;  /* 0x0000001d0900720b */ /* 0x000fc80003f0d200 */
[----:B------:R-:W-:Y:S02]  /*1460*/  FSEL R14, R10, R14, !P0 ;  /* 0x0000000e0a0e7208 */ /* 0x000fe40004000000 */
[----:B------:R-:W-:Y:S01]  /*1470*/  FSEL R15, R13, R15, !P0 ;  /* 0x0000000f0d0f7208 */ /* 0x000fe20004000000 */
[----:B------:R-:W-:Y:S06]  /*1480*/  BRA `(.L_x_494) ;  /* 0x0000000000447947 */ /* 0x000fec0003800000 */
.L_x_493:
[----:B------:R-:W-:-:S14]  /*1490*/  DSETP.NAN.AND P0, PT, R10, R10, PT ;  /* 0x0000000a0a00722a */ /* 0x000fdc0003f08000 */
[----:B------:R-:W-:Y:S05]  /*14a0*/  @P0 BRA `(.L_x_495) ;  /* 0x0000000000340947 */ /* 0x000fea0003800000 */
[----:B------:R-:W-:Y:S01]  /*14b0*/  ISETP.NE.AND P0, PT, R30, R31, PT ;  /* 0x0000001f1e00720c */ /* 0x000fe20003f05270 */
[----:B------:R-:W-:Y:S02]  /*14c0*/  IMAD.MOV.U32 R14, RZ, RZ, 0x0 ;  /* 0x00000000ff0e7424 */ /* 0x000fe400078e00ff */
[----:B------:R-:W-:-:S10]  /*14d0*/  IMAD.MOV.U32 R15, RZ, RZ, -0x80000 ;  /* 0xfff80000ff0f7424 */ /* 0x000fd400078e00ff */
[----:B------:R-:W-:Y:S05]  /*14e0*/  @!P0 BRA `(.L_x_494) ;  /* 0x00000000002c8947 */ /* 0x000fea0003800000 */
[----:B------:R-:W-:Y:S02]  /*14f0*/  ISETP.NE.AND P0, PT, R30, 0x7ff00000, PT ;  /* 0x7ff000001e00780c */ /* 0x000fe40003f05270 */
[----:B------:R-:W-:Y:S02]  /*1500*/  LOP3.LUT R10, R11, 0x40490000, RZ, 0x3c, !PT ;  /* 0x404900000b0a7812 */ /* 0x000fe400078e3cff */
[----:B------:R-:W-:Y:S02]  /*1510*/  ISETP.EQ.OR P0, PT, R31, RZ, !P0 ;  /* 0x000000ff1f00720c */ /* 0x000fe40004702670 */
[----:B------:R-:W-:-:S11]  /*1520*/  LOP3.LUT R15, R10, 0x80000000, RZ, 0xc0, !PT ;  /* 0x800000000a0f7812 */ /* 0x000fd600078ec0ff */
[----:B------:R-:W-:Y:S01]  /*1530*/  @P0 LOP3.LUT R8, R15, 0x7ff00000, RZ, 0xfc, !PT ;  /* 0x7ff000000f080812 */ /* 0x000fe200078efcff */
[----:B------:R-:W-:Y:S02]  /*1540*/  @!P0 IMAD.MOV.U32 R14, RZ, RZ, RZ ;  /* 0x000000ffff0e8224 */ /* 0x000fe400078e00ff */
[----:B------:R-:W-:Y:S02]  /*1550*/  @P0 IMAD.MOV.U32 R14, RZ, RZ, RZ ;  /* 0x000000ffff0e0224 */ /* 0x000fe400078e00ff */
[----:B------:R-:W-:Y:S01]  /*1560*/  @P0 IMAD.MOV.U32 R15, RZ, RZ, R8 ;  /* 0x000000ffff0f0224 */ /* 0x000fe200078e0008 */
[----:B------:R-:W-:Y:S06]  /*1570*/  BRA `(.L_x_494) ;  /* 0x0000000000087947 */ /* 0x000fec0003800000 */
.L_x_495:
[----:B------:R-:W-:Y:S01]  /*1580*/  LOP3.LUT R15, R11, 0x80000, RZ, 0xfc, !PT ;  /* 0x000800000b0f7812 */ /* 0x000fe200078efcff */
[----:B------:R-:W-:-:S07]  /*1590*/  IMAD.MOV.U32 R14, RZ, RZ, R10 ;  /* 0x000000ffff0e7224 */ /* 0x000fce00078e000a */
.L_x_494:
[----:B------:R-:W-:Y:S05]  /*15a0*/  BSYNC.RECONVERGENT B1 ;  /* 0x0000000000017941 */ /* 0x000fea0003800200 */
.L_x_492:
[----:B------:R-:W-:Y:S02]  /*15b0*/  IMAD.MOV.U32 R29, RZ, RZ, 0x0 ;  /* 0x00000000ff1d7424 */ /* 0x000fe400078e00ff */
[----:B------:R-:W-:Y:S02]  /*15c0*/  IMAD.MOV.U32 R8, RZ, RZ, R14 ;  /* 0x000000ffff087224 */ /* 0x000fe400078e000e */
[----:B------:R-:W-:Y:S01]  /*15d0*/  IMAD.MOV.U32 R9, RZ, RZ, R15 ;  /* 0x000000ffff097224 */ /* 0x000fe200078e000f */
[----:B------:R-:W-:Y:S06]  /*15e0*/  RET.REL.NODEC R28 `(_Z10computeKNNPKdS0_PdPii) ;  /* 0xffffffe81c847950 */ /* 0x000fec0003c3ffff */
        .weak           $__internal_1_$__cuda_sm20_dsqrt_rn_f64_mediumpath_v1
        .type           $__internal_1_$__cuda_sm20_dsqrt_rn_f64_mediumpath_v1,@function
        .size           $__internal_1_$__cuda_sm20_dsqrt_rn_f64_mediumpath_v1,($_Z10computeKNNPKdS0_PdPii$__internal_trig_reduction_slowpathd - $__internal_1_$__cuda_sm20_dsqrt_rn_f64_mediumpath_v1)
$__internal_1_$__cuda_sm20_dsqrt_rn_f64_mediumpath_v1:
[----:B------:R-:W-:Y:S01]  /*15f0*/  ISETP.GE.U32.AND P0, PT, R4, -0x3400000, PT ;  /* 0xfcc000000400780c */ /* 0x000fe20003f06070 */
[----:B------:R-:W-:Y:S01]  /*1600*/  BSSY.RECONVERGENT B2, `(.L_x_496) ;  /* 0x0000028000027945 */ /* 0x000fe20003800200 */
[----:B------:R-:W-:Y:S02]  /*1610*/  IMAD.MOV.U32 R11, RZ, RZ, R9 ;  /* 0x000000ffff0b7224 */ /* 0x000fe400078e0009 */
[----:B------:R-:W-:Y:S02]  /*1620*/  IMAD.MOV.U32 R8, RZ, RZ, R24 ;  /* 0x000000ffff087224 */ /* 0x000fe400078e0018 */
[----:B------:R-:W-:Y:S02]  /*1630*/  IMAD.MOV.U32 R9, RZ, RZ, R25 ;  /* 0x000000ffff097224 */ /* 0x000fe400078e0019 */
[----:B------:R-:W-:Y:S02]  /*1640*/  IMAD.MOV.U32 R4, RZ, RZ, R14 ;  /* 0x000000ffff047224 */ /* 0x000fe400078e000e */
[----:B------:R-:W-:-:S03]  /*1650*/  IMAD.MOV.U32 R5, RZ, RZ, R15 ;  /* 0x000000ffff057224 */ /* 0x000fc600078e000f */
[----:B------:R-:W-:Y:S05]  /*1660*/  @!P0 BRA `(.L_x_497) ;  /* 0x0000000000208947 */ /* 0x000fea0003800000 */
[----:B------:R-:W-:-:S10]  /*1670*/  DFMA.RM R4, R4, R10, R12 ;  /* 0x0000000a0404722b */ /* 0x000fd4000000400c */
[----:B------:R-:W-:-:S05]  /*1680*/  IADD3 R10, P0, PT, R4, 0x1, RZ ;  /* 0x00000001040a7810 */ /* 0x000fca0007f1e0ff */
[----:B------:R-:W-:-:S06]  /*1690*/  IMAD.X R11, RZ, RZ, R5, P0 ;  /* 0x000000ffff0b7224 */ /* 0x000fcc00000e0605 */
[----:B------:R-:W-:-:S08]  /*16a0*/  DFMA.RP R8, -R4, R10, R8 ;  /* 0x0000000a0408722b */ /* 0x000fd00000008108 */
[----:B------:R-:W-:-:S06]  /*16b0*/  DSETP.GT.AND P0, PT, R8, RZ, PT ;  /* 0x000000ff0800722a */ /* 0x000fcc0003f04000 */
[----:B------:R-:W-:Y:S02]  /*16c0*/  FSEL R4, R10, R4, P0 ;  /* 0x000000040a047208 */ /* 0x000fe40000000000 */
[----:B------:R-:W-:Y:S01]  /*16d0*/  FSEL R5, R11, R5, P0 ;  /* 0x000000050b057208 */ /* 0x000fe20000000000 */
[----:B------:R-:W-:Y:S06]  /*16e0*/  BRA `(.L_x_498) ;  /* 0x0000000000647947 */ /* 0x000fec0003800000 */
.L_x_497:
[----:B------:R-:W-:-:S14]  /*16f0*/  DSETP.NE.AND P0, PT, R8, RZ, PT ;  /* 0x000000ff0800722a */ /* 0x000fdc0003f05000 */
[----:B------:R-:W-:Y:S05]  /*1700*/  @!P0 BRA `(.L_x_499) ;  /* 0x0000000000588947 */ /* 0x000fea0003800000 */
[----:B------:R-:W-:-:S13]  /*1710*/  ISETP.GE.AND P0, PT, R9, RZ, PT ;  /* 0x000000ff0900720c */ /* 0x000fda0003f06270 */
[----:B------:R-:W-:Y:S02]  /*1720*/  @!P0 IMAD.MOV.U32 R4, RZ, RZ, 0x0 ;  /* 0x00000000ff048424 */ /* 0x000fe400078e00ff */
[----:B------:R-:W-:Y:S01]  /*1730*/  @!P0 IMAD.MOV.U32 R5, RZ, RZ, -0x80000 ;  /* 0xfff80000ff058424 */ /* 0x000fe200078e00ff */
[----:B------:R-:W-:Y:S06]  /*1740*/  @!P0 BRA `(.L_x_498) ;  /* 0x00000000004c8947 */ /* 0x000fec0003800000 */
[----:B------:R-:W-:-:S13]  /*1750*/  ISETP.GT.AND P0, PT, R9, 0x7fefffff, PT ;  /* 0x7fefffff0900780c */ /* 0x000fda0003f04270 */
[----:B------:R-:W-:Y:S05]  /*1760*/  @P0 BRA `(.L_x_499) ;  /* 0x0000000000400947 */ /* 0x000fea0003800000 */
[----:B------:R-:W-:Y:S01]  /*1770*/  DMUL R4, R8, 8.11296384146066816958e+31 ;  /* 0x4690000008047828 */ /* 0x000fe20000000000 */
[----:B------:R-:W-:Y:S02]  /*1780*/  IMAD.MOV.U32 R12, RZ, RZ, 0x0 ;  /* 0x00000000ff0c7424 */ /* 0x000fe400078e00ff */
[----:B------:R-:W-:Y:S02]  /*1790*/  IMAD.MOV.U32 R8, RZ, RZ, RZ ;  /* 0x000000ffff087224 */ /* 0x000fe400078e00ff */
[----:B------:R-:W-:Y:S01]  /*17a0*/  IMAD.MOV.U32 R13, RZ, RZ, 0x3fd80000 ;  /* 0x3fd80000ff0d7424 */ /* 0x000fe200078e00ff */
[----:B------:R-:W0:Y:S03]  /*17b0*/  MUFU.RSQ64H R9, R5 ;  /* 0x0000000500097308 */ /* 0x000e260000001c00 */
[----:B0-----:R-:W-:-:S08]  /*17c0*/  DMUL R10, R8, R8 ;  /* 0x00000008080a7228 */ /* 0x001fd00000000000 */
[----:B------:R-:W-:-:S08]  /*17d0*/  DFMA R10, R4, -R10, 1 ;  /* 0x3ff00000040a742b */ /* 0x000fd0000000080a */
[----:B------:R-:W-:Y:S02]  /*17e0*/  DFMA R12, R10, R12, 0.5 ;  /* 0x3fe000000a0c742b */ /* 0x000fe4000000000c */
[----:B------:R-:W-:-:S08]  /*17f0*/  DMUL R10, R8, R10 ;  /* 0x0000000a080a7228 */ /* 0x000fd00000000000 */
[----:B------:R-:W-:-:S08]  /*1800*/  DFMA R10, R12, R10, R8 ;  /* 0x0000000a0c0a722b */ /* 0x000fd00000000008 */
[----:B------:R-:W-:Y:S02]  /*1810*/  DMUL R8, R4, R10 ;  /* 0x0000000a04087228 */ /* 0x000fe40000000000 */
[----:B------:R-:W-:-:S06]  /*1820*/  VIADD R11, R11, 0xfff00000 ;  /* 0xfff000000b0b7836 */ /* 0x000fcc0000000000 */
[----:B------:R-:W-:-:S08]  /*1830*/  DFMA R12, R8, -R8, R4 ;  /* 0x80000008080c722b */ /* 0x000fd00000000004 */
[----:B------:R-:W-:-:S10]  /*1840*/  DFMA R4, R10, R12, R8 ;  /* 0x0000000c0a04722b */ /* 0x000fd40000000008 */
[----:B------:R-:W-:Y:S01]  /*1850*/  VIADD R5, R5, 0xfcb00000 ;  /* 0xfcb0000005057836 */ /* 0x000fe20000000000 */
[----:B------:R-:W-:Y:S06]  /*1860*/  BRA `(.L_x_498) ;  /* 0x0000000000047947 */ /* 0x000fec0003800000 */
.L_x_499:
[----:B------:R-:W-:-:S11]  /*1870*/  DADD R4, R8, R8 ;  /* 0x0000000008047229 */ /* 0x000fd60000000008 */
.L_x_498:
[----:B------:R-:W-:Y:S05]  /*1880*/  BSYNC.RECONVERGENT B2 ;  /* 0x0000000000027941 */ /* 0x000fea0003800200 */
.L_x_496:
[----:B------:R-:W-:-:S04]  /*1890*/  IMAD.MOV.U32 R3, RZ, RZ, 0x0 ;  /* 0x00000000ff037424 */ /* 0x000fc800078e00ff */
[----:B------:R-:W-:Y:S05]  /*18a0*/  RET.REL.NODEC R2 `(_Z10computeKNNPKdS0_PdPii) ;  /* 0xffffffe402d47950 */ /* 0x000fea0003c3ffff */
        .type           $_Z10computeKNNPKdS0_PdPii$__internal_trig_reduction_slowpathd,@function
        .size           $_Z10computeKNNPKdS0_PdPii$__internal_trig_reduction_slowpathd,(.L_x_510 - $_Z10computeKNNPKdS0_PdPii$__internal_trig_reduction_slowpathd)
$_Z10computeKNNPKdS0_PdPii$__internal_trig_reduction_slowpathd:
[--C-:B------:R-:W-:Y:S01]  /*18b0*/  SHF.R.U32.HI R16, RZ, 0x14, R9.reuse ;  /* 0x00000014ff107819 */ /* 0x100fe20000011609 */
[----:B------:R-:W-:Y:S02]  /*18c0*/  IMAD.MOV.U32 R33, RZ, RZ, R9 ;  /* 0x000000ffff217224 */ /* 0x000fe400078e0009 */
[----:B------:R-:W-:Y:S01]  /*18d0*/  IMAD.MOV.U32 R10, RZ, RZ, RZ ;  /* 0x000000ffff0a7224 */ /* 0x000fe200078e00ff */
[----:B------:R-:W-:-:S04]  /*18e0*/  LOP3.LUT R11, R16, 0x7ff, RZ, 0xc0, !PT ;  /* 0x000007ff100b7812 */ /* 0x000fc800078ec0ff */
[----:B------:R-:W-:-:S13]  /*18f0*/  ISETP.NE.AND P0, PT, R11, 0x7ff, PT ;  /* 0x000007ff0b00780c */ /* 0x000fda0003f05270 */
[----:B------:R-:W-:Y:S05]  /*1900*/  @!P0 BRA `(.L_x_500) ;  /* 0x0000000800488947 */ /* 0x000fea0003800000 */
[----:B------:R-:W-:Y:S01]  /*1910*/  VIADD R10, R11, 0xfffffc00 ;  /* 0xfffffc000b0a7836 */ /* 0x000fe20000000000 */
[----:B------:R-:W-:Y:S01]  /*1920*/  BSSY.RECONVERGENT B3, `(.L_x_501) ;  /* 0x000002f000037945 */ /* 0x000fe20003800200 */
[----:B------:R-:W-:-:S03]  /*1930*/  CS2R R12, SRZ ;  /* 0x00000000000c7805 */ /* 0x000fc6000001ff00 */
[----:B------:R-:W-:Y:S02]  /*1940*/  SHF.R.U32.HI R17, RZ, 0x6, R10 ;  /* 0x00000006ff117819 */ /* 0x000fe4000001160a */
[----:B------:R-:W-:Y:S02]  /*1950*/  ISETP.GE.U32.AND P0, PT, R10, 0x80, PT ;  /* 0x000000800a00780c */ /* 0x000fe40003f06070 */
[C---:B------:R-:W-:Y:S02]  /*1960*/  IADD3 R18, PT, PT, -R17.reuse, 0x13, RZ ;  /* 0x0000001311127810 */ /* 0x040fe40007ffe1ff */
[----:B------:R-:W-:Y:S02]  /*1970*/  IADD3 R31, PT, PT, -R17, 0xf, RZ ;  /* 0x0000000f111f7810 */ /* 0x000fe40007ffe1ff */
[----:B------:R-:W-:-:S04]  /*1980*/  SEL R18, R18, 0x12, P0 ;  /* 0x0000001212127807 */ /* 0x000fc80000000000 */
[----:B------:R-:W-:-:S13]  /*1990*/  ISETP.GE.AND P0, PT, R31, R18, PT ;  /* 0x000000121f00720c */ /* 0x000fda0003f06270 */
[----:B------:R-:W-:Y:S05]  /*19a0*/  @P0 BRA `(.L_x_502) ;  /* 0x0000000000980947 */ /* 0x000fea0003800000 */
[----:B------:R-:W0:Y:S01]  /*19b0*/  LDC.64 R10, c[0x0][0x358] ;  /* 0x0000d600ff0a7b82 */ /* 0x000e220000000a00 */
[C---:B------:R-:W-:Y:S01]  /*19c0*/  SHF.L.U64.HI R19, R32.reuse, 0xb, R33 ;  /* 0x0000000b20137819 */ /* 0x040fe20000010221 */
[----:B------:R-:W-:Y:S01]  /*19d0*/  BSSY.RECONVERGENT B4, `(.L_x_503) ;  /* 0x0000022000047945 */ /* 0x000fe20003800200 */
[----:B------:R-:W-:Y:S01]  /*19e0*/  IMAD.SHL.U32 R21, R32, 0x800, RZ ;  /* 0x0000080020157824 */ /* 0x000fe200078e00ff */
[----:B------:R-:W-:Y:S01]  /*19f0*/  IADD3 R29, PT, PT, RZ, -R17, -R18 ;  /* 0x80000011ff1d7210 */ /* 0x000fe20007ffe812 */
[----:B------:R-:W-:Y:S01]  /*1a00*/  IMAD.MOV.U32 R28, RZ, RZ, RZ ;  /* 0x000000ffff1c7224 */ /* 0x000fe200078e00ff */
[----:B------:R-:W-:Y:S02]  /*1a10*/  CS2R R12, SRZ ;  /* 0x00000000000c7805 */ /* 0x000fe4000001ff00 */
[----:B------:R-:W-:-:S07]  /*1a20*/  LOP3.LUT R19, R19, 0x80000000, RZ, 0xfc, !PT ;  /* 0x8000000013137812 */ /* 0x000fce00078efcff */
.L_x_504:
[----:B------:R-:W1:Y:S01]  /*1a30*/  LDC.64 R14, c[0x4][0x168] ;  /* 0x01005a00ff0e7b82 */ /* 0x000e620000000a00 */
[----:B0-----:R-:W-:Y:S02]  /*1a40*/  R2UR UR4, R10 ;  /* 0x000000000a0472ca */ /* 0x001fe400000e0000 */
[----:B------:R-:W-:Y:S01]  /*1a50*/  R2UR UR5, R11 ;  /* 0x000000000b0572ca */ /* 0x000fe200000e0000 */
[----:B-1----:R-:W-:-:S12]  /*1a60*/  IMAD.WIDE R14, R31, 0x8, R14 ;  /* 0x000000081f0e7825 */ /* 0x002fd800078e020e */
[----:B------:R-:W2:Y:S01]  /*1a70*/  LDG.E.64.CONSTANT R14, desc[UR4][R14.64] ;  /* 0x000000040e0e7981 */ /* 0x000ea2000c1e9b00 */
[----:B------:R-:W-:Y:S02]  /*1a80*/  VIADD R29, R29, 0x1 ;  /* 0x000000011d1d7836 */ /* 0x000fe40000000000 */
[----:B------:R-:W-:Y:S02]  /*1a90*/  VIADD R31, R31, 0x1 ;  /* 0x000000011f1f7836 */ /* 0x000fe40000000000 */
[----:B--2---:R-:W-:-:S04]  /*1aa0*/  IMAD.WIDE.U32 R12, P2, R14, R21, R12 ;  /* 0x000000150e0c7225 */ /* 0x004fc8000784000c */
[----:B------:R-:W-:Y:S02]  /*1ab0*/  IMAD R33, R14, R19, RZ ;  /* 0x000000130e217224 */ /* 0x000fe400078e02ff */
[CC--:B------:R-:W-:Y:S02]  /*1ac0*/  IMAD R30, R15.reuse, R21.reuse, RZ ;  /* 0x000000150f1e7224 */ /* 0x0c0fe400078e02ff */
[----:B------:R-:W-:Y:S01]  /*1ad0*/  IMAD.HI.U32 R35, R15, R21, RZ ;  /* 0x000000150f237227 */ /* 0x000fe200078e00ff */
[----:B------:R-:W-:-:S03]  /*1ae0*/  IADD3 R13, P0, PT, R33, R13, RZ ;  /* 0x0000000d210d7210 */ /* 0x000fc60007f1e0ff */
[----:B------:R-:W-:Y:S01]  /*1af0*/  IMAD R33, R28, 0x8, R1 ;  /* 0x000000081c217824 */ /* 0x000fe200078e0201 */
[----:B------:R-:W-:Y:S01]  /*1b00*/  IADD3 R13, P1, PT, R30, R13, RZ ;  /* 0x0000000d1e0d7210 */ /* 0x000fe20007f3e0ff */
[----:B------:R-:W-:-:S04]  /*1b10*/  IMAD.HI.U32 R30, R14, R19, RZ ;  /* 0x000000130e1e7227 */ /* 0x000fc800078e00ff */
[----:B------:R-:W-:Y:S01]  /*1b20*/  IMAD.X R14, RZ, RZ, R30, P2 ;  /* 0x000000ffff0e7224 */ /* 0x000fe200010e061e */
[----:B------:R0:W-:Y:S01]  /*1b30*/  STL.64 [R33], R12 ;  /* 0x0000000c21007387 */ /* 0x0001e20000100a00 */
[----:B------:R-:W-:-:S03]  /*1b40*/  IMAD.HI.U32 R30, R15, R19, RZ ;  /* 0x000000130f1e7227 */ /* 0x000fc600078e00ff */
[----:B------:R-:W-:Y:S01]  /*1b50*/  IADD3.X R14, P0, PT, R35, R14, RZ, P0, !PT ;  /* 0x0000000e230e7210 */ /* 0x000fe2000071e4ff */
[----:B------:R-:W-:Y:S02]  /*1b60*/  IMAD R15, R15, R19, RZ ;  /* 0x000000130f0f7224 */ /* 0x000fe400078e02ff */
[----:B------:R-:W-:-:S03]  /*1b70*/  VIADD R28, R28, 0x1 ;  /* 0x000000011c1c7836 */ /* 0x000fc60000000000 */
[----:B------:R-:W-:Y:S01]  /*1b80*/  IADD3.X R15, P1, PT, R15, R14, RZ, P1, !PT ;  /* 0x0000000e0f0f7210 */ /* 0x000fe20000f3e4ff */
[----:B------:R-:W-:Y:S01]  /*1b90*/  IMAD.X R14, RZ, RZ, R30, P0 ;  /* 0x000000ffff0e7224 */ /* 0x000fe200000e061e */
[----:B------:R-:W-:-:S03]  /*1ba0*/  ISETP.NE.AND P0, PT, R29, -0xf, PT ;  /* 0xfffffff11d00780c */ /* 0x000fc60003f05270 */
[----:B------:R-:W-:Y:S02]  /*1bb0*/  IMAD.X R14, RZ, RZ, R14, P1 ;  /* 0x000000ffff0e7224 */ /* 0x000fe400008e060e */
[----:B0-----:R-:W-:Y:S02]  /*1bc0*/  IMAD.MOV.U32 R12, RZ, RZ, R15 ;  /* 0x000000ffff0c7224 */ /* 0x001fe400078e000f */
[----:B------:R-:W-:-:S06]  /*1bd0*/  IMAD.MOV.U32 R13, RZ, RZ, R14 ;  /* 0x000000ffff0d7224 */ /* 0x000fcc00078e000e */
[----:B------:R-:W-:Y:S05]  /*1be0*/  @P0 BRA `(.L_x_504) ;  /* 0xfffffffc00900947 */ /* 0x000fea000383ffff */
[----:B------:R-:W-:Y:S05]  /*1bf0*/  BSYNC.RECONVERGENT B4 ;  /* 0x0000000000047941 */ /* 0x000fea0003800200 */
.L_x_503:
[----:B------:R-:W-:-:S07]  /*1c00*/  IMAD.MOV.U32 R31, RZ, RZ, R18 ;  /* 0x000000ffff1f7224 */ /* 0x000fce00078e0012 */
.L_x_502:
[----:B------:R-:W-:Y:S05]  /*1c10*/  BSYNC.RECONVERGENT B3 ;  /* 0x0000000000037941 */ /* 0x000fea0003800200 */
.L_x_501:
[----:B------:R-:W-:Y:S01]  /*1c20*/  LOP3.LUT P0, R33, R16, 0x3f, RZ, 0xc0, !PT ;  /* 0x0000003f10217812 */ /* 0x000fe2000780c0ff */
[----:B------:R-:W-:-:S04]  /*1c30*/  IMAD.IADD R10, R17, 0x1, R31 ;  /* 0x00000001110a7824 */ /* 0x000fc800078e021f */
[----:B------:R-:W-:-:S05]  /*1c40*/  IMAD.U32 R35, R10, 0x8, R1 ;  /* 0x000000080a237824 */ /* 0x000fca00078e0001 */
[----:B------:R0:W-:Y:S04]  /*1c50*/  STL.64 [R35+-0x78], R12 ;  /* 0xffff880c23007387 */ /* 0x0001e80000100a00 */
[----:B------:R-:W2:Y:S04]  /*1c60*/  @P0 LDL.64 R18, [R1+0x8] ;  /* 0x0000080001120983 */ /* 0x000ea80000100a00 */
[----:B------:R-:W3:Y:S04]  /*1c70*/  LDL.64 R14, [R1+0x10] ;  /* 0x00001000010e7983 */ /* 0x000ee80000100a00 */
[----:B------:R-:W4:Y:S01]  /*1c80*/  LDL.64 R10, [R1+0x18] ;  /* 0x00001800010a7983 */ /* 0x000f220000100a00 */
[----:B------:R-:W-:Y:S01]  /*1c90*/  @P0 LOP3.LUT R16, R33, 0x3f, RZ, 0x3c, !PT ;  /* 0x0000003f21100812 */ /* 0x000fe200078e3cff */
[----:B------:R-:W-:Y:S01]  /*1ca0*/  BSSY.RECONVERGENT B3, `(.L_x_505) ;  /* 0x0000034000037945 */ /* 0x000fe20003800200 */
[----:B--2---:R-:W-:-:S02]  /*1cb0*/  @P0 SHF.R.U64 R17, R18, 0x1, R19 ;  /* 0x0000000112110819 */ /* 0x004fc40000001213 */
[----:B------:R-:W-:Y:S02]  /*1cc0*/  @P0 SHF.R.U32.HI R19, RZ, 0x1, R19 ;  /* 0x00000001ff130819 */ /* 0x000fe40000011613 */
[CC--:B---3--:R-:W-:Y:S02]  /*1cd0*/  @P0 SHF.L.U32 R21, R14.reuse, R33.reuse, RZ ;  /* 0x000000210e150219 */ /* 0x0c8fe400000006ff */
[----:B0-----:R-:W-:Y:S02]  /*1ce0*/  @P0 SHF.R.U64 R12, R17, R16, R19 ;  /* 0x00000010110c0219 */ /* 0x001fe40000001213 */
[--C-:B------:R-:W-:Y:S02]  /*1cf0*/  @P0 SHF.R.U32.HI R31, RZ, 0x1, R15.reuse ;  /* 0x00000001ff1f0819 */ /* 0x100fe4000001160f */
[C-C-:B------:R-:W-:Y:S02]  /*1d00*/  @P0 SHF.R.U64 R29, R14.reuse, 0x1, R15.reuse ;  /* 0x000000010e1d0819 */ /* 0x140fe4000000120f */
[----:B------:R-:W-:-:S02]  /*1d10*/  @P0 SHF.L.U64.HI R18, R14, R33, R15 ;  /* 0x000000210e120219 */ /* 0x000fc4000001020f */
[----:B------:R-:W-:Y:S02]  /*1d20*/  @P0 SHF.R.U32.HI R13, RZ, R16, R19 ;  /* 0x00000010ff0d0219 */ /* 0x000fe40000011613 */
[----:B------:R-:W-:Y:S02]  /*1d30*/  @P0 LOP3.LUT R14, R21, R12, RZ, 0xfc, !PT ;  /* 0x0000000c150e0212 */ /* 0x000fe400078efcff */
[----:B----4-:R-:W-:Y:S02]  /*1d40*/  @P0 SHF.L.U32 R17, R10, R33, RZ ;  /* 0x000000210a110219 */ /* 0x010fe400000006ff */
[----:B------:R-:W-:Y:S01]  /*1d50*/  @P0 SHF.R.U64 R28, R29, R16, R31 ;  /* 0x000000101d1c0219 */ /* 0x000fe2000000121f */
[----:B------:R-:W-:Y:S01]  /*1d60*/  IMAD.SHL.U32 R12, R14, 0x4, RZ ;  /* 0x000000040e0c7824 */ /* 0x000fe200078e00ff */
[----:B------:R-:W-:Y:S02]  /*1d70*/  @P0 LOP3.LUT R15, R18, R13, RZ, 0xfc, !PT ;  /* 0x0000000d120f0212 */ /* 0x000fe400078efcff */
[----:B------:R-:W-:-:S02]  /*1d80*/  @P0 SHF.L.U64.HI R33, R10, R33, R11 ;  /* 0x000000210a210219 */ /* 0x000fc4000001020b */
[----:B------:R-:W-:Y:S02]  /*1d90*/  @P0 SHF.R.U32.HI R16, RZ, R16, R31 ;  /* 0x00000010ff100219 */ /* 0x000fe4000001161f */
[----:B------:R-:W-:Y:S02]  /*1da0*/  @P0 LOP3.LUT R10, R17, R28, RZ, 0xfc, !PT ;  /* 0x0000001c110a0212 */ /* 0x000fe400078efcff */
[----:B------:R-:W-:Y:S02]  /*1db0*/  SHF.L.U64.HI R14, R14, 0x2, R15 ;  /* 0x000000020e0e7819 */ /* 0x000fe4000001020f */
[----:B------:R-:W-:Y:S02]  /*1dc0*/  @P0 LOP3.LUT R11, R33, R16, RZ, 0xfc, !PT ;  /* 0x00000010210b0212 */ /* 0x000fe400078efcff */
[----:B------:R-:W-:Y:S02]  /*1dd0*/  SHF.L.W.U32.HI R15, R15, 0x2, R10 ;  /* 0x000000020f0f7819 */ /* 0x000fe40000010e0a */
[----:B------:R-:W-:-:S02]  /*1de0*/  IADD3 RZ, P0, PT, RZ, -R12, RZ ;  /* 0x8000000cffff7210 */ /* 0x000fc40007f1e0ff */
[----:B------:R-:W-:Y:S02]  /*1df0*/  LOP3.LUT R13, RZ, R14, RZ, 0x33, !PT ;  /* 0x0000000eff0d7212 */ /* 0x000fe400078e33ff */
[----:B------:R-:W-:Y:S02]  /*1e00*/  SHF.L.W.U32.HI R10, R10, 0x2, R11 ;  /* 0x000000020a0a7819 */ /* 0x000fe40000010e0b */
[----:B------:R-:W-:Y:S02]  /*1e10*/  LOP3.LUT R16, RZ, R15, RZ, 0x33, !PT ;  /* 0x0000000fff107212 */ /* 0x000fe400078e33ff */
[----:B------:R-:W-:Y:S02]  /*1e20*/  IADD3.X R13, P0, PT, RZ, R13, RZ, P0, !PT ;  /* 0x0000000dff0d7210 */ /* 0x000fe4000071e4ff */
[----:B------:R-:W-:Y:S02]  /*1e30*/  LOP3.LUT R17, RZ, R10, RZ, 0x33, !PT ;  /* 0x0000000aff117212 */ /* 0x000fe400078e33ff */
[----:B------:R-:W-:-:S02]  /*1e40*/  IADD3.X R16, P1, PT, RZ, R16, RZ, P0, !PT ;  /* 0x00000010ff107210 */ /* 0x000fc4000073e4ff */
[----:B------:R-:W-:-:S03]  /*1e50*/  ISETP.GT.U32.AND P2, PT, R15, -0x1, PT ;  /* 0xffffffff0f00780c */ /* 0x000fc60003f44070 */
[----:B------:R-:W-:Y:S01]  /*1e60*/  IMAD.X R17, RZ, RZ, R17, P1 ;  /* 0x000000ffff117224 */ /* 0x000fe200008e0611 */
[----:B------:R-:W-:-:S04]  /*1e70*/  ISETP.GT.AND.EX P0, PT, R10, -0x1, PT, P2 ;  /* 0xffffffff0a00780c */ /* 0x000fc80003f04320 */
[----:B------:R-:W-:Y:S02]  /*1e80*/  SEL R17, R10, R17, P0 ;  /* 0x000000110a117207 */ /* 0x000fe40000000000 */
[----:B------:R-:W-:Y:S02]  /*1e90*/  SEL R18, R15, R16, P0 ;  /* 0x000000100f127207 */ /* 0x000fe40000000000 */
[----:B------:R-:W-:-:S04]  /*1ea0*/  ISETP.NE.U32.AND P1, PT, R17, RZ, PT ;  /* 0x000000ff1100720c */ /* 0x000fc80003f25070 */
[----:B------:R-:W-:Y:S01]  /*1eb0*/  SEL R15, R18, R17, !P1 ;  /* 0x00000011120f7207 */ /* 0x000fe20004800000 */
[----:B------:R-:W-:-:S05]  /*1ec0*/  @!P0 IMAD.MOV R12, RZ, RZ, -R12 ;  /* 0x000000ffff0c8224 */ /* 0x000fca00078e0a0c */
[----:B------:R-:W0:Y:S02]  /*1ed0*/  FLO.U32 R15, R15 ;  /* 0x0000000f000f7300 */ /* 0x000e2400000e0000 */
[C---:B0-----:R-:W-:Y:S02]  /*1ee0*/  IADD3 R19, PT, PT, -R15.reuse, 0x1f, RZ ;  /* 0x0000001f0f137810 */ /* 0x041fe40007ffe1ff */
[----:B------:R-:W-:-:S03]  /*1ef0*/  IADD3 R16, PT, PT, -R15, 0x3f, RZ ;  /* 0x0000003f0f107810 */ /* 0x000fc60007ffe1ff */
[----:B------:R-:W-:Y:S01]  /*1f00*/  @P1 IMAD.MOV R16, RZ, RZ, R19 ;  /* 0x000000ffff101224 */ /* 0x000fe200078e0213 */
[----:B------:R-:W-:-:S04]  /*1f10*/  SEL R19, R14, R13, P0 ;  /* 0x0000000d0e137207 */ /* 0x000fc80000000000 */
[----:B------:R-:W-:-:S13]  /*1f20*/  ISETP.NE.AND P1, PT, R16, RZ, PT ;  /* 0x000000ff1000720c */ /* 0x000fda0003f25270 */
[----:B------:R-:W-:Y:S05]  /*1f30*/  @!P1 BRA `(.L_x_506) ;  /* 0x0000000000289947 */ /* 0x000fea0003800000 */
[----:B------:R-:W-:Y:S02]  /*1f40*/  LOP3.LUT R13, R16, 0x3f, RZ, 0xc0, !PT ;  /* 0x0000003f100d7812 */ /* 0x000fe400078ec0ff */
[--C-:B------:R-:W-:Y:S02]  /*1f50*/  SHF.R.U64 R15, R12, 0x1, R19.reuse ;  /* 0x000000010c0f7819 */ /* 0x100fe40000001213 */
[----:B------:R-:W-:Y:S02]  /*1f60*/  SHF.R.U32.HI R19, RZ, 0x1, R19 ;  /* 0x00000001ff137819 */ /* 0x000fe40000011613 */
[----:B------:R-:W-:Y:S02]  /*1f70*/  LOP3.LUT R12, R16, 0x3f, RZ, 0xc, !PT ;  /* 0x0000003f100c7812 */ /* 0x000fe400078e0cff */
[CC--:B------:R-:W-:Y:S02]  /*1f80*/  SHF.L.U64.HI R17, R18.reuse, R13.reuse, R17 ;  /* 0x0000000d12117219 */ /* 0x0c0fe40000010211 */
[----:B------:R-:W-:-:S02]  /*1f90*/  SHF.L.U32 R13, R18, R13, RZ ;  /* 0x0000000d120d7219 */ /* 0x000fc400000006ff */
[-CC-:B------:R-:W-:Y:S02]  /*1fa0*/  SHF.R.U64 R18, R15, R12.reuse, R19.reuse ;  /* 0x0000000c0f127219 */ /* 0x180fe40000001213 */
[----:B------:R-:W-:Y:S02]  /*1fb0*/  SHF.R.U32.HI R12, RZ, R12, R19 ;  /* 0x0000000cff0c7219 */ /* 0x000fe40000011613 */
[----:B------:R-:W-:Y:S02]  /*1fc0*/  LOP3.LUT R18, R13, R18, RZ, 0xfc, !PT ;  /* 0x000000120d127212 */ /* 0x000fe400078efcff */
[----:B------:R-:W-:-:S07]  /*1fd0*/  LOP3.LUT R17, R17, R12, RZ, 0xfc, !PT ;  /* 0x0000000c11117212 */ /* 0x000fce00078efcff */
.L_x_506:
[----:B------:R-:W-:Y:S05]  /*1fe0*/  BSYNC.RECONVERGENT B3 ;  /* 0x0000000000037941 */ /* 0x000fea0003800200 */
.L_x_505:
[----:B------:R-:W-:-:S04]  /*1ff0*/  IMAD.WIDE.U32 R14, R18, 0x2168c235, RZ ;  /* 0x2168c235120e7825 */ /* 0x000fc800078e00ff */
[----:B------:R-:W-:Y:S01]  /*2000*/  IMAD.MOV.U32 R12, RZ, RZ, R15 ;  /* 0x000000ffff0c7224 */ /* 0x000fe200078e000f */
[----:B------:R-:W-:Y:S01]  /*2010*/  IADD3 RZ, P1, PT, R14, R14, RZ ;  /* 0x0000000e0eff7210 */ /* 0x000fe20007f3e0ff */
[----:B------:R-:W-:Y:S02]  /*2020*/  IMAD.MOV.U32 R13, RZ, RZ, RZ ;  /* 0x000000ffff0d7224 */ /* 0x000fe400078e00ff */
[----:B------:R-:W-:-:S04]  /*2030*/  IMAD.HI.U32 R15, R17, -0x36f0255e, RZ ;  /* 0xc90fdaa2110f7827 */ /* 0x000fc800078e00ff */
[----:B------:R-:W-:-:S04]  /*2040*/  IMAD.WIDE.U32 R12, R18, -0x36f0255e, R12 ;  /* 0xc90fdaa2120c7825 */ /* 0x000fc800078e000c */
[----:B------:R-:W-:-:S04]  /*2050*/  IMAD.WIDE.U32 R12, P2, R17, 0x2168c235, R12 ;  /* 0x2168c235110c7825 */ /* 0x000fc8000784000c */
[----:B------:R-:W-:Y:S01]  /*2060*/  IMAD R17, R17, -0x36f0255e, RZ ;  /* 0xc90fdaa211117824 */ /* 0x000fe200078e02ff */
[----:B------:R-:W-:Y:S01]  /*2070*/  IADD3.X RZ, P1, PT, R12, R12, RZ, P1, !PT ;  /* 0x0000000c0cff7210 */ /* 0x000fe20000f3e4ff */
[----:B------:R-:W-:-:S03]  /*2080*/  IMAD.X R14, RZ, RZ, R15, P2 ;  /* 0x000000ffff0e7224 */ /* 0x000fc600010e060f */
[----:B------:R-:W-:-:S04]  /*2090*/  IADD3 R13, P2, PT, R17, R13, RZ ;  /* 0x0000000d110d7210 */ /* 0x000fc80007f5e0ff */
[C---:B------:R-:W-:Y:S01]  /*20a0*/  ISETP.GT.U32.AND P3, PT, R13.reuse, RZ, PT ;  /* 0x000000ff0d00720c */ /* 0x040fe20003f64070 */
[----:B------:R-:W-:Y:S01]  /*20b0*/  IMAD.X R14, RZ, RZ, R14, P2 ;  /* 0x000000ffff0e7224 */ /* 0x000fe200010e060e */
[----:B------:R-:W-:-:S04]  /*20c0*/  IADD3.X R12, P2, PT, R13, R13, RZ, P1, !PT ;  /* 0x0000000d0d0c7210 */ /* 0x000fc80000f5e4ff */
[C---:B------:R-:W-:Y:S01]  /*20d0*/  ISETP.GT.AND.EX P1, PT, R14.reuse, RZ, PT, P3 ;  /* 0x000000ff0e00720c */ /* 0x040fe20003f24330 */
[----:B------:R-:W-:-:S03]  /*20e0*/  IMAD.X R15, R14, 0x1, R14, P2 ;  /* 0x000000010e0f7824 */ /* 0x000fc600010e060e */
[----:B------:R-:W-:Y:S02]  /*20f0*/  SEL R12, R12, R13, P1 ;  /* 0x0000000d0c0c7207 */ /* 0x000fe40000800000 */
[----:B------:R-:W-:Y:S02]  /*2100*/  SEL R13, R15, R14, P1 ;  /* 0x0000000e0f0d7207 */ /* 0x000fe40000800000 */
[----:B------:R-:W-:Y:S02]  /*2110*/  IADD3 R32, P2, PT, R12, 0x1, RZ ;  /* 0x000000010c207810 */ /* 0x000fe40007f5e0ff */
[----:B------:R-:W-:Y:S02]  /*2120*/  SEL R15, RZ, 0xffffffff, !P1 ;  /* 0xffffffffff0f7807 */ /* 0x000fe40004800000 */
[----:B------:R-:W-:Y:S01]  /*2130*/  LOP3.LUT P1, R9, R9, 0x80000000, RZ, 0xc0, !PT ;  /* 0x8000000009097812 */ /* 0x000fe2000782c0ff */
[----:B------:R-:W-:Y:S02]  /*2140*/  IMAD.X R13, RZ, RZ, R13, P2 ;  /* 0x000000ffff0d7224 */ /* 0x000fe400010e060d */
[----:B------:R-:W-:Y:S01]  /*2150*/  IMAD.IADD R12, R15, 0x1, -R16 ;  /* 0x000000010f0c7824 */ /* 0x000fe200078e0a10 */
[----:B------:R-:W-:-:S02]  /*2160*/  SHF.R.U32.HI R15, RZ, 0x1e, R11 ;  /* 0x0000001eff0f7819 */ /* 0x000fc4000001160b */
[----:B------:R-:W-:Y:S01]  /*2170*/  SHF.R.U64 R32, R32, 0xa, R13 ;  /* 0x0000000a20207819 */ /* 0x000fe2000000120d */
[----:B------:R-:W-:Y:S01]  /*2180*/  IMAD.SHL.U32 R12, R12, 0x100000, RZ ;  /* 0x001000000c0c7824 */ /* 0x000fe200078e00ff */
[----:B------:R-:W-:Y:S02]  /*2190*/  LEA.HI R10, R10, R15, RZ, 0x1 ;  /* 0x0000000f0a0a7211 */ /* 0x000fe400078f08ff */
[----:B------:R-:W-:Y:S02]  /*21a0*/  IADD3 R32, P2, PT, R32, 0x1, RZ ;  /* 0x0000000120207810 */ /* 0x000fe40007f5e0ff */
[----:B------:R-:W-:Y:S01]  /*21b0*/  @!P0 LOP3.LUT R9, R9, 0x80000000, RZ, 0x3c, !PT ;  /* 0x8000000009098812 */ /* 0x000fe200078e3cff */
[----:B------:R-:W-:Y:S01]  /*21c0*/  @P1 IMAD.MOV R10, RZ, RZ, -R10 ;  /* 0x000000ffff0a1224 */ /* 0x000fe200078e0a0a */
[----:B------:R-:W-:-:S04]  /*21d0*/  LEA.HI.X R13, R13, RZ, RZ, 0x16, P2 ;  /* 0x000000ff0d0d7211 */ /* 0x000fc800010fb4ff */
[--C-:B------:R-:W-:Y:S02]  /*21e0*/  SHF.R.U64 R32, R32, 0x1, R13.reuse ;  /* 0x0000000120207819 */ /* 0x100fe4000000120d */
[----:B------:R-:W-:Y:S02]  /*21f0*/  SHF.R.U32.HI R11, RZ, 0x1, R13 ;  /* 0x00000001ff0b7819 */ /* 0x000fe4000001160d */
[----:B------:R-:W-:-:S04]  /*2200*/  IADD3 R32, P2, P3, RZ, RZ, R32 ;  /* 0x000000ffff207210 */ /* 0x000fc80007b5e020 */
[----:B------:R-:W-:-:S04]  /*2210*/  IADD3.X R12, PT, PT, R12, 0x3fe00000, R11, P2, P3 ;  /* 0x3fe000000c0c7810 */ /* 0x000fc800017e640b */
[----:B------:R-:W-:-:S07]  /*2220*/  LOP3.LUT R33, R12, R9, RZ, 0xfc, !PT ;  /* 0x000000090c217212 */ /* 0x000fce00078efcff */
.L_x_500:
[----:B------:R-:W-:-:S04]  /*2230*/  IMAD.MOV.U32 R9, RZ, RZ, 0x0 ;  /* 0x00000000ff097424 */ /* 0x000fc800078e00ff */
[----:B------:R-:W-:Y:S05]  /*2240*/  RET.REL.NODEC R8 `(_Z10computeKNNPKdS0_PdPii) ;  /* 0xffffffdc086c7950 */ /* 0x000fea0003c3ffff */
.L_x_507:
        /* <DEDUP_REMOVED lines=11> */
.L_x_510:


//--------------------- .nv.global.init           --------------------------
	.section	.nv.global.init,"aw",@progbits
	.align	16
.nv.global.init:
	.type		__cudart_sin_cos_coeffs,@object
	.size		__cudart_sin_cos_coeffs,(__cudart_i2opi_d - __cudart_sin_cos_coeffs)
__cudart_sin_cos_coeffs:
        /*0000*/ 	.byte	0x46, 0xd2, 0xb0, 0x2c, 0xf1, 0xe5, 0x5a, 0xbe, 0x92, 0xe3, 0xac, 0x69, 0xe3, 0x1d, 0xc7, 0x3e
        /*0010*/ 	.byte	0xa1, 0x62, 0xdb, 0x19, 0xa0, 0x01, 0x2a, 0xbf, 0x18, 0x08, 0x11, 0x11, 0x11, 0x11, 0x81, 0x3f
        /*0020*/ 	.byte	0x54, 0x55, 0x55, 0x55, 0x55, 0x55, 0xc5, 0xbf, 0x00, 0x00, 0x00, 0x00, 0x00, 0x00, 0x00, 0x00
        /*0030*/ 	.byte	0x00, 0x00, 0x00, 0x00, 0x00, 0x00, 0x00, 0x00, 0x64, 0x81, 0xfd, 0x20, 0x83, 0xff, 0xa8, 0xbd
        /*0040*/ 	.byte	0x28, 0x85, 0xef, 0xc1, 0xa7, 0xee, 0x21, 0x3e, 0xd9, 0xe6, 0x06, 0x8e, 0x4f, 0x7e, 0x92, 0xbe
        /*0050*/ 	.byte	0xe9, 0xbc, 0xdd, 0x19, 0xa0, 0x01, 0xfa, 0x3e, 0x47, 0x5d, 0xc1, 0x16, 0x6c, 0xc1, 0x56, 0xbf
        /*0060*/ 	.byte	0x51, 0x55, 0x55, 0x55, 0x55, 0x55, 0xa5, 0x3f, 0x00, 0x00, 0x00, 0x00, 0x00, 0x00, 0xe0, 0xbf
        /*0070*/ 	.byte	0x00, 0x00, 0x00, 0x00, 0x00, 0x00, 0xf0, 0x3f, 0x00, 0x00, 0x00, 0x00, 0x00, 0x00, 0x00, 0x00
	.type		__cudart_i2opi_d,@object
	.size		__cudart_i2opi_d,(.L_45 - __cudart_i2opi_d)
__cudart_i2opi_d:
        /* <DEDUP_REMOVED lines=9> */
.L_45:


//--------------------- .nv.shared._ZN3cub18CUB_300001_SM_10006detail10radix_sort29DeviceRadixSortOnesweepKernelINS1_5radix10policy_hubIddyE10Policy1000ELNS0_9SortOrderE0EddyiiNS1_21identity_decomposer_tEEEvPT5_SB_PT3_PKSC_PT1_PKSG_PT2_PKSK_T4_iiT6_ --------------------------
	.section	.nv.shared._ZN3cub18CUB_300001_SM_10006detail10radix_sort29DeviceRadixSortOnesweepKernelINS1_5radix10policy_hubIddyE10Policy1000ELNS0_9SortOrderE0EddyiiNS1_21identity_decomposer_tEEEvPT5_SB_PT3_PKSC_PT1_PKSG_PT2_PKSK_T4_iiT6_,"aw",@nobits
	.sectionflags	@""
	.align	16
.nv.shared._ZN3cub18CUB_300001_SM_10006detail10radix_sort29DeviceRadixSortOnesweepKernelINS1_5radix10policy_hubIddyE10Policy1000ELNS0_9SortOrderE0EddyiiNS1_21identity_decomposer_tEEEvPT5_SB_PT3_PKSC_PT1_PKSG_PT2_PKSK_T4_iiT6_:
	.zero		39936


//--------------------- .nv.shared.reserved.0     --------------------------
	.section	.nv.shared.reserved.0,"aw",@nobits
	.weak		__nv_reservedSMEM_offset_0_alias
	.size		__nv_reservedSMEM_offset_0_alias, 0, 64
	.other		__nv_reservedSMEM_offset_0_alias,@"STO_CUDA_RESERVED_SHARED STV_DEFAULT"
__nv_reservedSMEM_offset_0_alias:
	.zero		0
	.zero		64


//--------------------- .nv.global                --------------------------
	.section	.nv.global,"aw",@nobits
.nv.global:
	.type		_ZN34_INTERNAL_c866c115_4_k_cu_714ef1656thrust24THRUST_300001_SM_1000_NS12placeholders2_8E,@object
	.size		_ZN34_INTERNAL_c866c115_4_k_cu_714ef1656thrust24THRUST_300001_SM_1000_NS12placeholders2_8E,(_ZN34_INTERNAL_c866c115_4_k_cu_714ef1654cuda3std3__436_GLOBAL__N__c866c115_4_k_cu_714ef1656ignoreE - _ZN34_INTERNAL_c866c115_4_k_cu_714ef1656thrust24THRUST_300001_SM_1000_NS12placeholders2_8E)
_ZN34_INTERNAL_c866c115_4_k_cu_714ef1656thrust24THRUST_300001_SM_1000_NS12placeholders2_8E:
	.zero		1
	.type		_ZN34_INTERNAL_c866c115_4_k_cu_714ef1654cuda3std3__436_GLOBAL__N__c866c115_4_k_cu_714ef1656ignoreE,@object
	.size		_ZN34_INTERNAL_c866c115_4_k_cu_714ef1654cuda3std3__436_GLOBAL__N__c866c115_4_k_cu_714ef1656ignoreE,(_ZN34_INTERNAL_c866c115_4_k_cu_714ef1654cuda3std6ranges3__45__cpo4dataE - _ZN34_INTERNAL_c866c115_4_k_cu_714ef1654cuda3std3__436_GLOBAL__N__c866c115_4_k_cu_714ef1656ignoreE)
_ZN34_INTERNAL_c866c115_4_k_cu_714ef1654cuda3std3__436_GLOBAL__N__c866c115_4_k_cu_714ef1656ignoreE:
	.zero		1
	.type		_ZN34_INTERNAL_c866c115_4_k_cu_714ef1654cuda3std6ranges3__45__cpo4dataE,@object
	.size		_ZN34_INTERNAL_c866c115_4_k_cu_714ef1654cuda3std6ranges3__45__cpo4dataE,(_ZN34_INTERNAL_c866c115_4_k_cu_714ef1656thrust24THRUST_300001_SM_1000_NS6system3cpp3parE - _ZN34_INTERNAL_c866c115_4_k_cu_714ef1654cuda3std6ranges3__45__cpo4dataE)
_ZN34_INTERNAL_c866c115_4_k_cu_714ef1654cuda3std6ranges3__45__cpo4dataE:
	.zero		1
	.type		_ZN34_INTERNAL_c866c115_4_k_cu_714ef1656thrust24THRUST_300001_SM_1000_NS6system3cpp3parE,@object
	.size		_ZN34_INTERNAL_c866c115_4_k_cu_714ef1656thrust24THRUST_300001_SM_1000_NS6system3cpp3parE,(_ZN34_INTERNAL_c866c115_4_k_cu_714ef1654cuda3std3__45__cpo5beginE - _ZN34_INTERNAL_c866c115_4_k_cu_714ef1656thrust24THRUST_300001_SM_1000_NS6system3cpp3parE)
_ZN34_INTERNAL_c866c115_4_k_cu_714ef1656thrust24THRUST_300001_SM_1000_NS6system3cpp3parE:
	.zero		1
	.type		_ZN34_INTERNAL_c866c115_4_k_cu_714ef1654cuda3std3__45__cpo5beginE,@object
	.size		_ZN34_INTERNAL_c866c115_4_k_cu_714ef1654cuda3std3__45__cpo5beginE,(_ZN34_INTERNAL_c866c115_4_k_cu_714ef1654cuda3std6ranges3__45__cpo5beginE - _ZN34_INTERNAL_c866c115_4_k_cu_714ef1654cuda3std3__45__cpo5beginE)
_ZN34_INTERNAL_c866c115_4_k_cu_714ef1654cuda3std3__45__cpo5beginE:
	.zero		1
	.type		_ZN34_INTERNAL_c866c115_4_k_cu_714ef1654cuda3std6ranges3__45__cpo5beginE,@object
	.size		_ZN34_INTERNAL_c866c115_4_k_cu_714ef1654cuda3std6ranges3__45__cpo5beginE,(_ZN34_INTERNAL_c866c115_4_k_cu_714ef1656thrust24THRUST_300001_SM_1000_NS6deviceE - _ZN34_INTERNAL_c866c115_4_k_cu_714ef1654cuda3std6ranges3__45__cpo5beginE)
_ZN34_INTERNAL_c866c115_4_k_cu_714ef1654cuda3std6ranges3__45__cpo5beginE:
	.zero		1
	.type		_ZN34_INTERNAL_c866c115_4_k_cu_714ef1656thrust24THRUST_300001_SM_1000_NS6deviceE,@object
	.size		_ZN34_INTERNAL_c866c115_4_k_cu_714ef1656thrust24THRUST_300001_SM_1000_NS6deviceE,(_ZN34_INTERNAL_c866c115_4_k_cu_714ef1654cuda3std3__47nulloptE - _ZN34_INTERNAL_c866c115_4_k_cu_714ef1656thrust24THRUST_300001_SM_1000_NS6deviceE)
_ZN34_INTERNAL_c866c115_4_k_cu_714ef1656thrust24THRUST_300001_SM_1000_NS6deviceE:
	.zero		1
	.type		_ZN34_INTERNAL_c866c115_4_k_cu_714ef1654cuda3std3__47nulloptE,@object
	.size		_ZN34_INTERNAL_c866c115_4_k_cu_714ef1654cuda3std3__47nulloptE,(_ZN34_INTERNAL_c866c115_4_k_cu_714ef1654cuda3std6ranges3__45__cpo8distanceE - _ZN34_INTERNAL_c866c115_4_k_cu_714ef1654cuda3std3__47nulloptE)
_ZN34_INTERNAL_c866c115_4_k_cu_714ef1654cuda3std3__47nulloptE:
	.zero		1
	.type		_ZN34_INTERNAL_c866c115_4_k_cu_714ef1654cuda3std6ranges3__45__cpo8distanceE,@object
	.size		_ZN34_INTERNAL_c866c115_4_k_cu_714ef1654cuda3std6ranges3__45__cpo8distanceE,(_ZN34_INTERNAL_c866c115_4_k_cu_714ef1656thrust24THRUST_300001_SM_1000_NS12placeholders2_4E - _ZN34_INTERNAL_c866c115_4_k_cu_714ef1654cuda3std6ranges3__45__cpo8distanceE)
_ZN34_INTERNAL_c866c115_4_k_cu_714ef1654cuda3std6ranges3__45__cpo8distanceE:
	.zero		1
	.type		_ZN34_INTERNAL_c866c115_4_k_cu_714ef1656thrust24THRUST_300001_SM_1000_NS12placeholders2_4E,@object
	.size		_ZN34_INTERNAL_c866c115_4_k_cu_714ef1656thrust24THRUST_300001_SM_1000_NS12placeholders2_4E,(_ZN34_INTERNAL_c866c115_4_k_cu_714ef1654cuda3std3__45__cpo6rbeginE - _ZN34_INTERNAL_c866c115_4_k_cu_714ef1656thrust24THRUST_300001_SM_1000_NS12placeholders2_4E)
_ZN34_INTERNAL_c866c115_4_k_cu_714ef1656thrust24THRUST_300001_SM_1000_NS12placeholders2_4E:
	.zero		1
	.type		_ZN34_INTERNAL_c866c115_4_k_cu_714ef1654cuda3std3__45__cpo6rbeginE,@object
	.size		_ZN34_INTERNAL_c866c115_4_k_cu_714ef1654cuda3std3__45__cpo6rbeginE,(_ZN34_INTERNAL_c866c115_4_k_cu_714ef1654cuda3std6ranges3__45__cpo7advanceE - _ZN34_INTERNAL_c866c115_4_k_cu_714ef1654cuda3std3__45__cpo6rbeginE)
_ZN34_INTERNAL_c866c115_4_k_cu_714ef1654cuda3std3__45__cpo6rbeginE:
	.zero		1
	.type		_ZN34_INTERNAL_c866c115_4_k_cu_714ef1654cuda3std6ranges3__45__cpo7advanceE,@object
	.size		_ZN34_INTERNAL_c866c115_4_k_cu_714ef1654cuda3std6ranges3__45__cpo7advanceE,(_ZN34_INTERNAL_c866c115_4_k_cu_714ef1656thrust24THRUST_300001_SM_1000_NS12placeholders3_10E - _ZN34_INTERNAL_c866c115_4_k_cu_714ef1654cuda3std6ranges3__45__cpo7advanceE)
_ZN34_INTERNAL_c866c115_4_k_cu_714ef1654cuda3std6ranges3__45__cpo7advanceE:
	.zero		1
	.type		_ZN34_INTERNAL_c866c115_4_k_cu_714ef1656thrust24THRUST_300001_SM_1000_NS12placeholders3_10E,@object
	.size		_ZN34_INTERNAL_c866c115_4_k_cu_714ef1656thrust24THRUST_300001_SM_1000_NS12placeholders3_10E,(_ZN34_INTERNAL_c866c115_4_k_cu_714ef1654cuda3std3__48in_placeE - _ZN34_INTERNAL_c866c115_4_k_cu_714ef1656thrust24THRUST_300001_SM_1000_NS12placeholders3_10E)
_ZN34_INTERNAL_c866c115_4_k_cu_714ef1656thrust24THRUST_300001_SM_1000_NS12placeholders3_10E:
	.zero		1
	.type		_ZN34_INTERNAL_c866c115_4_k_cu_714ef1654cuda3std3__48in_placeE,@object
	.size		_ZN34_INTERNAL_c866c115_4_k_cu_714ef1654cuda3std3__48in_placeE,(_ZN34_INTERNAL_c866c115_4_k_cu_714ef1654cuda3std6ranges3__45__cpo4sizeE - _ZN34_INTERNAL_c866c115_4_k_cu_714ef1654cuda3std3__48in_placeE)
_ZN34_INTERNAL_c866c115_4_k_cu_714ef1654cuda3std3__48in_placeE:
	.zero		1
	.type		_ZN34_INTERNAL_c866c115_4_k_cu_714ef1654cuda3std6ranges3__45__cpo4sizeE,@object
	.size		_ZN34_INTERNAL_c866c115_4_k_cu_714ef1654cuda3std6ranges3__45__cpo4sizeE,(_ZN34_INTERNAL_c866c115_4_k_cu_714ef1656thrust24THRUST_300001_SM_1000_NS12placeholders2_2E - _ZN34_INTERNAL_c866c115_4_k_cu_714ef1654cuda3std6ranges3__45__cpo4sizeE)
_ZN34_INTERNAL_c866c115_4_k_cu_714ef1654cuda3std6ranges3__45__cpo4sizeE:
	.zero		1
	.type		_ZN34_INTERNAL_c866c115_4_k_cu_714ef1656thrust24THRUST_300001_SM_1000_NS12placeholders2_2E,@object
	.size		_ZN34_INTERNAL_c866c115_4_k_cu_714ef1656thrust24THRUST_300001_SM_1000_NS12placeholders2_2E,(_ZN34_INTERNAL_c866c115_4_k_cu_714ef1654cuda3std3__45__cpo6cbeginE - _ZN34_INTERNAL_c866c115_4_k_cu_714ef1656thrust24THRUST_300001_SM_1000_NS12placeholders2_2E)
_ZN34_INTERNAL_c866c115_4_k_cu_714ef1656thrust24THRUST_300001_SM_1000_NS12placeholders2_2E:
	.zero		1
	.type		_ZN34_INTERNAL_c866c115_4_k_cu_714ef1654cuda3std3__45__cpo6cbeginE,@object
	.size		_ZN34_INTERNAL_c866c115_4_k_cu_714ef1654cuda3std3__45__cpo6cbeginE,(_ZN34_INTERNAL_c866c115_4_k_cu_714ef1654cuda3std6ranges3__45__cpo6cbeginE - _ZN34_INTERNAL_c866c115_4_k_cu_714ef1654cuda3std3__45__cpo6cbeginE)
_ZN34_INTERNAL_c866c115_4_k_cu_714ef1654cuda3std3__45__cpo6cbeginE:
	.zero		1
	.type		_ZN34_INTERNAL_c866c115_4_k_cu_714ef1654cuda3std6ranges3__45__cpo6cbeginE,@object
	.size		_ZN34_INTERNAL_c866c115_4_k_cu_714ef1654cuda3std6ranges3__45__cpo6cbeginE,(_ZN34_INTERNAL_c866c115_4_k_cu_714ef1656thrust24THRUST_300001_SM_1000_NS12placeholders2_6E - _ZN34_INTERNAL_c866c115_4_k_cu_714ef1654cuda3std6ranges3__45__cpo6cbeginE)
_ZN34_INTERNAL_c866c115_4_k_cu_714ef1654cuda3std6ranges3__45__cpo6cbeginE:
	.zero		1
	.type		_ZN34_INTERNAL_c866c115_4_k_cu_714ef1656thrust24THRUST_300001_SM_1000_NS12placeholders2_6E,@object
	.size		_ZN34_INTERNAL_c866c115_4_k_cu_714ef1656thrust24THRUST_300001_SM_1000_NS12placeholders2_6E,(_ZN34_INTERNAL_c866c115_4_k_cu_714ef1654cuda3std3__45__cpo7crbeginE - _ZN34_INTERNAL_c866c115_4_k_cu_714ef1656thrust24THRUST_300001_SM_1000_NS12placeholders2_6E)
_ZN34_INTERNAL_c866c115_4_k_cu_714ef1656thrust24THRUST_300001_SM_1000_NS12placeholders2_6E:
	.zero		1
	.type		_ZN34_INTERNAL_c866c115_4_k_cu_714ef1654cuda3std3__45__cpo7crbeginE,@object
	.size		_ZN34_INTERNAL_c866c115_4_k_cu_714ef1654cuda3std3__45__cpo7crbeginE,(_ZN34_INTERNAL_c866c115_4_k_cu_714ef1654cuda3std6ranges3__45__cpo4nextE - _ZN34_INTERNAL_c866c115_4_k_cu_714ef1654cuda3std3__45__cpo7crbeginE)
_ZN34_INTERNAL_c866c115_4_k_cu_714ef1654cuda3std3__45__cpo7crbeginE:
	.zero		1
	.type		_ZN34_INTERNAL_c866c115_4_k_cu_714ef1654cuda3std6ranges3__45__cpo4nextE,@object
	.size		_ZN34_INTERNAL_c866c115_4_k_cu_714ef1654cuda3std6ranges3__45__cpo4nextE,(_ZN34_INTERNAL_c866c115_4_k_cu_714ef1654cuda3std6ranges3__45__cpo4swapE - _ZN34_INTERNAL_c866c115_4_k_cu_714ef1654cuda3std6ranges3__45__cpo4nextE)
_ZN34_INTERNAL_c866c115_4_k_cu_714ef1654cuda3std6ranges3__45__cpo4nextE:
	.zero		1
	.type		_ZN34_INTERNAL_c866c115_4_k_cu_714ef1654cuda3std6ranges3__45__cpo4swapE,@object
	.size		_ZN34_INTERNAL_c866c115_4_k_cu_714ef1654cuda3std6ranges3__45__cpo4swapE,(_ZN34_INTERNAL_c866c115_4_k_cu_714ef1656thrust24THRUST_300001_SM_1000_NS8cuda_cub10par_nosyncE - _ZN34_INTERNAL_c866c115_4_k_cu_714ef1654cuda3std6ranges3__45__cpo4swapE)
_ZN34_INTERNAL_c866c115_4_k_cu_714ef1654cuda3std6ranges3__45__cpo4swapE:
	.zero		1
	.type		_ZN34_INTERNAL_c866c115_4_k_cu_714ef1656thrust24THRUST_300001_SM_1000_NS8cuda_cub10par_nosyncE,@object
	.size		_ZN34_INTERNAL_c866c115_4_k_cu_714ef1656thrust24THRUST_300001_SM_1000_NS8cuda_cub10par_nosyncE,(_ZN34_INTERNAL_c866c115_4_k_cu_714ef1656thrust24THRUST_300001_SM_1000_NS3seqE - _ZN34_INTERNAL_c866c115_4_k_cu_714ef1656thrust24THRUST_300001_SM_1000_NS8cuda_cub10par_nosyncE)
_ZN34_INTERNAL_c866c115_4_k_cu_714ef1656thrust24THRUST_300001_SM_1000_NS8cuda_cub10par_nosyncE:
	.zero		1
	.type		_ZN34_INTERNAL_c866c115_4_k_cu_714ef1656thrust24THRUST_300001_SM_1000_NS3seqE,@object
	.size		_ZN34_INTERNAL_c866c115_4_k_cu_714ef1656thrust24THRUST_300001_SM_1000_NS3seqE,(_ZN34_INTERNAL_c866c115_4_k_cu_714ef1654cuda3std3__420unreachable_sentinelE - _ZN34_INTERNAL_c866c115_4_k_cu_714ef1656thrust24THRUST_300001_SM_1000_NS3seqE)
_ZN34_INTERNAL_c866c115_4_k_cu_714ef1656thrust24THRUST_300001_SM_1000_NS3seqE:
	.zero		1
	.type		_ZN34_INTERNAL_c866c115_4_k_cu_714ef1654cuda3std3__420unreachable_sentinelE,@object
	.size		_ZN34_INTERNAL_c866c115_4_k_cu_714ef1654cuda3std3__420unreachable_sentinelE,(_ZN34_INTERNAL_c866c115_4_k_cu_714ef1654cuda3std6ranges3__45__cpo5ssizeE - _ZN34_INTERNAL_c866c115_4_k_cu_714ef1654cuda3std3__420unreachable_sentinelE)
_ZN34_INTERNAL_c866c115_4_k_cu_714ef1654cuda3std3__420unreachable_sentinelE:
	.zero		1
	.type		_ZN34_INTERNAL_c866c115_4_k_cu_714ef1654cuda3std6ranges3__45__cpo5ssizeE,@object
	.size		_ZN34_INTERNAL_c866c115_4_k_cu_714ef1654cuda3std6ranges3__45__cpo5ssizeE,(_ZN34_INTERNAL_c866c115_4_k_cu_714ef1656thrust24THRUST_300001_SM_1000_NS12placeholders2_3E - _ZN34_INTERNAL_c866c115_4_k_cu_714ef1654cuda3std6ranges3__45__cpo5ssizeE)
_ZN34_INTERNAL_c866c115_4_k_cu_714ef1654cuda3std6ranges3__45__cpo5ssizeE:
	.zero		1
	.type		_ZN34_INTERNAL_c866c115_4_k_cu_714ef1656thrust24THRUST_300001_SM_1000_NS12placeholders2_3E,@object
	.size		_ZN34_INTERNAL_c866c115_4_k_cu_714ef1656thrust24THRUST_300001_SM_1000_NS12placeholders2_3E,(_ZN34_INTERNAL_c866c115_4_k_cu_714ef1654cuda3std3__45__cpo4cendE - _ZN34_INTERNAL_c866c115_4_k_cu_714ef1656thrust24THRUST_300001_SM_1000_NS12placeholders2_3E)
_ZN34_INTERNAL_c866c115_4_k_cu_714ef1656thrust24THRUST_300001_SM_1000_NS12placeholders2_3E:
	.zero		1
	.type		_ZN34_INTERNAL_c866c115_4_k_cu_714ef1654cuda3std3__45__cpo4cendE,@object
	.size		_ZN34_INTERNAL_c866c115_4_k_cu_714ef1654cuda3std3__45__cpo4cendE,(_ZN34_INTERNAL_c866c115_4_k_cu_714ef1654cuda3std6ranges3__45__cpo4cendE - _ZN34_INTERNAL_c866c115_4_k_cu_714ef1654cuda3std3__45__cpo4cendE)
_ZN34_INTERNAL_c866c115_4_k_cu_714ef1654cuda3std3__45__cpo4cendE:
	.zero		1
	.type		_ZN34_INTERNAL_c866c115_4_k_cu_714ef1654cuda3std6ranges3__45__cpo4cendE,@object
	.size		_ZN34_INTERNAL_c866c115_4_k_cu_714ef1654cuda3std6ranges3__45__cpo4cendE,(_ZN34_INTERNAL_c866c115_4_k_cu_714ef1656thrust24THRUST_300001_SM_1000_NS12placeholders2_7E - _ZN34_INTERNAL_c866c115_4_k_cu_714ef1654cuda3std6ranges3__45__cpo4cendE)
_ZN34_INTERNAL_c866c115_4_k_cu_714ef1654cuda3std6ranges3__45__cpo4cendE:
	.zero		1
	.type		_ZN34_INTERNAL_c866c115_4_k_cu_714ef1656thrust24THRUST_300001_SM_1000_NS12placeholders2_7E,@object
	.size		_ZN34_INTERNAL_c866c115_4_k_cu_714ef1656thrust24THRUST_300001_SM_1000_NS12placeholders2_7E,(_ZN34_INTERNAL_c866c115_4_k_cu_714ef1654cuda3std3__45__cpo5crendE - _ZN34_INTERNAL_c866c115_4_k_cu_714ef1656thrust24THRUST_300001_SM_1000_NS12placeholders2_7E)
_ZN34_INTERNAL_c866c115_4_k_cu_714ef1656thrust24THRUST_300001_SM_1000_NS12placeholders2_7E:
	.zero		1
	.type		_ZN34_INTERNAL_c866c115_4_k_cu_714ef1654cuda3std3__45__cpo5crendE,@object
	.size		_ZN34_INTERNAL_c866c115_4_k_cu_714ef1654cuda3std3__45__cpo5crendE,(_ZN34_INTERNAL_c866c115_4_k_cu_714ef1654cuda3std6ranges3__45__cpo4prevE - _ZN34_INTERNAL_c866c115_4_k_cu_714ef1654cuda3std3__45__cpo5crendE)
_ZN34_INTERNAL_c866c115_4_k_cu_714ef1654cuda3std3__45__cpo5crendE:
	.zero		1
	.type		_ZN34_INTERNAL_c866c115_4_k_cu_714ef1654cuda3std6ranges3__45__cpo4prevE,@object
	.size		_ZN34_INTERNAL_c866c115_4_k_cu_714ef1654cuda3std6ranges3__45__cpo4prevE,(_ZN34_INTERNAL_c866c115_4_k_cu_714ef1654cuda3std6ranges3__45__cpo9iter_moveE - _ZN34_INTERNAL_c866c115_4_k_cu_714ef1654cuda3std6ranges3__45__cpo4prevE)
_ZN34_INTERNAL_c866c115_4_k_cu_714ef1654cuda3std6ranges3__45__cpo4prevE:
	.zero		1
	.type		_ZN34_INTERNAL_c866c115_4_k_cu_714ef1654cuda3std6ranges3__45__cpo9iter_moveE,@object
	.size		_ZN34_INTERNAL_c866c115_4_k_cu_714ef1654cuda3std6ranges3__45__cpo9iter_moveE,(_ZN34_INTERNAL_c866c115_4_k_cu_714ef1656thrust24THRUST_300001_SM_1000_NS6system6detail10sequential3seqE - _ZN34_INTERNAL_c866c115_4_k_cu_714ef1654cuda3std6ranges3__45__cpo9iter_moveE)
_ZN34_INTERNAL_c866c115_4_k_cu_714ef1654cuda3std6ranges3__45__cpo9iter_moveE:
	.zero		1
	.type		_ZN34_INTERNAL_c866c115_4_k_cu_714ef1656thrust24THRUST_300001_SM_1000_NS6system6detail10sequential3seqE,@object
	.size		_ZN34_INTERNAL_c866c115_4_k_cu_714ef1656thrust24THRUST_300001_SM_1000_NS6system6detail10sequential3seqE,(_ZN34_INTERNAL_c866c115_4_k_cu_714ef1656thrust24THRUST_300001_SM_1000_NS12placeholders2_9E - _ZN34_INTERNAL_c866c115_4_k_cu_714ef1656thrust24THRUST_300001_SM_1000_NS6system6detail10sequential3seqE)
_ZN34_INTERNAL_c866c115_4_k_cu_714ef1656thrust24THRUST_300001_SM_1000_NS6system6detail10sequential3seqE:
	.zero		1
	.type		_ZN34_INTERNAL_c866c115_4_k_cu_714ef1656thrust24THRUST_300001_SM_1000_NS12placeholders2_9E,@object
	.size		_ZN34_INTERNAL_c866c115_4_k_cu_714ef1656thrust24THRUST_300001_SM_1000_NS12placeholders2_9E,(_ZN34_INTERNAL_c866c115_4_k_cu_714ef1654cuda3std3__419piecewise_constructE - _ZN34_INTERNAL_c866c115_4_k_cu_714ef1656thrust24THRUST_300001_SM_1000_NS12placeholders2_9E)
_ZN34_INTERNAL_c866c115_4_k_cu_714ef1656thrust24THRUST_300001_SM_1000_NS12placeholders2_9E:
	.zero		1
	.type		_ZN34_INTERNAL_c866c115_4_k_cu_714ef1654cuda3std3__419piecewise_constructE,@object
	.size		_ZN34_INTERNAL_c866c115_4_k_cu_714ef1654cuda3std3__419piecewise_constructE,(_ZN34_INTERNAL_c866c115_4_k_cu_714ef1654cuda3std6ranges3__45__cpo5cdataE - _ZN34_INTERNAL_c866c115_4_k_cu_714ef1654cuda3std3__419piecewise_constructE)
_ZN34_INTERNAL_c866c115_4_k_cu_714ef1654cuda3std3__419piecewise_constructE:
	.zero		1
	.type		_ZN34_INTERNAL_c866c115_4_k_cu_714ef1654cuda3std6ranges3__45__cpo5cdataE,@object
	.size		_ZN34_INTERNAL_c866c115_4_k_cu_714ef1654cuda3std6ranges3__45__cpo5cdataE,(_ZN34_INTERNAL_c866c115_4_k_cu_714ef1656thrust24THRUST_300001_SM_1000_NS12placeholders2_1E - _ZN34_INTERNAL_c866c115_4_k_cu_714ef1654cuda3std6ranges3__45__cpo5cdataE)
_ZN34_INTERNAL_c866c115_4_k_cu_714ef1654cuda3std6ranges3__45__cpo5cdataE:
	.zero		1
	.type		_ZN34_INTERNAL_c866c115_4_k_cu_714ef1656thrust24THRUST_300001_SM_1000_NS12placeholders2_1E,@object
	.size		_ZN34_INTERNAL_c866c115_4_k_cu_714ef1656thrust24THRUST_300001_SM_1000_NS12placeholders2_1E,(_ZN34_INTERNAL_c866c115_4_k_cu_714ef1654cuda3std3__45__cpo3endE - _ZN34_INTERNAL_c866c115_4_k_cu_714ef1656thrust24THRUST_300001_SM_1000_NS12placeholders2_1E)
_ZN34_INTERNAL_c866c115_4_k_cu_714ef1656thrust24THRUST_300001_SM_1000_NS12placeholders2_1E:
	.zero		1
	.type		_ZN34_INTERNAL_c866c115_4_k_cu_714ef1654cuda3std3__45__cpo3endE,@object
	.size		_ZN34_INTERNAL_c866c115_4_k_cu_714ef1654cuda3std3__45__cpo3endE,(_ZN34_INTERNAL_c866c115_4_k_cu_714ef1654cuda3std6ranges3__45__cpo3endE - _ZN34_INTERNAL_c866c115_4_k_cu_714ef1654cuda3std3__45__cpo3endE)
_ZN34_INTERNAL_c866c115_4_k_cu_714ef1654cuda3std3__45__cpo3endE:
	.zero		1
	.type		_ZN34_INTERNAL_c866c115_4_k_cu_714ef1654cuda3std6ranges3__45__cpo3endE,@object
	.size		_ZN34_INTERNAL_c866c115_4_k_cu_714ef1654cuda3std6ranges3__45__cpo3endE,(_ZN34_INTERNAL_c866c115_4_k_cu_714ef1656thrust24THRUST_300001_SM_1000_NS12placeholders2_5E - _ZN34_INTERNAL_c866c115_4_k_cu_714ef1654cuda3std6ranges3__45__cpo3endE)
_ZN34_INTERNAL_c866c115_4_k_cu_714ef1654cuda3std6ranges3__45__cpo3endE:
	.zero		1
	.type		_ZN34_INTERNAL_c866c115_4_k_cu_714ef1656thrust24THRUST_300001_SM_1000_NS12placeholders2_5E,@object
	.size		_ZN34_INTERNAL_c866c115_4_k_cu_714ef1656thrust24THRUST_300001_SM_1000_NS12placeholders2_5E,(_ZN34_INTERNAL_c866c115_4_k_cu_714ef1654cuda3std3__45__cpo4rendE - _ZN34_INTERNAL_c866c115_4_k_cu_714ef1656thrust24THRUST_300001_SM_1000_NS12placeholders2_5E)
_ZN34_INTERNAL_c866c115_4_k_cu_714ef1656thrust24THRUST_300001_SM_1000_NS12placeholders2_5E:
	.zero		1
	.type		_ZN34_INTERNAL_c866c115_4_k_cu_714ef1654cuda3std3__45__cpo4rendE,@object
	.size		_ZN34_INTERNAL_c866c115_4_k_cu_714ef1654cuda3std3__45__cpo4rendE,(_ZN34_INTERNAL_c866c115_4_k_cu_714ef1654cuda3std6ranges3__45__cpo9iter_swapE - _ZN34_INTERNAL_c866c115_4_k_cu_714ef1654cuda3std3__45__cpo4rendE)
_ZN34_INTERNAL_c866c115_4_k_cu_714ef1654cuda3std3__45__cpo4rendE:
	.zero		1
	.type		_ZN34_INTERNAL_c866c115_4_k_cu_714ef1654cuda3std6ranges3__45__cpo9iter_swapE,@object
	.size		_ZN34_INTERNAL_c866c115_4_k_cu_714ef1654cuda3std6ranges3__45__cpo9iter_swapE,(_ZN34_INTERNAL_c866c115_4_k_cu_714ef1654cuda3std3__48unexpectE - _ZN34_INTERNAL_c866c115_4_k_cu_714ef1654cuda3std6ranges3__45__cpo9iter_swapE)
_ZN34_INTERNAL_c866c115_4_k_cu_714ef1654cuda3std6ranges3__45__cpo9iter_swapE:
	.zero		1
	.type		_ZN34_INTERNAL_c866c115_4_k_cu_714ef1654cuda3std3__48unexpectE,@object
	.size		_ZN34_INTERNAL_c866c115_4_k_cu_714ef1654cuda3std3__48unexpectE,(_ZN34_INTERNAL_c866c115_4_k_cu_714ef1656thrust24THRUST_300001_SM_1000_NS8cuda_cub3parE - _ZN34_INTERNAL_c866c115_4_k_cu_714ef1654cuda3std3__48unexpectE)
_ZN34_INTERNAL_c866c115_4_k_cu_714ef1654cuda3std3__48unexpectE:
	.zero		1
	.type		_ZN34_INTERNAL_c866c115_4_k_cu_714ef1656thrust24THRUST_300001_SM_1000_NS8cuda_cub3parE,@object
	.size		_ZN34_INTERNAL_c866c115_4_k_cu_714ef1656thrust24THRUST_300001_SM_1000_NS8cuda_cub3parE,(.L_29 - _ZN34_INTERNAL_c866c115_4_k_cu_714ef1656thrust24THRUST_300001_SM_1000_NS8cuda_cub3parE)
_ZN34_INTERNAL_c866c115_4_k_cu_714ef1656thrust24THRUST_300001_SM_1000_NS8cuda_cub3parE:
	.zero		1
.L_29:


//--------------------- .nv.shared._ZN3cub18CUB_300001_SM_10006detail10radix_sort33DeviceRadixSortExclusiveSumKernelINS1_5radix10policy_hubIddyE10Policy1000EyEEvPT0_ --------------------------
	.section	.nv.shared._ZN3cub18CUB_300001_SM_10006detail10radix_sort33DeviceRadixSortExclusiveSumKernelINS1_5radix10policy_hubIddyE10Policy1000EyEEvPT0_,"aw",@nobits
	.sectionflags	@""
	.align	16
.nv.shared._ZN3cub18CUB_300001_SM_10006detail10radix_sort33DeviceRadixSortExclusiveSumKernelINS1_5radix10policy_hubIddyE10Policy1000EyEEvPT0_:
	.zero		3360


//--------------------- .nv.shared._ZN3cub18CUB_300001_SM_10006detail10radix_sort30DeviceRadixSortHistogramKernelINS1_5radix10policy_hubIddyE10Policy1000ELNS0_9SortOrderE0EdyNS1_21identity_decomposer_tEEEvPT2_PKT1_SA_iiT3_ --------------------------
	.section	.nv.shared._ZN3cub18CUB_300001_SM_10006detail10radix_sort30DeviceRadixSortHistogramKernelINS1_5radix10policy_hubIddyE10Policy1000ELNS0_9SortOrderE0EdyNS1_21identity_decomposer_tEEEvPT2_PKT1_SA_iiT3_,"aw",@nobits
	.sectionflags	@""
	.align	16
.nv.shared._ZN3cub18CUB_300001_SM_10006detail10radix_sort30DeviceRadixSortHistogramKernelINS1_5radix10policy_hubIddyE10Policy1000ELNS0_9SortOrderE0EdyNS1_21identity_decomposer_tEEEvPT2_PKT1_SA_iiT3_:
	.zero		9216


//--------------------- .nv.shared._ZN3cub18CUB_300001_SM_10006detail10radix_sort31DeviceRadixSortSingleTileKernelINS1_5radix10policy_hubIddyE10Policy1000ELNS0_9SortOrderE0EddyNS1_21identity_decomposer_tEEEvPKT1_PSA_PKT2_PSE_T3_iiT4_ --------------------------
	.section	.nv.shared._ZN3cub18CUB_300001_SM_10006detail10radix_sort31DeviceRadixSortSingleTileKernelINS1_5radix10policy_hubIddyE10Policy1000ELNS0_9SortOrderE0EddyNS1_21identity_decomposer_tEEEvPKT1_PSA_PKT2_PSE_T3_iiT4_,"aw",@nobits
	.sectionflags	@""
	.align	16
.nv.shared._ZN3cub18CUB_300001_SM_10006detail10radix_sort31DeviceRadixSortSingleTileKernelINS1_5radix10policy_hubIddyE10Policy1000ELNS0_9SortOrderE0EddyNS1_21identity_decomposer_tEEEvPKT1_PSA_PKT2_PSE_T3_iiT4_:
	.zero		34880


//--------------------- .nv.shared._ZN3cub18CUB_300001_SM_10006detail10radix_sort29DeviceRadixSortOnesweepKernelINS1_5radix10policy_hubIdiyE10Policy1000ELNS0_9SortOrderE0EdiyiiNS1_21identity_decomposer_tEEEvPT5_SB_PT3_PKSC_PT1_PKSG_PT2_PKSK_T4_iiT6_ --------------------------
	.section	.nv.shared._ZN3cub18CUB_300001_SM_10006detail10radix_sort29DeviceRadixSortOnesweepKernelINS1_5radix10policy_hubIdiyE10Policy1000ELNS0_9SortOrderE0EdiyiiNS1_21identity_decomposer_tEEEvPT5_SB_PT3_PKSC_PT1_PKSG_PT2_PKSK_T4_iiT6_,"aw",@nobits
	.sectionflags	@""
	.align	16
.nv.shared._ZN3cub18CUB_300001_SM_10006detail10radix_sort29DeviceRadixSortOnesweepKernelINS1_5radix10policy_hubIdiyE10Policy1000ELNS0_9SortOrderE0EdiyiiNS1_21identity_decomposer_tEEEvPT5_SB_PT3_PKSC_PT1_PKSG_PT2_PKSK_T4_iiT6_:
	.zero		49152


//--------------------- .nv.shared._ZN3cub18CUB_300001_SM_10006detail10radix_sort33DeviceRadixSortExclusiveSumKernelINS1_5radix10policy_hubIdiyE10Policy1000EyEEvPT0_ --------------------------
	.section	.nv.shared._ZN3cub18CUB_300001_SM_10006detail10radix_sort33DeviceRadixSortExclusiveSumKernelINS1_5radix10policy_hubIdiyE10Policy1000EyEEvPT0_,"aw",@nobits
	.sectionflags	@""
	.align	16
.nv.shared._ZN3cub18CUB_300001_SM_10006detail10radix_sort33DeviceRadixSortExclusiveSumKernelINS1_5radix10policy_hubIdiyE10Policy1000EyEEvPT0_:
	.zero		3360


//--------------------- .nv.shared._ZN3cub18CUB_300001_SM_10006detail10radix_sort30DeviceRadixSortHistogramKernelINS1_5radix10policy_hubIdiyE10Policy1000ELNS0_9SortOrderE0EdyNS1_21identity_decomposer_tEEEvPT2_PKT1_SA_iiT3_ --------------------------
	.section	.nv.shared._ZN3cub18CUB_300001_SM_10006detail10radix_sort30DeviceRadixSortHistogramKernelINS1_5radix10policy_hubIdiyE10Policy1000ELNS0_9SortOrderE0EdyNS1_21identity_decomposer_tEEEvPT2_PKT1_SA_iiT3_,"aw",@nobits
	.sectionflags	@""
	.align	16
.nv.shared._ZN3cub18CUB_300001_SM_10006detail10radix_sort30DeviceRadixSortHistogramKernelINS1_5radix10policy_hubIdiyE10Policy1000ELNS0_9SortOrderE0EdyNS1_21identity_decomposer_tEEEvPT2_PKT1_SA_iiT3_:
	.zero		9216


//--------------------- .nv.shared._ZN3cub18CUB_300001_SM_10006detail10radix_sort31DeviceRadixSortSingleTileKernelINS1_5radix10policy_hubIdiyE10Policy1000ELNS0_9SortOrderE0EdiyNS1_21identity_decomposer_tEEEvPKT1_PSA_PKT2_PSE_T3_iiT4_ --------------------------
	.section	.nv.shared._ZN3cub18CUB_300001_SM_10006detail10radix_sort31DeviceRadixSortSingleTileKernelINS1_5radix10policy_hubIdiyE10Policy1000ELNS0_9SortOrderE0EdiyNS1_21identity_decomposer_tEEEvPKT1_PSA_PKT2_PSE_T3_iiT4_,"aw",@nobits
	.sectionflags	@""
	.align	16
.nv.shared._ZN3cub18CUB_300001_SM_10006detail10radix_sort31DeviceRadixSortSingleTileKernelINS1_5radix10policy_hubIdiyE10Policy1000ELNS0_9SortOrderE0EdiyNS1_21identity_decomposer_tEEEvPKT1_PSA_PKT2_PSE_T3_iiT4_:
	.zero		34880


//--------------------- .nv.shared._ZN3cub18CUB_300001_SM_10006detail11EmptyKernelIvEEvv --------------------------
	.section	.nv.shared._ZN3cub18CUB_300001_SM_10006detail11EmptyKernelIvEEvv,"aw",@nobits
	.sectionflags	@""
	.align	16
	.zero		1024


//--------------------- .nv.shared._Z10computeKNNPKdS0_PdPii --------------------------
	.section	.nv.shared._Z10computeKNNPKdS0_PdPii,"aw",@nobits
	.sectionflags	@""
	.align	16
	.zero		1024


//--------------------- .nv.constant0._ZN3cub18CUB_300001_SM_10006detail10radix_sort29DeviceRadixSortOnesweepKernelINS1_5radix10policy_hubIddyE10Policy1000ELNS0_9SortOrderE0EddyiiNS1_21identity_decomposer_tEEEvPT5_SB_PT3_PKSC_PT1_PKSG_PT2_PKSK_T4_iiT6_ --------------------------
	.section	.nv.constant0._ZN3cub18CUB_300001_SM_10006detail10radix_sort29DeviceRadixSortOnesweepKernelINS1_5radix10policy_hubIddyE10Policy1000ELNS0_9SortOrderE0EddyiiNS1_21identity_decomposer_tEEEvPT5_SB_PT3_PKSC_PT1_PKSG_PT2_PKSK_T4_iiT6_,"a",@progbits
	.sectionflags	@""
	.align	4
.nv.constant0._ZN3cub18CUB_300001_SM_10006detail10radix_sort29DeviceRadixSortOnesweepKernelINS1_5radix10policy_hubIddyE10Policy1000ELNS0_9SortOrderE0EddyiiNS1_21identity_decomposer_tEEEvPT5_SB_PT3_PKSC_PT1_PKSG_PT2_PKSK_T4_iiT6_:
	.zero		973


//--------------------- .nv.constant0._ZN3cub18CUB_300001_SM_10006detail10radix_sort33DeviceRadixSortExclusiveSumKernelINS1_5radix10policy_hubIddyE10Policy1000EyEEvPT0_ --------------------------
	.section	.nv.constant0._ZN3cub18CUB_300001_SM_10006detail10radix_sort33DeviceRadixSortExclusiveSumKernelINS1_5radix10policy_hubIddyE10Policy1000EyEEvPT0_,"a",@progbits
	.sectionflags	@""
	.align	4
.nv.constant0._ZN3cub18CUB_300001_SM_10006detail10radix_sort33DeviceRadixSortExclusiveSumKernelINS1_5radix10policy_hubIddyE10Policy1000EyEEvPT0_:
	.zero		904


//--------------------- .nv.constant0._ZN3cub18CUB_300001_SM_10006detail10radix_sort30DeviceRadixSortHistogramKernelINS1_5radix10policy_hubIddyE10Policy1000ELNS0_9SortOrderE0EdyNS1_21identity_decomposer_tEEEvPT2_PKT1_SA_iiT3_ --------------------------
	.section	.nv.constant0._ZN3cub18CUB_300001_SM_10006detail10radix_sort30DeviceRadixSortHistogramKernelINS1_5radix10policy_hubIddyE10Policy1000ELNS0_9SortOrderE0EdyNS1_21identity_decomposer_tEEEvPT2_PKT1_SA_iiT3_,"a",@progbits
	.sectionflags	@""
	.align	4
.nv.constant0._ZN3cub18CUB_300001_SM_10006detail10radix_sort30DeviceRadixSortHistogramKernelINS1_5radix10policy_hubIddyE10Policy1000ELNS0_9SortOrderE0EdyNS1_21identity_decomposer_tEEEvPT2_PKT1_SA_iiT3_:
	.zero		929


//--------------------- .nv.constant0._ZN3cub18CUB_300001_SM_10006detail10radix_sort31DeviceRadixSortSingleTileKernelINS1_5radix10policy_hubIddyE10Policy1000ELNS0_9SortOrderE0EddyNS1_21identity_decomposer_tEEEvPKT1_PSA_PKT2_PSE_T3_iiT4_ --------------------------
	.section	.nv.constant0._ZN3cub18CUB_300001_SM_10006detail10radix_sort31DeviceRadixSortSingleTileKernelINS1_5radix10policy_hubIddyE10Policy1000ELNS0_9SortOrderE0EddyNS1_21identity_decomposer_tEEEvPKT1_PSA_PKT2_PSE_T3_iiT4_,"a",@progbits
	.sectionflags	@""
	.align	4
.nv.constant0._ZN3cub18CUB_300001_SM_10006detail10radix_sort31DeviceRadixSortSingleTileKernelINS1_5radix10policy_hubIddyE10Policy1000ELNS0_9SortOrderE0EddyNS1_21identity_decomposer_tEEEvPKT1_PSA_PKT2_PSE_T3_iiT4_:
	.zero		945


//--------------------- .nv.constant0._ZN3cub18CUB_300001_SM_10006detail10radix_sort29DeviceRadixSortOnesweepKernelINS1_5radix10policy_hubIdiyE10Policy1000ELNS0_9SortOrderE0EdiyiiNS1_21identity_decomposer_tEEEvPT5_SB_PT3_PKSC_PT1_PKSG_PT2_PKSK_T4_iiT6_ --------------------------
	.section	.nv.constant0._ZN3cub18CUB_300001_SM_10006detail10radix_sort29DeviceRadixSortOnesweepKernelINS1_5radix10policy_hubIdiyE10Policy1000ELNS0_9SortOrderE0EdiyiiNS1_21identity_decomposer_tEEEvPT5_SB_PT3_PKSC_PT1_PKSG_PT2_PKSK_T4_iiT6_,"a",@progbits
	.sectionflags	@""
	.align	4
.nv.constant0._ZN3cub18CUB_300001_SM_10006detail10radix_sort29DeviceRadixSortOnesweepKernelINS1_5radix10policy_hubIdiyE10Policy1000ELNS0_9SortOrderE0EdiyiiNS1_21identity_decomposer_tEEEvPT5_SB_PT3_PKSC_PT1_PKSG_PT2_PKSK_T4_iiT6_:
	.zero		973


//--------------------- .nv.constant0._ZN3cub18CUB_300001_SM_10006detail10radix_sort33DeviceRadixSortExclusiveSumKernelINS1_5radix10policy_hubIdiyE10Policy1000EyEEvPT0_ --------------------------
	.section	.nv.constant0._ZN3cub18CUB_300001_SM_10006detail10radix_sort33DeviceRadixSortExclusiveSumKernelINS1_5radix10policy_hubIdiyE10Policy1000EyEEvPT0_,"a",@progbits
	.sectionflags	@""
	.align	4
.nv.constant0._ZN3cub18CUB_300001_SM_10006detail10radix_sort33DeviceRadixSortExclusiveSumKernelINS1_5radix10policy_hubIdiyE10Policy1000EyEEvPT0_:
	.zero		904


//--------------------- .nv.constant0._ZN3cub18CUB_300001_SM_10006detail10radix_sort30DeviceRadixSortHistogramKernelINS1_5radix10policy_hubIdiyE10Policy1000ELNS0_9SortOrderE0EdyNS1_21identity_decomposer_tEEEvPT2_PKT1_SA_iiT3_ --------------------------
	.section	.nv.constant0._ZN3cub18CUB_300001_SM_10006detail10radix_sort30DeviceRadixSortHistogramKernelINS1_5radix10policy_hubIdiyE10Policy1000ELNS0_9SortOrderE0EdyNS1_21identity_decomposer_tEEEvPT2_PKT1_SA_iiT3_,"a",@progbits
	.sectionflags	@""
	.align	4
.nv.constant0._ZN3cub18CUB_300001_SM_10006detail10radix_sort30DeviceRadixSortHistogramKernelINS1_5radix10policy_hubIdiyE10Policy1000ELNS0_9SortOrderE0EdyNS1_21identity_decomposer_tEEEvPT2_PKT1_SA_iiT3_:
	.zero		929


//--------------------- .nv.constant0._ZN3cub18CUB_300001_SM_10006detail10radix_sort31DeviceRadixSortSingleTileKernelINS1_5radix10policy_hubIdiyE10Policy1000ELNS0_9SortOrderE0EdiyNS1_21identity_decomposer_tEEEvPKT1_PSA_PKT2_PSE_T3_iiT4_ --------------------------
	.section	.nv.constant0._ZN3cub18CUB_300001_SM_10006detail10radix_sort31DeviceRadixSortSingleTileKernelINS1_5radix10policy_hubIdiyE10Policy1000ELNS0_9SortOrderE0EdiyNS1_21identity_decomposer_tEEEvPKT1_PSA_PKT2_PSE_T3_iiT4_,"a",@progbits
	.sectionflags	@""
	.align	4
.nv.constant0._ZN3cub18CUB_300001_SM_10006detail10radix_sort31DeviceRadixSortSingleTileKernelINS1_5radix10policy_hubIdiyE10Policy1000ELNS0_9SortOrderE0EdiyNS1_21identity_decomposer_tEEEvPKT1_PSA_PKT2_PSE_T3_iiT4_:
	.zero		945


//--------------------- .nv.constant0._ZN3cub18CUB_300001_SM_10006detail11EmptyKernelIvEEvv --------------------------
	.section	.nv.constant0._ZN3cub18CUB_300001_SM_10006detail11EmptyKernelIvEEvv,"a",@progbits
	.sectionflags	@""
	.align	4
.nv.constant0._ZN3cub18CUB_300001_SM_10006detail11EmptyKernelIvEEvv:
	.zero		896


//--------------------- .nv.constant0._Z10computeKNNPKdS0_PdPii --------------------------
	.section	.nv.constant0._Z10computeKNNPKdS0_PdPii,"a",@progbits
	.sectionflags	@""
	.align	4
.nv.constant0._Z10computeKNNPKdS0_PdPii:
	.zero		932


//--------------------- SYMBOLS --------------------------

	.type		.nv.reservedSmem.offset0,@object
	.size		.nv.reservedSmem.offset0,0x4
	.type		.nv.reservedSmem.cap,@object
	.size		.nv.reservedSmem.cap,0x4
